def matmul_kernel(
    a_ptr,
    b_ptr,
    c_ptr,
    M,
    N,
    K,
    stride_am,
    stride_ak,
    stride_bk,
    stride_bn,
    stride_cm,
    stride_cn,
    BLOCK_M: tl.constexpr,
    BLOCK_N: tl.constexpr,
    BLOCK_K: tl.constexpr,
    GROUP_M: tl.constexpr,
):
    pid = tl.program_id(axis=0)
    num_pid_m = tl.cdiv(M, BLOCK_M)
    num_pid_n = tl.cdiv(N, BLOCK_N)
    num_pid_in_group = GROUP_M * num_pid_n
    group_id = pid // num_pid_in_group
    first_pid_m = group_id * GROUP_M
    group_size_m = min(num_pid_m - first_pid_m, GROUP_M)
    pid_m = first_pid_m + ((pid % num_pid_in_group) % group_size_m)
    pid_n = (pid % num_pid_in_group) // group_size_m

    offs_am = (pid_m * BLOCK_M + tl.arange(0, BLOCK_M)) % M
    offs_bn = (pid_n * BLOCK_N + tl.arange(0, BLOCK_N)) % N
    offs_k = tl.arange(0, BLOCK_K)
    a_ptrs = a_ptr + offs_am[:, None] * stride_am + offs_k[None, :] * stride_ak
    b_ptrs = b_ptr + offs_k[:, None] * stride_bk + offs_bn[None, :] * stride_bn

    acc = tl.zeros((BLOCK_M, BLOCK_N), dtype=tl.float32)
    for kk in range(0, tl.cdiv(K, BLOCK_K)):
        a = tl.load(a_ptrs, mask=offs_k[None, :] < K - kk * BLOCK_K, other=0.0)
        b = tl.load(b_ptrs, mask=offs_k[:, None] < K - kk * BLOCK_K, other=0.0)
        acc = tl.dot(a, b, acc)
        a_ptrs += BLOCK_K * stride_ak
        b_ptrs += BLOCK_K * stride_bk

    c = acc.to(c_ptr.dtype.element_ty)
    offs_cm = pid_m * BLOCK_M + tl.arange(0, BLOCK_M)
    offs_cn = pid_n * BLOCK_N + tl.arange(0, BLOCK_N)
    c_ptrs = c_ptr + offs_cm[:, None] * stride_cm + offs_cn[None, :] * stride_cn
    mask = (offs_cm[:, None] < M) & (offs_cn[None, :] < N)
    tl.store(c_ptrs, c, mask=mask)

# config = {"BLOCK_K": 128, "BLOCK_M": 256, "BLOCK_N": 512, "GROUP_M": 8, "arch": "sm_100", "dtype": "fp16", "num_ctas": 4, "num_stages": 3, "num_warps": 4}
# arch = sm_100


// ===== COMPILED SASS (sm_100a) =====

	.target	sm_100a

	.elftype	@"ET_EXEC"


//--------------------- .note.nv.tkinfo           --------------------------
	.section	.note.nv.tkinfo,"",@"SHT_NOTE"
	.sectionflags	@"SHF_NOTE_NV_TKINFO"
	.tkinfo
        /*0018*/ 	.word	0x00000081
        /*0030*/ 	.string	""
        /*0030*/ 	.string	"ptxas-blackwell"
        /*0030*/ 	.string	"Cuda compilation tools, release 12.9, V12.9.86"
        /*0030*/ 	.string	"Build cuda_12.9.r12.9/compiler.36037853_0"
        /*0030*/ 	.string	"-v  -suppress-debug-info  -lineinfo  -arch sm_100a "



//--------------------- .note.nv.cuver            --------------------------
	.section	.note.nv.cuver,"",@"SHT_NOTE"
	.sectionflags	@"SHF_NOTE_NV_CUVER"
        /*0018*/ 	.short	0x0001
        /*001a*/ 	.short	0x0064
        /*001c*/ 	.short	0x0001
        /*001e*/ 	.short	0x0000
        /*0020*/ 	.short	0x0001
        /*0022*/ 	.short	0x0000


//--------------------- .nv.info                  --------------------------
	.section	.nv.info,"",@"SHT_CUDA_INFO"
	.align	4


	//----- nvinfo : EIATTR_REGCOUNT
	.align		4
        /*0000*/ 	.byte	0x04, 0x2f
        /*0002*/ 	.short	(.L_4 - .L_3)
	.align		4
.L_3:
        /*0004*/ 	.word	index@(matmul_kernel)
        /*0008*/ 	.word	0x00000060


	//----- nvinfo : EIATTR_FRAME_SIZE
	.align		4
.L_4:
        /*000c*/ 	.byte	0x04, 0x11
        /*000e*/ 	.short	(.L_6 - .L_5)
	.align		4
.L_5:
        /*0010*/ 	.word	index@($__internal_2_$__cuda_sm10x_tcgen05_guardrail_trap_unallocated_columns_being_dealloced)
        /*0014*/ 	.word	0x00001598


	//----- nvinfo : EIATTR_FRAME_SIZE
	.align		4
.L_6:
        /*0018*/ 	.byte	0x04, 0x11
        /*001a*/ 	.short	(.L_8 - .L_7)
	.align		4
.L_7:
        /*001c*/ 	.word	index@($__internal_1_$__cuda_sm10x_tcgen05_guardrail_trap_phase_invalid_during_alloc)
        /*0020*/ 	.word	0x00001598


	//----- nvinfo : EIATTR_FRAME_SIZE
	.align		4
.L_8:
        /*0024*/ 	.byte	0x04, 0x11
        /*0026*/ 	.short	(.L_10 - .L_9)
	.align		4
.L_9:
        /*0028*/ 	.word	index@($__internal_0_$__cuda_sm10x_tcgen05_guardrail_trap_col_being_dealloced_not_returned_by_alloc)
        /*002c*/ 	.word	0x00001598


	//----- nvinfo : EIATTR_FRAME_SIZE
	.align		4
.L_10:
        /*0030*/ 	.byte	0x04, 0x11
        /*0032*/ 	.short	(.L_12 - .L_11)
	.align		4
.L_11:
        /*0034*/ 	.word	index@(matmul_kernel)
        /*0038*/ 	.word	0x00001598


	//----- nvinfo : EIATTR_MIN_STACK_SIZE
	.align		4
.L_12:
        /*003c*/ 	.byte	0x04, 0x12
        /*003e*/ 	.short	(.L_14 - .L_13)
	.align		4
.L_13:
        /*0040*/ 	.word	index@(matmul_kernel)
        /*0044*/ 	.word	0x00001598
.L_14:


//--------------------- .nv.info.matmul_kernel    --------------------------
	.section	.nv.info.matmul_kernel,"",@"SHT_CUDA_INFO"
	.sectionflags	@""
	.align	4


	//----- nvinfo : EIATTR_CUDA_API_VERSION
	.align		4
        /*0000*/ 	.byte	0x04, 0x37
        /*0002*/ 	.short	(.L_16 - .L_15)
.L_15:
        /*0004*/ 	.word	0x00000081


	//----- nvinfo : EIATTR_KPARAM_INFO
	.align		4
.L_16:
        /*0008*/ 	.byte	0x04, 0x17
        /*000a*/ 	.short	(.L_18 - .L_17)
.L_17:
        /*000c*/ 	.word	0x00000000
        /*0010*/ 	.short	0x000d
        /*0012*/ 	.short	0x0048
        /*0014*/ 	.byte	0x00, 0xf4, 0x21, 0x00


	//----- nvinfo : EIATTR_KPARAM_INFO
	.align		4
.L_18:
        /*0018*/ 	.byte	0x04, 0x17
        /*001a*/ 	.short	(.L_20 - .L_19)
.L_19:
        /*001c*/ 	.word	0x00000000
        /*0020*/ 	.short	0x000c
        /*0022*/ 	.short	0x0040
        /*0024*/ 	.byte	0x00, 0xf4, 0x21, 0x00


	//----- nvinfo : EIATTR_KPARAM_INFO
	.align		4
.L_20:
        /*0028*/ 	.byte	0x04, 0x17
        /*002a*/ 	.short	(.L_22 - .L_21)
.L_21:
        /*002c*/ 	.word	0x00000000
        /*0030*/ 	.short	0x000b
        /*0032*/ 	.short	0x0038
        /*0034*/ 	.byte	0x00, 0xf0, 0x11, 0x00


	//----- nvinfo : EIATTR_KPARAM_INFO
	.align		4
.L_22:
        /*0038*/ 	.byte	0x04, 0x17
        /*003a*/ 	.short	(.L_24 - .L_23)
.L_23:
        /*003c*/ 	.word	0x00000000
        /*0040*/ 	.short	0x000a
        /*0042*/ 	.short	0x0034
        /*0044*/ 	.byte	0x00, 0xf0, 0x11, 0x00


	//----- nvinfo : EIATTR_KPARAM_INFO
	.align		4
.L_24:
        /*0048*/ 	.byte	0x04, 0x17
        /*004a*/ 	.short	(.L_26 - .L_25)
.L_25:
        /*004c*/ 	.word	0x00000000
        /*0050*/ 	.short	0x0009
        /*0052*/ 	.short	0x0030
        /*0054*/ 	.byte	0x00, 0xf0, 0x11, 0x00


	//----- nvinfo : EIATTR_KPARAM_INFO
	.align		4
.L_26:
        /*0058*/ 	.byte	0x04, 0x17
        /*005a*/ 	.short	(.L_28 - .L_27)
.L_27:
        /*005c*/ 	.word	0x00000000
        /*0060*/ 	.short	0x0008
        /*0062*/ 	.short	0x002c
        /*0064*/ 	.byte	0x00, 0xf0, 0x11, 0x00


	//----- nvinfo : EIATTR_KPARAM_INFO
	.align		4
.L_28:
        /*0068*/ 	.byte	0x04, 0x17
        /*006a*/ 	.short	(.L_30 - .L_29)
.L_29:
        /*006c*/ 	.word	0x00000000
        /*0070*/ 	.short	0x0007
        /*0072*/ 	.short	0x0028
        /*0074*/ 	.byte	0x00, 0xf0, 0x11, 0x00


	//----- nvinfo : EIATTR_KPARAM_INFO
	.align		4
.L_30:
        /*0078*/ 	.byte	0x04, 0x17
        /*007a*/ 	.short	(.L_32 - .L_31)
.L_31:
        /*007c*/ 	.word	0x00000000
        /*0080*/ 	.short	0x0006
        /*0082*/ 	.short	0x0024
        /*0084*/ 	.byte	0x00, 0xf0, 0x11, 0x00


	//----- nvinfo : EIATTR_KPARAM_INFO
	.align		4
.L_32:
        /*0088*/ 	.byte	0x04, 0x17
        /*008a*/ 	.short	(.L_34 - .L_33)
.L_33:
        /*008c*/ 	.word	0x00000000
        /*0090*/ 	.short	0x0005
        /*0092*/ 	.short	0x0020
        /*0094*/ 	.byte	0x00, 0xf0, 0x11, 0x00


	//----- nvinfo : EIATTR_KPARAM_INFO
	.align		4
.L_34:
        /*0098*/ 	.byte	0x04, 0x17
        /*009a*/ 	.short	(.L_36 - .L_35)
.L_35:
        /*009c*/ 	.word	0x00000000
        /*00a0*/ 	.short	0x0004
        /*00a2*/ 	.short	0x001c
        /*00a4*/ 	.byte	0x00, 0xf0, 0x11, 0x00


	//----- nvinfo : EIATTR_KPARAM_INFO
	.align		4
.L_36:
        /*00a8*/ 	.byte	0x04, 0x17
        /*00aa*/ 	.short	(.L_38 - .L_37)
.L_37:
        /*00ac*/ 	.word	0x00000000
        /*00b0*/ 	.short	0x0003
        /*00b2*/ 	.short	0x0018
        /*00b4*/ 	.byte	0x00, 0xf0, 0x11, 0x00


	//----- nvinfo : EIATTR_KPARAM_INFO
	.align		4
.L_38:
        /*00b8*/ 	.byte	0x04, 0x17
        /*00ba*/ 	.short	(.L_40 - .L_39)
.L_39:
        /*00bc*/ 	.word	0x00000000
        /*00c0*/ 	.short	0x0002
        /*00c2*/ 	.short	0x0010
        /*00c4*/ 	.byte	0x00, 0xf4, 0x21, 0x00


	//----- nvinfo : EIATTR_KPARAM_INFO
	.align		4
.L_40:
        /*00c8*/ 	.byte	0x04, 0x17
        /*00ca*/ 	.short	(.L_42 - .L_41)
.L_41:
        /*00cc*/ 	.word	0x00000000
        /*00d0*/ 	.short	0x0001
        /*00d2*/ 	.short	0x0008
        /*00d4*/ 	.byte	0x00, 0xf4, 0x21, 0x00


	//----- nvinfo : EIATTR_KPARAM_INFO
	.align		4
.L_42:
        /*00d8*/ 	.byte	0x04, 0x17
        /*00da*/ 	.short	(.L_44 - .L_43)
.L_43:
        /*00dc*/ 	.word	0x00000000
        /*00e0*/ 	.short	0x0000
        /*00e2*/ 	.short	0x0000
        /*00e4*/ 	.byte	0x00, 0xf4, 0x21, 0x00


	//----- nvinfo : EIATTR_EXPLICIT_CLUSTER
	.align		4
.L_44:
        /*00e8*/ 	.byte	0x01, 0x3e
	.zero		2


	//----- nvinfo : EIATTR_CTA_PER_CLUSTER
	.align		4
        /*00ec*/ 	.byte	0x04, 0x3d
        /*00ee*/ 	.short	(.L_46 - .L_45)
.L_45:
        /*00f0*/ 	.word	0x00000004
        /*00f4*/ 	.word	0x00000001
        /*00f8*/ 	.word	0x00000001


	//----- nvinfo : EIATTR_AT_ENTRY_FRAGMENTS
	.align		4
.L_46:
        /*00fc*/ 	.byte	0x04, 0x4f
        /*00fe*/ 	.short	(.L_48 - .L_47)


	//   ....[0]....
.L_47:
        /*0100*/ 	.word	0x00000004


	//----- nvinfo : EIATTR_RESERVED_SMEM_USED
	.align		4
.L_48:
        /*0104*/ 	.byte	0x01, 0x41
	.zero		2


	//----- nvinfo : EIATTR_SPARSE_MMA_MASK
	.align		4
        /*0108*/ 	.byte	0x03, 0x50
        /*010a*/ 	.short	0x0000


	//----- nvinfo : EIATTR_TCGEN05_1CTA_USED
	.align		4
        /*010c*/ 	.byte	0x01, 0x51
	.zero		2


	//----- nvinfo : EIATTR_MAXREG_COUNT
	.align		4
        /*0110*/ 	.byte	0x03, 0x1b
        /*0112*/ 	.short	0x00ff


	//----- nvinfo : EIATTR_NUM_BARRIERS
	.align		4
        /*0114*/ 	.byte	0x02, 0x4c
        /*0116*/ 	.byte	0x01
	.zero		1


	//----- nvinfo : EIATTR_ANNOTATIONS
	.align		4
        /*0118*/ 	.byte	0x04, 0x55
        /*011a*/ 	.short	(.L_50 - .L_49)


	//   ....[0]....
.L_49:
        /*011c*/ 	.word	0x00000001
        /*0120*/ 	.byte	0xa0, 0x0a, 0x00, 0x00, 0x01, 0x00, 0x00, 0x00, 0xd0, 0x0a, 0x00, 0x00, 0x01, 0x00, 0x00, 0x00
        /* <DEDUP_REMOVED lines=2914> */
        /*b750*/ 	.byte	0xb0, 0x68, 0x04, 0x00, 0x01, 0x00, 0x00, 0x00, 0xc0, 0x68, 0x04, 0x00


	//----- nvinfo : EIATTR_INT_WARP_WIDE_INSTR_OFFSETS
	.align		4
.L_50:
        /*b75c*/ 	.byte	0x04, 0x31
        /*b75e*/ 	.short	(.L_52 - .L_51)


	//   ....[0]....
.L_51:
        /*b760*/ 	.word	0x00006aa0


	//   ....[1]....
        /*b764*/ 	.word	0x00006ad0


	//   ....[2]....
        /*b768*/ 	.word	0x0000d270


	//   ....[3]....
        /*b76c*/ 	.word	0x00046de0


	//   ....[4]....
        /*b770*/ 	.word	0x00046e30


	//----- nvinfo : EIATTR_COOP_GROUP_MASK_REGIDS
	.align		4
.L_52:
        /*b774*/ 	.byte	0x04, 0x29
        /*b776*/ 	.short	(.L_54 - .L_53)


	//   ....[0]....
.L_53:
        /*b778*/ 	.word	0xffffffff


	//   ....[1]....
        /*b77c*/ 	.word	0xffffffff


	//   ....[2]....
        /*b780*/ 	.word	0xffffffff


	//   ....[3]....
        /*b784*/ 	.word	0xffffffff


	//----- nvinfo : EIATTR_COOP_GROUP_INSTR_OFFSETS
	.align		4
.L_54:
        /*b788*/ 	.byte	0x04, 0x28
        /*b78a*/ 	.short	(.L_56 - .L_55)


	//   ....[0]....
.L_55:
        /*b78c*/ 	.word	0x00000070


	//   ....[1]....
        /*b790*/ 	.word	0x00000330


	//   ....[2]....
        /*b794*/ 	.word	0x00046c70


	//   ....[3]....
        /*b798*/ 	.word	0x00046ee0


	//----- nvinfo : EIATTR_VRC_CTA_INIT_COUNT
	.align		4
.L_56:
        /*b79c*/ 	.byte	0x02, 0x4a
        /*b79e*/ 	.byte	0x80
	.zero		1


	//----- nvinfo : EIATTR_MBARRIER_INSTR_OFFSETS
	.align		4
        /*b7a0*/ 	.byte	0x04, 0x39
        /*b7a2*/ 	.short	(.L_58 - .L_57)


	//   ....[0]....
.L_57:
        /*b7a4*/ 	.word	0x00006c40
        /*b7a8*/ 	.word	0x000000ff
        /*b7ac*/ 	.word	0x00000000
        /*b7b0*/ 	.short	0x0100
        /*b7b2*/ 	.byte	0x06
	.zero		1


	//   ....[1]....
        /*b7b4*/ 	.word	0x0000d2a0
        /*b7b8*/ 	.word	0x000000ff
        /*b7bc*/ 	.word	0x00020008
        /*b7c0*/ 	.short	0x0100
        /*b7c2*/ 	.byte	0x08
	.zero		1


	//   ....[2]....
        /*b7c4*/ 	.word	0x0002cea0
        /*b7c8*/ 	.word	0x000000ff
        /*b7cc*/ 	.word	0x00000000
        /*b7d0*/ 	.short	0x010a
        /*b7d2*/ 	.byte	0x06
	.zero		1


	//   ....[3]....
        /*b7d4*/ 	.word	0x0003c290
        /*b7d8*/ 	.word	0x000000ff
        /*b7dc*/ 	.word	0x00000000
        /*b7e0*/ 	.short	0x010a
        /*b7e2*/ 	.byte	0x06
	.zero		1


	//   ....[4]....
        /*b7e4*/ 	.word	0x0003c420
        /*b7e8*/ 	.word	0x000000ff
        /*b7ec*/ 	.word	0x00020000
        /*b7f0*/ 	.short	0x0108
        /*b7f2*/ 	.byte	0x08
	.zero		1


	//   ....[5]....
        /*b7f4*/ 	.word	0x0003c500
        /*b7f8*/ 	.word	0x000000ff
        /*b7fc*/ 	.word	0x00020008
        /*b800*/ 	.short	0x0108
        /*b802*/ 	.byte	0x08
	.zero		1


	//   ....[6]....
        /*b804*/ 	.word	0x00046f00
        /*b808*/ 	.word	0x000000ff
        /*b80c*/ 	.word	0x00000000
        /*b810*/ 	.short	0x010a
        /*b812*/ 	.byte	0x06
	.zero		1


	//   ....[7]....
        /*b814*/ 	.word	0x00046f30
        /*b818*/ 	.word	0x000000ff
        /*b81c*/ 	.word	0x00000000
        /*b820*/ 	.short	0x010a
        /*b822*/ 	.byte	0x06
	.zero		1


	//----- nvinfo : EIATTR_NUM_MBARRIERS
	.align		4
.L_58:
        /*b824*/ 	.byte	0x03, 0x38
        /*b826*/ 	.short	0x0002


	//----- nvinfo : EIATTR_EXIT_INSTR_OFFSETS
	.align		4
        /*b828*/ 	.byte	0x04, 0x1c
        /*b82a*/ 	.short	(.L_60 - .L_59)


	//   ....[0]....
.L_59:
        /*b82c*/ 	.word	0x00046ef0


	//----- nvinfo : EIATTR_REQNTID
	.align		4
.L_60:
        /*b830*/ 	.byte	0x04, 0x10
        /*b832*/ 	.short	(.L_62 - .L_61)
.L_61:
        /*b834*/ 	.word	0x00000080
        /*b838*/ 	.word	0x00000001
        /*b83c*/ 	.word	0x00000001


	//----- nvinfo : EIATTR_CRS_STACK_SIZE
	.align		4
.L_62:
        /*b840*/ 	.byte	0x04, 0x1e
        /*b842*/ 	.short	(.L_64 - .L_63)
.L_63:
        /*b844*/ 	.word	0x00000000


	//----- nvinfo : EIATTR_CBANK_PARAM_SIZE
	.align		4
.L_64:
        /*b848*/ 	.byte	0x03, 0x19
        /*b84a*/ 	.short	0x0050


	//----- nvinfo : EIATTR_PARAM_CBANK
	.align		4
        /*b84c*/ 	.byte	0x04, 0x0a
        /*b84e*/ 	.short	(.L_66 - .L_65)
	.align		4
.L_65:
        /*b850*/ 	.word	index@(.nv.constant0.matmul_kernel)
        /*b854*/ 	.short	0x0380
        /*b856*/ 	.short	0x0050


	//----- nvinfo : EIATTR_SW_WAR
	.align		4
.L_66:
        /*b858*/ 	.byte	0x04, 0x36
        /*b85a*/ 	.short	(.L_68 - .L_67)
.L_67:
        /*b85c*/ 	.word	0x00000008
.L_68:


//--------------------- .nv.compat                --------------------------
	.section	.nv.compat,"",@"SHT_CUDA_COMPAT_INFO"
	.align	4
        /*0000*/ 	.byte	0x02, 0x02, 0x02, 0x00, 0x02, 0x05, 0x05, 0x00, 0x02, 0x03, 0x00, 0x00, 0x02, 0x06, 0x01, 0x00


//--------------------- .nv.callgraph             --------------------------
	.section	.nv.callgraph,"",@"SHT_CUDA_CALLGRAPH"
	.align	4
	.sectionentsize	8
	.align		4
        /*0000*/ 	.word	0x00000000
	.align		4
        /*0004*/ 	.word	0xffffffff
	.align		4
        /*0008*/ 	.word	0x00000000
	.align		4
        /*000c*/ 	.word	0xfffffffe
	.align		4
        /*0010*/ 	.word	0x00000000
	.align		4
        /*0014*/ 	.word	0xfffffffd
	.align		4
        /*0018*/ 	.word	0x00000000
	.align		4
        /*001c*/ 	.word	0xfffffffc


//--------------------- .text.matmul_kernel       --------------------------
	.section	.text.matmul_kernel,"ax",@progbits
	.align	128
        .global         matmul_kernel
        .type           matmul_kernel,@function
        .size           matmul_kernel,(.L_x_21 - matmul_kernel)
        .other          matmul_kernel,@"STO_CUDA_ENTRY STV_DEFAULT"
matmul_kernel:
.text.matmul_kernel:
[----:B------:R-:W0:Y:S01]  /*0000*/  LDC R1, c[0x0][0x37c] ;  /* 0x0000df00ff017b82 */ /* 0x000e220000000800 */
[----:B------:R-:W1:Y:S01]  /*0010*/  S2R R0, SR_TID.X ;  /* 0x0000000000007919 */ /* 0x000e620000002100 */
[----:B0-----:R-:W-:Y:S01]  /*0020*/  VIADD R1, R1, 0xffffea68 ;  /* 0xffffea6801017836 */ /* 0x001fe20000000000 */
[----:B-1----:R-:W-:-:S13]  /*0030*/  ISETP.GE.U32.AND P0, PT, R0, 0x20, PT ;  /* 0x000000200000780c */ /* 0x002fda0003f06070 */
[----:B------:R-:W-:Y:S02]  /*0040*/  VOTEU.ANY UP0, P0 ;  /* 0x0000000000ff7886 */ /* 0x000fe40000000100 */
[----:B------:R-:W-:Y:S05]  /*0050*/  BRA.U UP0, `(.L_x_0) ;  /* 0x0000000100b87547 */ /* 0x000fea000b800000 */
[----:B------:R-:W0:Y:S01]  /*0060*/  S2UR UR6, SR_CgaCtaId ;  /* 0x00000000000679c3 */ /* 0x000e220000008800 */
[----:B------:R-:W-:Y:S01]  /*0070*/  NOP ;  /* 0x0000000000007918 */ /* 0x000fe20000000000 */
[----:B------:R-:W-:Y:S02]  /*0080*/  UMOV UR4, 0x40 ;  /* 0x0000004000047882 */ /* 0x000fe40000000000 */
[----:B0-----:R-:W-:-:S09]  /*0090*/  ULEA UR4, UR6, UR4, 0x18 ;  /* 0x0000000406047291 */ /* 0x001fd2000f8ec0ff */
[----:B------:R-:W0:Y:S01]  /*00a0*/  LDS.U8 R0, [UR4] ;  /* 0x00000004ff007984 */ /* 0x000e220008000000 */
[----:B------:R-:W-:Y:S02]  /*00b0*/  UMOV UR4, 0x400 ;  /* 0x0000040000047882 */ /* 0x000fe40000000000 */
[----:B------:R-:W-:Y:S01]  /*00c0*/  ULEA UR4, UR6, UR4, 0x18 ;  /* 0x0000000406047291 */ /* 0x000fe2000f8ec0ff */
[----:B0-----:R-:W-:-:S13]  /*00d0*/  ISETP.NE.AND P0, PT, R0, RZ, PT ;  /* 0x000000ff0000720c */ /* 0x001fda0003f05270 */
[----:B------:R-:W-:Y:S05]  /*00e0*/  @P0 BRA `(.L_x_1) ;  /* 0x00000000007c0947 */ /* 0x000fea0003800000 */
[----:B------:R-:W-:-:S13]  /*00f0*/  ELECT P0, URZ, PT ;  /* 0x0000000000ff782f */ /* 0x000fda0003800000 */
[----:B------:R-:W-:Y:S05]  /*0100*/  @!P0 BRA `(.L_x_2) ;  /* 0x0000000000848947 */ /* 0x000fea0003800000 */
[----:B------:R-:W-:Y:S01]  /*0110*/  UMOV UR5, 0x10 ;  /* 0x0000001000057882 */ /* 0x000fe20000000000 */
[----:B------:R-:W-:Y:S02]  /*0120*/  IMAD.MOV.U32 R4, RZ, RZ, 0x1 ;  /* 0x00000001ff047424 */ /* 0x000fe400078e00ff */
[----:B------:R-:W-:Y:S02]  /*0130*/  IMAD.MOV.U32 R5, RZ, RZ, 0xffff ;  /* 0x0000ffffff057424 */ /* 0x000fe400078e00ff */
[----:B------:R-:W-:Y:S04]  /*0140*/  DEPBAR.LE SB0, 0x36 ;  /* 0x00008d800000791a */ /* 0x000fe80000000000 */
[----:B------:R-:W0:Y:S02]  /*0150*/  UTCATOMSWS.FIND_AND_SET.ALIGN UP1, UR5, UR5 ;  /* 0x00000005000575e3 */ /* 0x000e240008020800 */
[----:B0-----:R-:W-:-:S04]  /*0160*/  PLOP3.LUT P0, PT, PT, PT, UP1, 0x80, 0x8 ;  /* 0x000000000008781c */ /* 0x001fc80003f0f018 */
[----:B------:R-:W-:-:S04]  /*0170*/  SEL R0, RZ, 0xffffffff, !P0 ;  /* 0xffffffffff007807 */ /* 0x000fc80004000000 */
[----:B------:R-:W-:Y:S01]  /*0180*/  ISETP.NE.AND P0, PT, R0, RZ, PT ;  /* 0x000000ff0000720c */ /* 0x000fe20003f05270 */
[----:B------:R-:W-:-:S12]  /*0190*/  IMAD.U32 R0, RZ, RZ, UR5 ;  /* 0x00000005ff007e24 */ /* 0x000fd8000f8e00ff */
[----:B------:R-:W-:Y:S05]  /*01a0*/  @P0 BRA `(.L_x_3) ;  /* 0x0000000000240947 */ /* 0x000fea0003800000 */
.L_x_4:
[----:B------:R-:W-:Y:S05]  /*01b0*/  NANOSLEEP 0x64 ;  /* 0x000000640000795d */ /* 0x000fea0003800000 */
[----:B------:R-:W-:-:S05]  /*01c0*/  UMOV UR5, 0x10 ;  /* 0x0000001000057882 */ /* 0x000fca0000000000 */
[----:B------:R-:W-:Y:S04]  /*01d0*/  DEPBAR.LE SB0, 0x36 ;  /* 0x00008d800000791a */ /* 0x000fe80000000000 */
[----:B------:R-:W0:Y:S02]  /*01e0*/  UTCATOMSWS.FIND_AND_SET.ALIGN UP1, UR5, UR5 ;  /* 0x00000005000575e3 */ /* 0x000e240008020800 */
[----:B0-----:R-:W-:-:S04]  /*01f0*/  PLOP3.LUT P0, PT, PT, PT, UP1, 0x80, 0x8 ;  /* 0x000000000008781c */ /* 0x001fc80003f0f018 */
[----:B------:R-:W-:-:S04]  /*0200*/  SEL R0, RZ, 0xffffffff, !P0 ;  /* 0xffffffffff007807 */ /* 0x000fc80004000000 */
[----:B------:R-:W-:Y:S01]  /*0210*/  ISETP.NE.AND P0, PT, R0, RZ, PT ;  /* 0x000000ff0000720c */ /* 0x000fe20003f05270 */
[----:B------:R-:W-:-:S12]  /*0220*/  IMAD.U32 R0, RZ, RZ, UR5 ;  /* 0x00000005ff007e24 */ /* 0x000fd8000f8e00ff */
[----:B------:R-:W-:Y:S05]  /*0230*/  @!P0 BRA `(.L_x_4) ;  /* 0xfffffffc00dc8947 */ /* 0x000fea000383ffff */
.L_x_3:
[C---:B------:R-:W-:Y:S01]  /*0240*/  VIADD R3, R0.reuse, 0x10 ;  /* 0x0000001000037836 */ /* 0x040fe20000000000 */
[----:B------:R-:W-:Y:S01]  /*0250*/  UMOV UR5, 0x50 ;  /* 0x0000005000057882 */ /* 0x000fe20000000000 */
[----:B------:R-:W-:Y:S01]  /*0260*/  SHF.L.U32 R2, R5, R0, RZ ;  /* 0x0000000005027219 */ /* 0x000fe200000006ff */
[----:B------:R-:W-:Y:S01]  /*0270*/  ULEA UR5, UR6, UR5, 0x18 ;  /* 0x0000000506057291 */ /* 0x000fe2000f8ec0ff */
[----:B------:R-:W-:Y:S01]  /*0280*/  IMAD.SHL.U32 R0, R0, 0x20, RZ ;  /* 0x0000002000007824 */ /* 0x000fe200078e00ff */
[----:B------:R-:W-:-:S04]  /*0290*/  SHF.L.U32 R3, R4, R3, RZ ;  /* 0x0000000304037219 */ /* 0x000fc800000006ff */
[----:B------:R-:W-:-:S05]  /*02a0*/  LOP3.LUT R2, R3, R2, RZ, 0xfc, !PT ;  /* 0x0000000203027212 */ /* 0x000fca00078efcff */
[----:B------:R0:W-:Y:S04]  /*02b0*/  ATOMS.OR RZ, [UR5], R2 ;  /* 0x00000002ffff798c */ /* 0x0001e8000b000005 */
[----:B------:R0:W-:Y:S01]  /*02c0*/  STS [UR4], R0 ;  /* 0x00000000ff007988 */ /* 0x0001e20008000804 */
[----:B------:R-:W-:Y:S05]  /*02d0*/  BRA `(.L_x_2) ;  /* 0x0000000000107947 */ /* 0x000fea0003800000 */
.L_x_1:
[----:B------:R-:W-:Y:S01]  /*02e0*/  IMAD.MOV.U32 R0, RZ, RZ, -0x1 ;  /* 0xffffffffff007424 */ /* 0x000fe200078e00ff */
[----:B------:R-:W-:-:S04]  /*02f0*/  MOV R2, 0x320 ;  /* 0x0000032000027802 */ /* 0x000fc80000000f00 */
[----:B------:R0:W-:Y:S03]  /*0300*/  STS [UR4], R0 ;  /* 0x00000000ff007988 */ /* 0x0001e60008000804 */
[----:B0-----:R-:W-:Y:S05]  /*0310*/  CALL.REL.NOINC `($__internal_1_$__cuda_sm10x_tcgen05_guardrail_trap_phase_invalid_during_alloc) ;  /* 0x0000046c001c7944 */ /* 0x001fea0003c00000 */
.L_x_2:
[----:B------:R-:W-:Y:S05]  /*0320*/  WARPSYNC.ALL ;  /* 0x0000000000007948 */ /* 0x000fea0003800000 */
[----:B------:R-:W-:Y:S01]  /*0330*/  NOP ;  /* 0x0000000000007918 */ /* 0x000fe20000000000 */
.L_x_0:
[----:B------:R-:W1:Y:S08]  /*0340*/  LDC.64 R72, c[0x0][0x398] ;  /* 0x0000e600ff487b82 */ /* 0x000e700000000a00 */
[----:B------:R-:W2:Y:S02]  /*0350*/  S2UR UR5, SR_CgaSize ;  /* 0x00000000000579c3 */ /* 0x000ea40000008a00 */
[----:B--2---:R-:W-:-:S12]  /*0360*/  UIMAD UR5, UR5, -0xa0, URZ ;  /* 0xffffff60050578a4 */ /* 0x004fd8000f8e02ff */
[----:B------:R-:W2:Y:S01]  /*0370*/  LDCU UR5, c[0x0][UR5+0x2b0] ;  /* 0x00005600050577ac */ /* 0x000ea20008000800 */
[----:B------:R-:W3:Y:S01]  /*0380*/  S2R R14, SR_TID.X ;  /* 0x00000000000e7919 */ /* 0x000ee20000002100 */
[----:B------:R-:W-:Y:S01]  /*0390*/  UMOV UR8, 0x400 ;  /* 0x0000040000087882 */ /* 0x000fe20000000000 */
[----:B------:R-:W4:Y:S01]  /*03a0*/  LDCU.128 UR12, c[0x0][0x380] ;  /* 0x00007000ff0c77ac */ /* 0x000f220008000c00 */
[----:B------:R-:W5:Y:S01]  /*03b0*/  S2UR UR4, SR_CTAID.X ;  /* 0x00000000000479c3 */ /* 0x000f620000002500 */
[----:B------:R-:W0:Y:S01]  /*03c0*/  LDCU.64 UR20, c[0x0][0x358] ;  /* 0x00006b00ff1477ac */ /* 0x000e220008000a00 */
[----:B------:R-:W-:-:S06]  /*03d0*/  UMOV UR7, 0x1 ;  /* 0x0000000100077882 */ /* 0x000fcc0000000000 */
[----:B------:R-:W0:Y:S02]  /*03e0*/  LDC.64 R70, c[0x0][0x3a8] ;  /* 0x0000ea00ff467b82 */ /* 0x000e240000000a00 */
[----:B01----:R-:W-:Y:S01]  /*03f0*/  VIADD R0, R73, 0x1ff ;  /* 0x000001ff49007836 */ /* 0x003fe20000000000 */
[----:B------:R-:W-:Y:S02]  /*0400*/  IABS R68, R73 ;  /* 0x0000004900447213 */ /* 0x000fe40000000000 */
[----:B------:R-:W-:Y:S02]  /*0410*/  IABS R12, R72 ;  /* 0x00000048000c7213 */ /* 0x000fe40000000000 */
[----:B------:R-:W-:Y:S02]  /*0420*/  SHF.R.S32.HI R3, RZ, 0x1f, R0 ;  /* 0x0000001fff037819 */ /* 0x000fe40000011400 */
[----:B-----5:R-:W-:Y:S02]  /*0430*/  I2FP.F32.U32 R5, UR4 ;  /* 0x0000000400057c45 */ /* 0x020fe40008201000 */
[----:B------:R-:W-:-:S02]  /*0440*/  LEA.HI R3, R3, R0, RZ, 0x9 ;  /* 0x0000000003037211 */ /* 0x000fc400078f48ff */
[----:B---3--:R-:W-:Y:S01]  /*0450*/  SHF.R.U32.HI R13, RZ, 0x5, R14 ;  /* 0x00000005ff0d7819 */ /* 0x008fe2000001160e */
[----:B--2---:R-:W-:Y:S01]  /*0460*/  FMUL R5, R5, UR5 ;  /* 0x0000000505057c20 */ /* 0x004fe20008400000 */
[----:B------:R-:W-:Y:S01]  /*0470*/  SHF.R.S32.HI R3, RZ, 0x9, R3 ;  /* 0x00000009ff037819 */ /* 0x000fe20000011403 */
[----:B------:R-:W0:Y:S01]  /*0480*/  S2UR UR5, SR_CgaCtaId ;  /* 0x00000000000579c3 */ /* 0x000e220000008800 */
[----:B------:R-:W-:-:S03]  /*0490*/  LOP3.LUT R14, R14, 0x7f, RZ, 0xc0, !PT ;  /* 0x0000007f0e0e7812 */ /* 0x000fc600078ec0ff */
[----:B------:R-:W-:Y:S01]  /*04a0*/  IMAD.SHL.U32 R4, R3, 0x8, RZ ;  /* 0x0000000803047824 */ /* 0x000fe200078e00ff */
[----:B------:R-:W-:Y:S01]  /*04b0*/  F2I.U32.TRUNC.NTZ R5, R5 ;  /* 0x0000000500057305 */ /* 0x000fe2000020f000 */
[----:B------:R-:W-:-:S03]  /*04c0*/  IMAD R69, R14, R71, RZ ;  /* 0x000000470e457224 */ /* 0x000fc600078e02ff */
[----:B------:R-:W-:-:S04]  /*04d0*/  IABS R7, R4 ;  /* 0x0000000400077213 */ /* 0x000fc80000000000 */
[----:B------:R-:W1:Y:S01]  /*04e0*/  I2F.RP R0, R7 ;  /* 0x0000000700007306 */ /* 0x000e620000209400 */
[----:B0-----:R-:W-:Y:S02]  /*04f0*/  ULEA UR8, UR5, UR8, 0x18 ;  /* 0x0000000805087291 */ /* 0x001fe4000f8ec0ff */
[----:B------:R-:W-:-:S05]  /*0500*/  USHF.L.U32 UR4, UR5, 0x8, URZ ;  /* 0x0000000805047899 */ /* 0x000fca00080006ff */
[----:B-1----:R-:W0:Y:S01]  /*0510*/  MUFU.RCP R0, R0 ;  /* 0x0000000000007308 */ /* 0x002e220000001000 */
[----:B------:R-:W-:Y:S01]  /*0520*/  ULOP3.LUT UR4, UR4, 0x100, URZ, 0xc0, !UPT ;  /* 0x0000010004047892 */ /* 0x000fe2000f8ec0ff */
[----:B0-----:R-:W-:Y:S01]  /*0530*/  VIADD R2, R0, 0xffffffe ;  /* 0x0ffffffe00027836 */ /* 0x001fe20000000000 */
[----:B------:R-:W-:-:S05]  /*0540*/  IABS R0, R5 ;  /* 0x0000000500007213 */ /* 0x000fca0000000000 */
[----:B------:R0:W1:Y:S02]  /*0550*/  F2I.FTZ.U32.TRUNC.NTZ R3, R2 ;  /* 0x0000000200037305 */ /* 0x000064000021f000 */
[----:B0-----:R-:W-:Y:S02]  /*0560*/  IMAD.MOV.U32 R2, RZ, RZ, RZ ;  /* 0x000000ffff027224 */ /* 0x001fe400078e00ff */
[----:B-1----:R-:W-:-:S04]  /*0570*/  IMAD.MOV R6, RZ, RZ, -R3 ;  /* 0x000000ffff067224 */ /* 0x002fc800078e0a03 */
[----:B------:R-:W-:Y:S01]  /*0580*/  IMAD R9, R6, R7, RZ ;  /* 0x0000000706097224 */ /* 0x000fe200078e02ff */
[----:B------:R-:W-:-:S03]  /*0590*/  IABS R6, R4 ;  /* 0x0000000400067213 */ /* 0x000fc60000000000 */
[----:B------:R-:W-:-:S04]  /*05a0*/  IMAD.HI.U32 R3, R3, R9, R2 ;  /* 0x0000000903037227 */ /* 0x000fc800078e0002 */
[----:B------:R-:W-:Y:S02]  /*05b0*/  IMAD.MOV R2, RZ, RZ, -R6 ;  /* 0x000000ffff027224 */ /* 0x000fe400078e0a06 */
[----:B------:R-:W-:-:S04]  /*05c0*/  IMAD.HI.U32 R3, R3, R0, RZ ;  /* 0x0000000003037227 */ /* 0x000fc800078e00ff */
[----:B------:R-:W-:Y:S01]  /*05d0*/  IMAD R0, R3, R2, R0 ;  /* 0x0000000203007224 */ /* 0x000fe200078e0200 */
[----:B------:R-:W-:Y:S04]  /*05e0*/  BAR.SYNC.DEFER_BLOCKING 0x0 ;  /* 0x0000000000007b1d */ /* 0x000fe80000010000 */
[----:B------:R-:W-:-:S13]  /*05f0*/  ISETP.GT.U32.AND P1, PT, R7, R0, PT ;  /* 0x000000000700720c */ /* 0x000fda0003f24070 */
[----:B------:R-:W-:Y:S02]  /*0600*/  @!P1 IMAD.IADD R0, R0, 0x1, -R7 ;  /* 0x0000000100009824 */ /* 0x000fe400078e0a07 */
[----:B------:R-:W-:Y:S01]  /*0610*/  @!P1 VIADD R3, R3, 0x1 ;  /* 0x0000000103039836 */ /* 0x000fe20000000000 */
[----:B------:R-:W-:Y:S02]  /*0620*/  ISETP.NE.AND P1, PT, R4, RZ, PT ;  /* 0x000000ff0400720c */ /* 0x000fe40003f25270 */
[----:B------:R-:W-:Y:S02]  /*0630*/  ISETP.GE.U32.AND P0, PT, R0, R7, PT ;  /* 0x000000070000720c */ /* 0x000fe40003f06070 */
[----:B------:R-:W-:-:S04]  /*0640*/  LOP3.LUT R0, R5, R4, RZ, 0x3c, !PT ;  /* 0x0000000405007212 */ /* 0x000fc800078e3cff */
[----:B------:R-:W-:Y:S01]  /*0650*/  ISETP.GE.AND P2, PT, R0, RZ, PT ;  /* 0x000000ff0000720c */ /* 0x000fe20003f46270 */
[----:B------:R-:W-:-:S06]  /*0660*/  VIADD R0, R72, 0xff ;  /* 0x000000ff48007836 */ /* 0x000fcc0000000000 */
[----:B------:R-:W-:-:S04]  /*0670*/  @P0 VIADD R3, R3, 0x1 ;  /* 0x0000000103030836 */ /* 0x000fc80000000000 */
[----:B------:R-:W-:Y:S01]  /*0680*/  IMAD.MOV.U32 R2, RZ, RZ, R3 ;  /* 0x000000ffff027224 */ /* 0x000fe200078e0003 */
[----:B------:R-:W-:-:S03]  /*0690*/  SHF.R.S32.HI R3, RZ, 0x1f, R0 ;  /* 0x0000001fff037819 */ /* 0x000fc60000011400 */
[----:B------:R-:W-:Y:S01]  /*06a0*/  @!P2 IMAD.MOV R2, RZ, RZ, -R2 ;  /* 0x000000ffff02a224 */ /* 0x000fe200078e0a02 */
[----:B------:R-:W-:Y:S02]  /*06b0*/  @!P1 LOP3.LUT R2, RZ, R4, RZ, 0x33, !PT ;  /* 0x00000004ff029212 */ /* 0x000fe400078e33ff */
[----:B------:R-:W-:-:S03]  /*06c0*/  LEA.HI R3, R3, R0, RZ, 0x8 ;  /* 0x0000000003037211 */ /* 0x000fc600078f40ff */
[----:B------:R-:W-:Y:S02]  /*06d0*/  IMAD.SHL.U32 R6, R2, 0x8, RZ ;  /* 0x0000000802067824 */ /* 0x000fe400078e00ff */
[----:B------:R-:W-:-:S03]  /*06e0*/  IMAD.MOV R2, RZ, RZ, -R2 ;  /* 0x000000ffff027224 */ /* 0x000fc600078e0a02 */
[----:B------:R-:W-:Y:S01]  /*06f0*/  LEA.HI.SX32 R3, R3, -R6, 0x18 ;  /* 0x8000000603037211 */ /* 0x000fe200078fc2ff */
[----:B------:R-:W-:Y:S02]  /*0700*/  IMAD R10, R4, R2, R5 ;  /* 0x00000002040a7224 */ /* 0x000fe400078e0205 */
[----:B------:R-:W-:Y:S01]  /*0710*/  IMAD.MOV.U32 R2, RZ, RZ, RZ ;  /* 0x000000ffff027224 */ /* 0x000fe200078e00ff */
[----:B------:R-:W-:Y:S01]  /*0720*/  VIMNMX R9, PT, PT, R3, 0x8, PT ;  /* 0x0000000803097848 */ /* 0x000fe20003fe0100 */
[----:B------:R-:W0:Y:S03]  /*0730*/  I2F.RP R4, R68 ;  /* 0x0000004400047306 */ /* 0x000e260000209400 */
[-C--:B------:R-:W-:Y:S02]  /*0740*/  IABS R7, R9.reuse ;  /* 0x0000000900077213 */ /* 0x080fe40000000000 */
[----:B------:R-:W-:-:S03]  /*0750*/  IABS R11, R9 ;  /* 0x00000009000b7213 */ /* 0x000fc60000000000 */
[----:B------:R-:W1:Y:S08]  /*0760*/  I2F.RP R0, R7 ;  /* 0x0000000700007306 */ /* 0x000e700000209400 */
[----:B0-----:R-:W0:Y:S08]  /*0770*/  MUFU.RCP R4, R4 ;  /* 0x0000000400047308 */ /* 0x001e300000001000 */
[----:B-1----:R-:W1:Y:S01]  /*0780*/  MUFU.RCP R0, R0 ;  /* 0x0000000000007308 */ /* 0x002e620000001000 */
[----:B0-----:R-:W-:-:S07]  /*0790*/  VIADD R74, R4, 0xffffffe ;  /* 0x0ffffffe044a7836 */ /* 0x001fce0000000000 */
[----:B------:R0:W-:Y:S01]  /*07a0*/  F2I.FTZ.U32.TRUNC.NTZ R75, R74 ;  /* 0x0000004a004b7305 */ /* 0x0001e2000021f000 */
[----:B-1----:R-:W-:Y:S01]  /*07b0*/  VIADD R3, R0, 0xffffffe ;  /* 0x0ffffffe00037836 */ /* 0x002fe20000000000 */
[----:B------:R-:W-:Y:S01]  /*07c0*/  IABS R0, R10 ;  /* 0x0000000a00007213 */ /* 0x000fe20000000000 */
[----:B0-----:R-:W-:-:S05]  /*07d0*/  IMAD.MOV.U32 R74, RZ, RZ, RZ ;  /* 0x000000ffff4a7224 */ /* 0x001fca00078e00ff */
[----:B------:R-:W0:Y:S02]  /*07e0*/  F2I.FTZ.U32.TRUNC.NTZ R3, R3 ;  /* 0x0000000300037305 */ /* 0x000e24000021f000 */
[----:B0-----:R-:W-:-:S04]  /*07f0*/  IMAD.MOV R8, RZ, RZ, -R3 ;  /* 0x000000ffff087224 */ /* 0x001fc800078e0a03 */
[----:B------:R-:W-:Y:S02]  /*0800*/  IMAD R5, R8, R7, RZ ;  /* 0x0000000708057224 */ /* 0x000fe400078e02ff */
[----:B------:R-:W-:Y:S02]  /*0810*/  IMAD.MOV.U32 R8, RZ, RZ, R12 ;  /* 0x000000ffff087224 */ /* 0x000fe400078e000c */
[----:B------:R-:W-:Y:S02]  /*0820*/  IMAD.HI.U32 R2, R3, R5, R2 ;  /* 0x0000000503027227 */ /* 0x000fe400078e0002 */
[----:B------:R-:W0:Y:S02]  /*0830*/  I2F.RP R3, R8 ;  /* 0x0000000800037306 */ /* 0x000e240000209400 */
[----:B------:R-:W-:Y:S02]  /*0840*/  IMAD.MOV.U32 R5, RZ, RZ, R0 ;  /* 0x000000ffff057224 */ /* 0x000fe400078e0000 */
[----:B------:R-:W-:-:S02]  /*0850*/  IMAD.MOV R0, RZ, RZ, -R11 ;  /* 0x000000ffff007224 */ /* 0x000fc400078e0a0b */
[----:B------:R-:W-:Y:S01]  /*0860*/  IMAD.HI.U32 R2, R2, R5, RZ ;  /* 0x0000000502027227 */ /* 0x000fe200078e00ff */
[----:B------:R-:W1:Y:S03]  /*0870*/  LDS R11, [UR8] ;  /* 0x00000008ff0b7984 */ /* 0x000e660008000800 */
[----:B------:R-:W-:Y:S02]  /*0880*/  IMAD R0, R2, R0, R5 ;  /* 0x0000000002007224 */ /* 0x000fe400078e0205 */
[----:B------:R-:W-:Y:S01]  /*0890*/  IMAD.MOV R5, RZ, RZ, -R75 ;  /* 0x000000ffff057224 */ /* 0x000fe200078e0a4b */
[----:B------:R-:W-:Y:S02]  /*08a0*/  BAR.SYNC.DEFER_BLOCKING 0x0 ;  /* 0x0000000000007b1d */ /* 0x000fe40000010000 */
[----:B------:R-:W-:Y:S01]  /*08b0*/  ISETP.GT.U32.AND P1, PT, R7, R0, PT ;  /* 0x000000000700720c */ /* 0x000fe20003f24070 */
[----:B------:R-:W-:-:S03]  /*08c0*/  IMAD R5, R5, R68, RZ ;  /* 0x0000004405057224 */ /* 0x000fc600078e02ff */
[----:B0-----:R-:W0:Y:S01]  /*08d0*/  MUFU.RCP R3, R3 ;  /* 0x0000000300037308 */ /* 0x001e220000001000 */
[----:B------:R-:W-:-:S08]  /*08e0*/  IMAD.HI.U32 R74, R75, R5, R74 ;  /* 0x000000054b4a7227 */ /* 0x000fd000078e004a */
[----:B------:R-:W-:Y:S02]  /*08f0*/  @!P1 IMAD.IADD R0, R0, 0x1, -R7 ;  /* 0x0000000100009824 */ /* 0x000fe400078e0a07 */
[----:B------:R-:W-:Y:S01]  /*0900*/  @!P1 VIADD R2, R2, 0x1 ;  /* 0x0000000102029836 */ /* 0x000fe20000000000 */
[----:B------:R-:W-:Y:S02]  /*0910*/  ISETP.NE.AND P1, PT, R9, RZ, PT ;  /* 0x000000ff0900720c */ /* 0x000fe40003f25270 */
[----:B------:R-:W-:Y:S02]  /*0920*/  ISETP.GE.U32.AND P0, PT, R0, R7, PT ;  /* 0x000000070000720c */ /* 0x000fe40003f06070 */
[----:B------:R-:W-:Y:S01]  /*0930*/  LOP3.LUT R0, R10, R9, RZ, 0x3c, !PT ;  /* 0x000000090a007212 */ /* 0x000fe200078e3cff */
[----:B0-----:R-:W-:-:S03]  /*0940*/  VIADD R4, R3, 0xffffffe ;  /* 0x0ffffffe03047836 */ /* 0x001fc60000000000 */
[----:B------:R-:W-:Y:S01]  /*0950*/  ISETP.GE.AND P2, PT, R0, RZ, PT ;  /* 0x000000ff0000720c */ /* 0x000fe20003f46270 */
[----:B------:R-:W0:Y:S01]  /*0960*/  F2I.FTZ.U32.TRUNC.NTZ R3, R4 ;  /* 0x0000000400037305 */ /* 0x000e22000021f000 */
[----:B------:R-:W-:-:S05]  /*0970*/  IMAD.SHL.U32 R0, R13, 0x200000, RZ ;  /* 0x002000000d007824 */ /* 0x000fca00078e00ff */
[----:B------:R-:W-:Y:S01]  /*0980*/  @P0 VIADD R2, R2, 0x1 ;  /* 0x0000000102020836 */ /* 0x000fe20000000000 */
[----:B-1----:R-:W-:-:S03]  /*0990*/  R2UR UR9, R11 ;  /* 0x000000000b0972ca */ /* 0x002fc600000e0000 */
[----:B------:R-:W-:Y:S01]  /*09a0*/  IMAD.MOV.U32 R12, RZ, RZ, R2 ;  /* 0x000000ffff0c7224 */ /* 0x000fe200078e0002 */
[----:B------:R-:W-:-:S03]  /*09b0*/  LOP3.LUT R2, R0, 0x600000, RZ, 0xc0, !PT ;  /* 0x0060000000027812 */ /* 0x000fc600078ec0ff */
[----:B------:R-:W-:Y:S01]  /*09c0*/  @!P2 IMAD.MOV R12, RZ, RZ, -R12 ;  /* 0x000000ffff0ca224 */ /* 0x000fe200078e0a0c */
[----:B------:R-:W-:Y:S01]  /*09d0*/  @!P1 LOP3.LUT R12, RZ, R9, RZ, 0x33, !PT ;  /* 0x00000009ff0c9212 */ /* 0x000fe200078e33ff */
[----:B0-----:R-:W-:Y:S01]  /*09e0*/  IMAD.MOV R13, RZ, RZ, -R3 ;  /* 0x000000ffff0d7224 */ /* 0x001fe200078e0a03 */
[----:B------:R-:W-:Y:S02]  /*09f0*/  R2UR UR10, R2 ;  /* 0x00000000020a72ca */ /* 0x000fe400000e0000 */
[----:B------:R-:W-:Y:S01]  /*0a00*/  LEA R0, R12, UR4, 0x9 ;  /* 0x000000040c007c11 */ /* 0x000fe2000f8e48ff */
[----:B------:R-:W-:Y:S01]  /*0a10*/  IMAD R13, R13, R8, RZ ;  /* 0x000000080d0d7224 */ /* 0x000fe200078e02ff */
[----:B------:R-:W-:Y:S01]  /*0a20*/  USHF.L.U32 UR4, UR5, 0x6, URZ ;  /* 0x0000000605047899 */ /* 0x000fe200080006ff */
[----:B------:R-:W-:Y:S01]  /*0a30*/  IMAD.MOV R12, RZ, RZ, -R12 ;  /* 0x000000ffff0c7224 */ /* 0x000fe200078e0a0c */
[----:B------:R-:W-:Y:S01]  /*0a40*/  IABS R2, R0 ;  /* 0x0000000000027213 */ /* 0x000fe20000000000 */
[C---:B------:R-:W-:Y:S01]  /*0a50*/  VIADD R15, R0.reuse, 0xff ;  /* 0x000000ff000f7836 */ /* 0x040fe20000000000 */
[----:B------:R-:W-:Y:S01]  /*0a60*/  ULOP3.LUT UR4, UR4, 0x80, URZ, 0xc0, !UPT ;  /* 0x0000008004047892 */ /* 0x000fe2000f8ec0ff */
[----:B------:R-:W-:Y:S01]  /*0a70*/  VIADD R7, R0, 0x1 ;  /* 0x0000000100077836 */ /* 0x000fe20000000000 */
[----:B------:R-:W-:Y:S01]  /*0a80*/  ISETP.NE.U32.AND P2, PT, R14, RZ, PT ;  /* 0x000000ff0e00720c */ /* 0x000fe20003f45070 */
[----:B------:R-:W-:Y:S01]  /*0a90*/  IMAD.MOV.U32 R5, RZ, RZ, R2 ;  /* 0x000000ffff057224 */ /* 0x000fe200078e0002 */
[----:B------:R-:W-:Y:S01]  /*0aa0*/  STL [R1+0xf74], R15 ;  /* 0x000f740f01007387 */ /* 0x000fe20000100800 */
[----:B------:R-:W-:-:S02]  /*0ab0*/  IMAD.MOV.U32 R2, RZ, RZ, RZ ;  /* 0x000000ffff027224 */ /* 0x000fc400078e00ff */
[----:B------:R-:W-:Y:S01]  /*0ac0*/  IMAD.HI.U32 R4, R74, R5, RZ ;  /* 0x000000054a047227 */ /* 0x000fe200078e00ff */
[----:B------:R0:W-:Y:S03]  /*0ad0*/  STL [R1+0xf78], R7 ;  /* 0x000f780701007387 */ /* 0x0001e60000100800 */
[----:B------:R-:W-:Y:S01]  /*0ae0*/  IMAD.HI.U32 R13, R3, R13, R2 ;  /* 0x0000000d030d7227 */ /* 0x000fe200078e0002 */
[----:B------:R-:W-:-:S03]  /*0af0*/  IABS R2, R7 ;  /* 0x0000000700027213 */ /* 0x000fc60000000000 */
[----:B------:R-:W-:Y:S01]  /*0b00*/  IMAD R12, R9, R12, R10 ;  /* 0x0000000c090c7224 */ /* 0x000fe200078e020a */
[----:B------:R-:W-:Y:S01]  /*0b10*/  IABS R9, R15 ;  /* 0x0000000f00097213 */ /* 0x000fe20000000000 */
[----:B------:R-:W-:Y:S02]  /*0b20*/  VIADD R3, R0, 0x2 ;  /* 0x0000000200037836 */ /* 0x000fe40000000000 */
[----:B------:R-:W-:Y:S02]  /*0b30*/  IMAD.MOV R4, RZ, RZ, -R4 ;  /* 0x000000ffff047224 */ /* 0x000fe400078e0a04 */
[----:B------:R-:W-:Y:S01]  /*0b40*/  IMAD.IADD R12, R6, 0x1, R12 ;  /* 0x00000001060c7824 */ /* 0x000fe200078e020c */
[----:B------:R1:W-:Y:S01]  /*0b50*/  STL [R1+0xf90], R3 ;  /* 0x000f900301007387 */ /* 0x0003e20000100800 */
[----:B0-----:R-:W-:Y:S01]  /*0b60*/  IABS R7, R3 ;  /* 0x0000000300077213 */ /* 0x001fe20000000000 */
[----:B------:R-:W-:Y:S02]  /*0b70*/  IMAD R4, R68, R4, R5 ;  /* 0x0000000444047224 */ /* 0x000fe400078e0205 */
[----:B------:R-:W-:-:S02]  /*0b80*/  IMAD.MOV.U32 R5, RZ, RZ, R2 ;  /* 0x000000ffff057224 */ /* 0x000fc400078e0002 */
[C---:B------:R-:W-:Y:S02]  /*0b90*/  VIADD R10, R0.reuse, 0x3 ;  /* 0x00000003000a7836 */ /* 0x040fe40000000000 */
[----:B------:R-:W-:Y:S02]  /*0ba0*/  VIADD R11, R0, 0x4 ;  /* 0x00000004000b7836 */ /* 0x000fe40000000000 */
[C---:B-1----:R-:W-:Y:S01]  /*0bb0*/  IMAD.HI.U32 R3, R74.reuse, R9, RZ ;  /* 0x000000094a037227 */ /* 0x042fe200078e00ff */
[----:B------:R0:W-:Y:S03]  /*0bc0*/  STL [R1+0xf8c], R10 ;  /* 0x000f8c0a01007387 */ /* 0x0001e60000100800 */
[----:B------:R-:W-:Y:S01]  /*0bd0*/  IMAD.MOV R6, RZ, RZ, -R3 ;  /* 0x000000ffff067224 */ /* 0x000fe200078e0a03 */
[----:B------:R1:W-:Y:S01]  /*0be0*/  STL [R1+0xf88], R11 ;  /* 0x000f880b01007387 */ /* 0x0003e20000100800 */
[----:B------:R-:W-:-:S04]  /*0bf0*/  IMAD.HI.U32 R2, R74, R5, RZ ;  /* 0x000000054a027227 */ /* 0x000fc800078e00ff */
[----:B------:R-:W-:Y:S01]  /*0c00*/  IMAD R6, R68, R6, R9 ;  /* 0x0000000644067224 */ /* 0x000fe200078e0209 */
[----:B0-----:R-:W-:Y:S01]  /*0c10*/  IABS R10, R10 ;  /* 0x0000000a000a7213 */ /* 0x001fe20000000000 */
[----:B------:R-:W-:-:S03]  /*0c20*/  IMAD.HI.U32 R3, R74, R7, RZ ;  /* 0x000000074a037227 */ /* 0x000fc600078e00ff */
[----:B------:R0:W-:Y:S01]  /*0c30*/  STL [R1+0x3d8], R6 ;  /* 0x0003d80601007387 */ /* 0x0001e20000100800 */
[----:B------:R-:W-:Y:S01]  /*0c40*/  IMAD.MOV R2, RZ, RZ, -R2 ;  /* 0x000000ffff027224 */ /* 0x000fe200078e0a02 */
[----:B-1----:R-:W-:Y:S01]  /*0c50*/  IABS R11, R11 ;  /* 0x0000000b000b7213 */ /* 0x002fe20000000000 */
[----:B------:R-:W-:Y:S02]  /*0c60*/  IMAD.MOV.U32 R9, RZ, RZ, R10 ;  /* 0x000000ffff097224 */ /* 0x000fe400078e000a */
[C---:B------:R-:W-:Y:S02]  /*0c70*/  VIADD R15, R0.reuse, 0x5 ;  /* 0x00000005000f7836 */ /* 0x040fe40000000000 */
[C---:B------:R-:W-:Y:S02]  /*0c80*/  VIADD R10, R0.reuse, 0x6 ;  /* 0x00000006000a7836 */ /* 0x040fe40000000000 */
[----:B------:R-:W-:Y:S02]  /*0c90*/  VIADD R36, R0, 0x8 ;  /* 0x0000000800247836 */ /* 0x000fe40000000000 */
[----:B0-----:R-:W-:-:S02]  /*0ca0*/  IMAD.MOV R6, RZ, RZ, -R3 ;  /* 0x000000ffff067224 */ /* 0x001fc400078e0a03 */
[----:B------:R-:W-:Y:S01]  /*0cb0*/  IMAD R3, R68, R2, R5 ;  /* 0x0000000244037224 */ /* 0x000fe200078e0205 */
[----:B------:R-:W-:Y:S01]  /*0cc0*/  IABS R75, R36 ;  /* 0x00000024004b7213 */ /* 0x000fe20000000000 */
[----:B------:R-:W-:-:S03]  /*0cd0*/  IMAD.HI.U32 R2, R74, R9, RZ ;  /* 0x000000094a027227 */ /* 0x000fc600078e00ff */
[----:B------:R0:W-:Y:S01]  /*0ce0*/  STL [R1+0x34], R3 ;  /* 0x0000340301007387 */ /* 0x0001e20000100800 */
[----:B------:R-:W-:Y:S01]  /*0cf0*/  IMAD R5, R68, R6, R7 ;  /* 0x0000000644057224 */ /* 0x000fe200078e0207 */
[----:B------:R-:W-:Y:S01]  /*0d00*/  IABS R7, R10 ;  /* 0x0000000a00077213 */ /* 0x000fe20000000000 */
[----:B------:R-:W-:Y:S01]  /*0d10*/  IMAD.MOV R2, RZ, RZ, -R2 ;  /* 0x000000ffff027224 */ /* 0x000fe200078e0a02 */
[----:B------:R-:W-:Y:S01]  /*0d20*/  STL [R1+0xf94], R15 ;  /* 0x000f940f01007387 */ /* 0x000fe20000100800 */
[----:B------:R-:W-:Y:S02]  /*0d30*/  VIADD R6, R0, 0x7 ;  /* 0x0000000700067836 */ /* 0x000fe40000000000 */
[----:B------:R-:W-:Y:S01]  /*0d40*/  IMAD R9, R68, R2, R9 ;  /* 0x0000000244097224 */ /* 0x000fe200078e0209 */
[----:B------:R1:W-:Y:S01]  /*0d50*/  STL [R1+0xb0], R5 ;  /* 0x0000b00501007387 */ /* 0x0003e20000100800 */
[----:B0-----:R-:W-:-:S03]  /*0d60*/  IMAD.HI.U32 R3, R74, R11, RZ ;  /* 0x0000000b4a037227 */ /* 0x001fc600078e00ff */
[----:B------:R0:W-:Y:S01]  /*0d70*/  STL [R1+0xf98], R10 ;  /* 0x000f980a01007387 */ /* 0x0001e20000100800 */
[----:B------:R-:W-:-:S03]  /*0d80*/  IMAD.MOV R3, RZ, RZ, -R3 ;  /* 0x000000ffff037224 */ /* 0x000fc600078e0a03 */
[----:B------:R-:W-:Y:S01]  /*0d90*/  STL [R1+0xf9c], R6 ;  /* 0x000f9c0601007387 */ /* 0x000fe20000100800 */
[----:B------:R-:W-:Y:S01]  /*0da0*/  IMAD R2, R68, R3, R11 ;  /* 0x0000000344027224 */ /* 0x000fe200078e020b */
[----:B-1----:R-:W-:Y:S02]  /*0db0*/  IABS R5, R15 ;  /* 0x0000000f00057213 */ /* 0x002fe40000000000 */
[----:B------:R1:W-:Y:S01]  /*0dc0*/  STL [R1+0x144], R9 ;  /* 0x0001440901007387 */ /* 0x0003e20000100800 */
[----:B------:R-:W-:-:S03]  /*0dd0*/  IMAD.HI.U32 R3, R74, R7, RZ ;  /* 0x000000074a037227 */ /* 0x000fc600078e00ff */
[----:B------:R2:W-:Y:S01]  /*0de0*/  STL [R1+0x244], R2 ;  /* 0x0002440201007387 */ /* 0x0005e20000100800 */
[----:B0-----:R-:W-:Y:S02]  /*0df0*/  VIADD R10, R0, 0x9 ;  /* 0x00000009000a7836 */ /* 0x001fe40000000000 */
[----:B------:R-:W-:Y:S01]  /*0e00*/  IMAD.MOV R3, RZ, RZ, -R3 ;  /* 0x000000ffff037224 */ /* 0x000fe200078e0a03 */
[----:B------:R-:W-:Y:S01]  /*0e10*/  STL [R1+0x116c], R36 ;  /* 0x00116c2401007387 */ /* 0x000fe20000100800 */
[----:B-1----:R-:W-:Y:S02]  /*0e20*/  IABS R9, R6 ;  /* 0x0000000600097213 */ /* 0x002fe40000000000 */
[----:B------:R-:W-:Y:S01]  /*0e30*/  IMAD R3, R68, R3, R7 ;  /* 0x0000000344037224 */ /* 0x000fe200078e0207 */
[----:B------:R0:W-:Y:S01]  /*0e40*/  STL [R1+0xfa0], R10 ;  /* 0x000fa00a01007387 */ /* 0x0001e20000100800 */
[----:B------:R-:W-:Y:S01]  /*0e50*/  IABS R11, R10 ;  /* 0x0000000a000b7213 */ /* 0x000fe20000000000 */
[----:B--2---:R-:W-:-:S04]  /*0e60*/  IMAD.HI.U32 R2, R74, R5, RZ ;  /* 0x000000054a027227 */ /* 0x004fc800078e00ff */
[----:B------:R-:W-:Y:S02]  /*0e70*/  IMAD.MOV R6, RZ, RZ, -R2 ;  /* 0x000000ffff067224 */ /* 0x000fe400078e0a02 */
[----:B------:R-:W-:-:S04]  /*0e80*/  IMAD.HI.U32 R2, R74, R9, RZ ;  /* 0x000000094a027227 */ /* 0x000fc800078e00ff */
[----:B------:R-:W-:Y:S02]  /*0e90*/  IMAD R5, R68, R6, R5 ;  /* 0x0000000644057224 */ /* 0x000fe400078e0205 */
[C---:B------:R-:W-:Y:S02]  /*0ea0*/  VIADD R6, R0.reuse, 0xa ;  /* 0x0000000a00067836 */ /* 0x040fe40000000000 */
[C---:B------:R-:W-:Y:S01]  /*0eb0*/  VIADD R7, R0.reuse, 0xb ;  /* 0x0000000b00077836 */ /* 0x040fe20000000000 */
[----:B------:R1:W-:Y:S01]  /*0ec0*/  STL [R1+0x390], R5 ;  /* 0x0003900501007387 */ /* 0x0003e20000100800 */
[----:B0-----:R-:W-:-:S03]  /*0ed0*/  VIADD R10, R0, 0xe ;  /* 0x0000000e000a7836 */ /* 0x001fc60000000000 */
[----:B------:R0:W-:Y:S02]  /*0ee0*/  STL [R1+0x3dc], R3 ;  /* 0x0003dc0301007387 */ /* 0x0001e40000100800 */
[----:B------:R-:W-:Y:S02]  /*0ef0*/  IABS R15, R10 ;  /* 0x0000000a000f7213 */ /* 0x000fe40000000000 */
[----:B------:R-:W-:Y:S01]  /*0f00*/  STL [R1+0xfa4], R6 ;  /* 0x000fa40601007387 */ /* 0x000fe20000100800 */
[----:B-1----:R-:W-:Y:S02]  /*0f10*/  IMAD.MOV R5, RZ, RZ, -R2 ;  /* 0x000000ffff057224 */ /* 0x002fe400078e0a02 */
[----:B------:R-:W-:-:S04]  /*0f20*/  IMAD.HI.U32 R2, R74, R75, RZ ;  /* 0x0000004b4a027227 */ /* 0x000fc800078e00ff */
[----:B0-----:R-:W-:-:S04]  /*0f30*/  IMAD.HI.U32 R3, R74, R11, RZ ;  /* 0x0000000b4a037227 */ /* 0x001fc800078e00ff */
[C---:B------:R-:W-:Y:S02]  /*0f40*/  IMAD R5, R68.reuse, R5, R9 ;  /* 0x0000000544057224 */ /* 0x040fe400078e0209 */
[----:B------:R-:W-:Y:S02]  /*0f50*/  IMAD.MOV R2, RZ, RZ, -R2 ;  /* 0x000000ffff027224 */ /* 0x000fe400078e0a02 */
[----:B------:R-:W-:Y:S01]  /*0f60*/  IMAD.MOV R3, RZ, RZ, -R3 ;  /* 0x000000ffff037224 */ /* 0x000fe200078e0a03 */
[----:B------:R0:W-:Y:S01]  /*0f70*/  STL [R1+0x3e0], R5 ;  /* 0x0003e00501007387 */ /* 0x0001e20000100800 */
[C---:B------:R-:W-:Y:S02]  /*0f80*/  IMAD R75, R68.reuse, R2, R75 ;  /* 0x00000002444b7224 */ /* 0x040fe400078e024b */
[----:B------:R-:W-:Y:S01]  /*0f90*/  IMAD R2, R68, R3, R11 ;  /* 0x0000000344027224 */ /* 0x000fe200078e020b */
[----:B------:R1:W-:Y:S01]  /*0fa0*/  STL [R1+0xfa8], R7 ;  /* 0x000fa80701007387 */ /* 0x0003e20000100800 */
[C---:B------:R-:W-:Y:S01]  /*0fb0*/  VIADD R11, R0.reuse, 0xd ;  /* 0x0000000d000b7836 */ /* 0x040fe20000000000 */
[----:B0-----:R-:W-:Y:S01]  /*0fc0*/  IABS R5, R6 ;  /* 0x0000000600057213 */ /* 0x001fe20000000000 */
[----:B------:R-:W-:Y:S01]  /*0fd0*/  VIADD R6, R0, 0xc ;  /* 0x0000000c00067836 */ /* 0x000fe20000000000 */
[----:B-1----:R-:W-:-:S04]  /*0fe0*/  IABS R7, R7 ;  /* 0x0000000700077213 */ /* 0x002fc80000000000 */
[----:B------:R-:W-:Y:S01]  /*0ff0*/  STL [R1+0xfac], R6 ;  /* 0x000fac0601007387 */ /* 0x000fe20000100800 */
[----:B------:R-:W-:Y:S01]  /*1000*/  IABS R9, R6 ;  /* 0x0000000600097213 */ /* 0x000fe20000000000 */
[----:B------:R-:W-:Y:S02]  /*1010*/  IMAD.HI.U32 R3, R74, R7, RZ ;  /* 0x000000074a037227 */ /* 0x000fe400078e00ff */
[----:B------:R0:W-:Y:S02]  /*1020*/  STL [R1+0x30], R2 ;  /* 0x0000300201007387 */ /* 0x0001e40000100800 */
[----:B------:R-:W-:Y:S02]  /*1030*/  IMAD.MOV R3, RZ, RZ, -R3 ;  /* 0x000000ffff037224 */ /* 0x000fe400078e0a03 */
[----:B------:R1:W-:Y:S02]  /*1040*/  STL [R1+0xfb0], R11 ;  /* 0x000fb00b01007387 */ /* 0x0003e40000100800 */
[----:B------:R-:W-:-:S02]  /*1050*/  IMAD R3, R68, R3, R7 ;  /* 0x0000000344037224 */ /* 0x000fc400078e0207 */
[----:B------:R2:W-:Y:S01]  /*1060*/  STL [R1+0xfb4], R10 ;  /* 0x000fb40a01007387 */ /* 0x0005e20000100800 */
[----:B------:R-:W-:Y:S02]  /*1070*/  VIADD R7, R0, 0x10 ;  /* 0x0000001000077836 */ /* 0x000fe40000000000 */
[----:B0-----:R-:W-:Y:S01]  /*1080*/  IMAD.HI.U32 R2, R74, R5, RZ ;  /* 0x000000054a027227 */ /* 0x001fe200078e00ff */
[----:B-1----:R-:W-:-:S03]  /*1090*/  IABS R11, R11 ;  /* 0x0000000b000b7213 */ /* 0x002fc60000000000 */
[----:B------:R-:W-:Y:S02]  /*10a0*/  IMAD.MOV R6, RZ, RZ, -R2 ;  /* 0x000000ffff067224 */ /* 0x000fe400078e0a02 */
[----:B------:R-:W-:-:S04]  /*10b0*/  IMAD.HI.U32 R2, R74, R9, RZ ;  /* 0x000000094a027227 */ /* 0x000fc800078e00ff */
[----:B------:R-:W-:Y:S02]  /*10c0*/  IMAD R5, R68, R6, R5 ;  /* 0x0000000644057224 */ /* 0x000fe400078e0205 */
[C---:B------:R-:W-:Y:S02]  /*10d0*/  VIADD R6, R0.reuse, 0xf ;  /* 0x0000000f00067836 */ /* 0x040fe40000000000 */
[----:B--2---:R-:W-:Y:S01]  /*10e0*/  VIADD R10, R0, 0x13 ;  /* 0x00000013000a7836 */ /* 0x004fe20000000000 */
[----:B------:R0:W-:Y:S04]  /*10f0*/  STL [R1+0xb4], R5 ;  /* 0x0000b40501007387 */ /* 0x0001e80000100800 */
[----:B------:R1:W-:Y:S04]  /*1100*/  STL [R1+0x148], R3 ;  /* 0x0001480301007387 */ /* 0x0003e80000100800 */
[----:B------:R-:W-:Y:S01]  /*1110*/  STL [R1+0xfb8], R6 ;  /* 0x000fb80601007387 */ /* 0x000fe20000100800 */
[----:B0-----:R-:W-:-:S02]  /*1120*/  IMAD.MOV R5, RZ, RZ, -R2 ;  /* 0x000000ffff057224 */ /* 0x001fc400078e0a02 */
[----:B------:R-:W-:-:S04]  /*1130*/  IMAD.HI.U32 R2, R74, R11, RZ ;  /* 0x0000000b4a027227 */ /* 0x000fc800078e00ff */
[----:B------:R-:W-:Y:S02]  /*1140*/  IMAD R5, R68, R5, R9 ;  /* 0x0000000544057224 */ /* 0x000fe400078e0209 */
[----:B-1----:R-:W-:-:S03]  /*1150*/  IMAD.HI.U32 R3, R74, R15, RZ ;  /* 0x0000000f4a037227 */ /* 0x002fc600078e00ff */
[----:B------:R0:W-:Y:S01]  /*1160*/  STL [R1+0x24c], R5 ;  /* 0x00024c0501007387 */ /* 0x0001e20000100800 */
[----:B------:R-:W-:Y:S02]  /*1170*/  IMAD.MOV R2, RZ, RZ, -R2 ;  /* 0x000000ffff027224 */ /* 0x000fe400078e0a02 */
[----:B------:R-:W-:Y:S01]  /*1180*/  IMAD.MOV R3, RZ, RZ, -R3 ;  /* 0x000000ffff037224 */ /* 0x000fe200078e0a03 */
[----:B------:R1:W-:Y:S01]  /*1190*/  STL [R1+0xfbc], R7 ;  /* 0x000fbc0701007387 */ /* 0x0003e20000100800 */
[C---:B------:R-:W-:Y:S02]  /*11a0*/  IMAD R9, R68.reuse, R2, R11 ;  /* 0x0000000244097224 */ /* 0x040fe400078e020b */
[----:B------:R-:W-:Y:S01]  /*11b0*/  IMAD R2, R68, R3, R15 ;  /* 0x0000000344027224 */ /* 0x000fe200078e020f */
[----:B------:R-:W-:Y:S01]  /*11c0*/  IABS R15, R10 ;  /* 0x0000000a000f7213 */ /* 0x000fe20000000000 */
[C---:B------:R-:W-:Y:S01]  /*11d0*/  VIADD R11, R0.reuse, 0x12 ;  /* 0x00000012000b7836 */ /* 0x040fe20000000000 */
[----:B0-----:R-:W-:Y:S01]  /*11e0*/  IABS R5, R6 ;  /* 0x0000000600057213 */ /* 0x001fe20000000000 */
[----:B------:R-:W-:Y:S01]  /*11f0*/  VIADD R6, R0, 0x11 ;  /* 0x0000001100067836 */ /* 0x000fe20000000000 */
[----:B-1----:R-:W-:-:S04]  /*1200*/  IABS R7, R7 ;  /* 0x0000000700077213 */ /* 0x002fc80000000000 */
[----:B------:R-:W-:Y:S01]  /*1210*/  STL [R1+0xfc0], R6 ;  /* 0x000fc00601007387 */ /* 0x000fe20000100800 */
[----:B------:R-:W-:-:S03]  /*1220*/  IMAD.HI.U32 R3, R74, R7, RZ ;  /* 0x000000074a037227 */ /* 0x000fc600078e00ff */
[----:B------:R0:W-:Y:S01]  /*1230*/  STL [R1+0x394], R9 ;  /* 0x0003940901007387 */ /* 0x0001e20000100800 */
[----:B------:R-:W-:-:S03]  /*1240*/  IMAD.MOV R3, RZ, RZ, -R3 ;  /* 0x000000ffff037224 */ /* 0x000fc600078e0a03 */
[----:B------:R1:W-:Y:S01]  /*1250*/  STL [R1+0x3e4], R2 ;  /* 0x0003e40201007387 */ /* 0x0003e20000100800 */
[----:B------:R-:W-:-:S03]  /*1260*/  IMAD R76, R68, R3, R7 ;  /* 0x00000003444c7224 */ /* 0x000fc600078e0207 */
[----:B------:R2:W-:Y:S01]  /*1270*/  STL [R1+0xfc4], R11 ;  /* 0x000fc40b01007387 */ /* 0x0005e20000100800 */
[C---:B------:R-:W-:Y:S01]  /*1280*/  IMAD.HI.U32 R3, R74.reuse, R15, RZ ;  /* 0x0000000f4a037227 */ /* 0x040fe200078e00ff */
[----:B0-----:R-:W-:Y:S02]  /*1290*/  IABS R9, R6 ;  /* 0x0000000600097213 */ /* 0x001fe40000000000 */
[----:B------:R0:W-:Y:S01]  /*12a0*/  STL [R1+0xfc8], R10 ;  /* 0x000fc80a01007387 */ /* 0x0001e20000100800 */
[----:B------:R-:W-:Y:S02]  /*12b0*/  IMAD.MOV R3, RZ, RZ, -R3 ;  /* 0x000000ffff037224 */ /* 0x000fe400078e0a03 */
[----:B-1----:R-:W-:Y:S01]  /*12c0*/  IMAD.HI.U32 R2, R74, R5, RZ ;  /* 0x000000054a027227 */ /* 0x002fe200078e00ff */
[----:B--2---:R-:W-:-:S03]  /*12d0*/  IABS R11, R11 ;  /* 0x0000000b000b7213 */ /* 0x004fc60000000000 */
[----:B------:R-:W-:Y:S02]  /*12e0*/  IMAD.MOV R6, RZ, RZ, -R2 ;  /* 0x000000ffff067224 */ /* 0x000fe400078e0a02 */
[----:B------:R-:W-:-:S04]  /*12f0*/  IMAD.HI.U32 R2, R74, R9, RZ ;  /* 0x000000094a027227 */ /* 0x000fc800078e00ff */
[----:B------:R-:W-:Y:S02]  /*1300*/  IMAD R5, R68, R6, R5 ;  /* 0x0000000644057224 */ /* 0x000fe400078e0205 */
[C---:B0-----:R-:W-:Y:S02]  /*1310*/  VIADD R10, R0.reuse, 0x14 ;  /* 0x00000014000a7836 */ /* 0x041fe40000000000 */
[C---:B------:R-:W-:Y:S01]  /*1320*/  VIADD R7, R0.reuse, 0x15 ;  /* 0x0000001500077836 */ /* 0x040fe20000000000 */
[----:B------:R0:W-:Y:S01]  /*1330*/  STL [R1+0x3e8], R5 ;  /* 0x0003e80501007387 */ /* 0x0001e20000100800 */
[----:B------:R-:W-:-:S03]  /*1340*/  VIADD R6, R0, 0x16 ;  /* 0x0000001600067836 */ /* 0x000fc60000000000 */
[----:B------:R-:W-:Y:S01]  /*1350*/  STL [R1+0xfcc], R10 ;  /* 0x000fcc0a01007387 */ /* 0x000fe20000100800 */
[----:B0-----:R-:W-:Y:S02]  /*1360*/  IMAD.MOV R5, RZ, RZ, -R2 ;  /* 0x000000ffff057224 */ /* 0x001fe400078e0a02 */
[----:B------:R-:W-:-:S04]  /*1370*/  IMAD.HI.U32 R2, R74, R11, RZ ;  /* 0x0000000b4a027227 */ /* 0x000fc800078e00ff */
[----:B------:R-:W-:Y:S02]  /*1380*/  IMAD R5, R68, R5, R9 ;  /* 0x0000000544057224 */ /* 0x000fe400078e0209 */
[----:B------:R-:W-:-:S03]  /*1390*/  IMAD.MOV R2, RZ, RZ, -R2 ;  /* 0x000000ffff027224 */ /* 0x000fc600078e0a02 */
[----:B------:R0:W-:Y:S01]  /*13a0*/  STL [R1+0x38], R5 ;  /* 0x0000380501007387 */ /* 0x0001e20000100800 */
[C---:B------:R-:W-:Y:S02]  /*13b0*/  IMAD R9, R68.reuse, R2, R11 ;  /* 0x0000000244097224 */ /* 0x040fe400078e020b */
[----:B------:R-:W-:Y:S01]  /*13c0*/  IMAD R2, R68, R3, R15 ;  /* 0x0000000344027224 */ /* 0x000fe200078e020f */
[----:B------:R1:W-:Y:S01]  /*13d0*/  STL [R1+0xfd0], R7 ;  /* 0x000fd00701007387 */ /* 0x0003e20000100800 */
[----:B------:R-:W-:-:S03]  /*13e0*/  VIADD R11, R0, 0x17 ;  /* 0x00000017000b7836 */ /* 0x000fc60000000000 */
[----:B------:R-:W-:Y:S01]  /*13f0*/  STL [R1+0xfd4], R6 ;  /* 0x000fd40601007387 */ /* 0x000fe20000100800 */
[----:B0-----:R-:W-:Y:S01]  /*1400*/  IABS R5, R10 ;  /* 0x0000000a00057213 */ /* 0x001fe20000000000 */
[----:B------:R-:W-:Y:S02]  /*1410*/  VIADD R10, R0, 0x18 ;  /* 0x00000018000a7836 */ /* 0x000fe40000000000 */
[----:B------:R0:W-:Y:S01]  /*1420*/  STL [R1+0xb8], R9 ;  /* 0x0000b80901007387 */ /* 0x0001e20000100800 */
[----:B-1----:R-:W-:-:S03]  /*1430*/  IABS R7, R7 ;  /* 0x0000000700077213 */ /* 0x002fc60000000000 */
[----:B------:R1:W-:Y:S01]  /*1440*/  STL [R1+0x14c], R2 ;  /* 0x00014c0201007387 */ /* 0x0003e20000100800 */
[----:B------:R-:W-:Y:S01]  /*1450*/  IABS R77, R10 ;  /* 0x0000000a004d7213 */ /* 0x000fe20000000000 */
[C---:B------:R-:W-:Y:S02]  /*1460*/  IMAD.HI.U32 R3, R74.reuse, R7, RZ ;  /* 0x000000074a037227 */ /* 0x040fe400078e00ff */
[----:B------:R2:W-:Y:S01]  /*1470*/  STL [R1+0xfd8], R11 ;  /* 0x000fd80b01007387 */ /* 0x0005e20000100800 */
[----:B0-----:R-:W-:Y:S01]  /*1480*/  IABS R9, R6 ;  /* 0x0000000600097213 */ /* 0x001fe20000000000 */
[----:B------:R-:W-:Y:S02]  /*1490*/  IMAD.MOV R3, RZ, RZ, -R3 ;  /* 0x000000ffff037224 */ /* 0x000fe400078e0a03 */
[----:B------:R0:W-:Y:S01]  /*14a0*/  STL [R1+0xfdc], R10 ;  /* 0x000fdc0a01007387 */ /* 0x0001e20000100800 */
[----:B-1----:R-:W-:-:S04]  /*14b0*/  IMAD.HI.U32 R2, R74, R5, RZ ;  /* 0x000000054a027227 */ /* 0x002fc800078e00ff */
[----:B------:R-:W-:Y:S01]  /*14c0*/  IMAD.MOV R6, RZ, RZ, -R2 ;  /* 0x000000ffff067224 */ /* 0x000fe200078e0a02 */
[----:B--2---:R-:W-:Y:S01]  /*14d0*/  IABS R11, R11 ;  /* 0x0000000b000b7213 */ /* 0x004fe20000000000 */
[----:B------:R-:W-:-:S04]  /*14e0*/  IMAD.HI.U32 R2, R74, R9, RZ ;  /* 0x000000094a027227 */ /* 0x000fc800078e00ff */
[C---:B------:R-:W-:Y:S02]  /*14f0*/  IMAD R5, R68.reuse, R6, R5 ;  /* 0x0000000644057224 */ /* 0x040fe400078e0205 */
[----:B------:R-:W-:Y:S02]  /*1500*/  IMAD R3, R68, R3, R7 ;  /* 0x0000000344037224 */ /* 0x000fe400078e0207 */
[C---:B------:R-:W-:Y:S01]  /*1510*/  VIADD R6, R0.reuse, 0x19 ;  /* 0x0000001900067836 */ /* 0x040fe20000000000 */
[----:B------:R1:W-:Y:S01]  /*1520*/  STL [R1+0x250], R5 ;  /* 0x0002500501007387 */ /* 0x0003e20000100800 */
[C---:B------:R-:W-:Y:S02]  /*1530*/  VIADD R7, R0.reuse, 0x1a ;  /* 0x0000001a00077836 */ /* 0x040fe40000000000 */
[----:B0-----:R-:W-:Y:S01]  /*1540*/  VIADD R10, R0, 0x1d ;  /* 0x0000001d000a7836 */ /* 0x001fe20000000000 */
[----:B------:R0:W-:Y:S04]  /*1550*/  STL [R1+0x398], R3 ;  /* 0x0003980301007387 */ /* 0x0001e80000100800 */
[----:B------:R-:W-:Y:S01]  /*1560*/  STL [R1+0xfe0], R6 ;  /* 0x000fe00601007387 */ /* 0x000fe20000100800 */
[----:B------:R-:W-:Y:S01]  /*1570*/  IABS R15, R10 ;  /* 0x0000000a000f7213 */ /* 0x000fe20000000000 */
[----:B-1----:R-:W-:-:S02]  /*1580*/  IMAD.MOV R5, RZ, RZ, -R2 ;  /* 0x000000ffff057224 */ /* 0x002fc400078e0a02 */
[----:B------:R-:W-:-:S04]  /*1590*/  IMAD.HI.U32 R2, R74, R11, RZ ;  /* 0x0000000b4a027227 */ /* 0x000fc800078e00ff */
[----:B------:R-:W-:Y:S02]  /*15a0*/  IMAD R5, R68, R5, R9 ;  /* 0x0000000544057224 */ /* 0x000fe400078e0209 */
[----:B------:R-:W-:Y:S02]  /*15b0*/  IMAD.MOV R2, RZ, RZ, -R2 ;  /* 0x000000ffff027224 */ /* 0x000fe400078e0a02 */
[----:B0-----:R-:W-:Y:S01]  /*15c0*/  IMAD.HI.U32 R3, R74, R77, RZ ;  /* 0x0000004d4a037227 */ /* 0x001fe200078e00ff */
[----:B------:R0:W-:Y:S03]  /*15d0*/  STL [R1+0x3ec], R5 ;  /* 0x0003ec0501007387 */ /* 0x0001e60000100800 */
[----:B------:R-:W-:Y:S01]  /*15e0*/  IMAD R2, R68, R2, R11 ;  /* 0x0000000244027224 */ /* 0x000fe200078e020b */
[----:B------:R1:W-:Y:S01]  /*15f0*/  STL [R1+0xfe4], R7 ;  /* 0x000fe40701007387 */ /* 0x0003e20000100800 */
[----:B------:R-:W-:-:S02]  /*1600*/  IMAD.MOV R3, RZ, RZ, -R3 ;  /* 0x000000ffff037224 */ /* 0x000fc400078e0a03 */
[----:B------:R-:W-:Y:S02]  /*1610*/  VIADD R11, R0, 0x1c ;  /* 0x0000001c000b7836 */ /* 0x000fe40000000000 */
[----:B------:R-:W-:Y:S01]  /*1620*/  IMAD R77, R68, R3, R77 ;  /* 0x00000003444d7224 */ /* 0x000fe200078e024d */
        /* <DEDUP_REMOVED lines=31> */
[----:B------:R-:W-:Y:S02]  /*1820*/  IMAD R2, R68, R3, R15 ;  /* 0x0000000344027224 */ /* 0x000fe400078e020f */
[C---:B------:R-:W-:Y:S01]  /*1830*/  VIADD R15, R0.reuse, 0x23 ;  /* 0x00000023000f7836 */ /* 0x040fe20000000000 */
[----:B0-----:R-:W-:Y:S01]  /*1840*/  IABS R5, R6 ;  /* 0x0000000600057213 */ /* 0x001fe20000000000 */
[----:B------:R-:W-:Y:S01]  /*1850*/  VIADD R6, R0, 0x20 ;  /* 0x0000002000067836 */ /* 0x000fe20000000000 */
[----:B-1----:R-:W-:-:S04]  /*1860*/  IABS R7, R7 ;  /* 0x0000000700077213 */ /* 0x002fc80000000000 */
[----:B------:R-:W-:Y:S01]  /*1870*/  STL [R1+0x1004], R6 ;  /* 0x0010040601007387 */ /* 0x000fe20000100800 */
[----:B------:R-:W-:Y:S01]  /*1880*/  IABS R79, R6 ;  /* 0x00000006004f7213 */ /* 0x000fe20000000000 */
[----:B------:R-:W-:Y:S02]  /*1890*/  IMAD.HI.U32 R3, R74, R7, RZ ;  /* 0x000000074a037227 */ /* 0x000fe400078e00ff */
[----:B------:R0:W-:Y:S04]  /*18a0*/  STL [R1+0x268], R9 ;  /* 0x0002680901007387 */ /* 0x0001e80000100800 */
[----:B------:R1:W-:Y:S04]  /*18b0*/  STL [R1+0x3a0], R2 ;  /* 0x0003a00201007387 */ /* 0x0003e80000100800 */
[----:B------:R2:W-:Y:S01]  /*18c0*/  STL [R1+0x1008], R10 ;  /* 0x0010080a01007387 */ /* 0x0005e20000100800 */
[----:B0-----:R-:W-:-:S02]  /*18d0*/  VIADD R9, R0, 0x22 ;  /* 0x0000002200097836 */ /* 0x001fc40000000000 */
[----:B-1----:R-:W-:-:S03]  /*18e0*/  IMAD.HI.U32 R2, R74, R5, RZ ;  /* 0x000000054a027227 */ /* 0x002fc600078e00ff */
[----:B------:R0:W-:Y:S01]  /*18f0*/  STL [R1+0x100c], R9 ;  /* 0x00100c0901007387 */ /* 0x0001e20000100800 */
[----:B------:R-:W-:Y:S01]  /*1900*/  IABS R11, R9 ;  /* 0x00000009000b7213 */ /* 0x000fe20000000000 */
[----:B------:R-:W-:Y:S01]  /*1910*/  IMAD.MOV R6, RZ, RZ, -R2 ;  /* 0x000000ffff067224 */ /* 0x000fe200078e0a02 */
[----:B--2---:R-:W-:Y:S01]  /*1920*/  IABS R10, R10 ;  /* 0x0000000a000a7213 */ /* 0x004fe20000000000 */
[----:B------:R-:W-:-:S04]  /*1930*/  IMAD.HI.U32 R2, R74, R79, RZ ;  /* 0x0000004f4a027227 */ /* 0x000fc800078e00ff */
[----:B------:R-:W-:Y:S02]  /*1940*/  IMAD R6, R68, R6, R5 ;  /* 0x0000000644067224 */ /* 0x000fe400078e0205 */
[----:B------:R-:W-:Y:S02]  /*1950*/  IMAD.MOV.U32 R5, RZ, RZ, R10 ;  /* 0x000000ffff057224 */ /* 0x000fe400078e000a */
[----:B0-----:R-:W-:Y:S01]  /*1960*/  IMAD.MOV R9, RZ, RZ, -R3 ;  /* 0x000000ffff097224 */ /* 0x001fe200078e0a03 */
[----:B------:R0:W-:Y:S01]  /*1970*/  STL [R1+0x3f4], R6 ;  /* 0x0003f40601007387 */ /* 0x0001e20000100800 */
[----:B------:R-:W-:Y:S02]  /*1980*/  IMAD.MOV R10, RZ, RZ, -R2 ;  /* 0x000000ffff0a7224 */ /* 0x000fe400078e0a02 */
[----:B------:R-:W-:-:S04]  /*1990*/  IMAD.HI.U32 R2, R74, R5, RZ ;  /* 0x000000054a027227 */ /* 0x000fc800078e00ff */
[----:B------:R-:W-:Y:S02]  /*19a0*/  IMAD.MOV.U32 R3, RZ, RZ, R11 ;  /* 0x000000ffff037224 */ /* 0x000fe400078e000b */
[----:B------:R-:W-:Y:S02]  /*19b0*/  VIADD R11, R0, 0x24 ;  /* 0x00000024000b7836 */ /* 0x000fe40000000000 */
[----:B0-----:R-:W-:Y:S02]  /*19c0*/  IMAD R6, R68, R9, R7 ;  /* 0x0000000944067224 */ /* 0x001fe400078e0207 */
[----:B------:R-:W-:Y:S01]  /*19d0*/  IMAD.MOV R2, RZ, RZ, -R2 ;  /* 0x000000ffff027224 */ /* 0x000fe200078e0a02 */
[----:B------:R-:W-:Y:S01]  /*19e0*/  IABS R7, R11 ;  /* 0x0000000b00077213 */ /* 0x000fe20000000000 */
[----:B------:R-:W-:Y:S01]  /*19f0*/  VIADD R9, R0, 0x25 ;  /* 0x0000002500097836 */ /* 0x000fe20000000000 */
[----:B------:R0:W-:Y:S01]  /*1a00*/  STL [R1+0x3f8], R6 ;  /* 0x0003f80601007387 */ /* 0x0001e20000100800 */
[----:B------:R-:W-:-:S02]  /*1a10*/  IMAD R5, R68, R2, R5 ;  /* 0x0000000244057224 */ /* 0x000fc400078e0205 */
[----:B------:R-:W-:Y:S01]  /*1a20*/  IMAD R79, R68, R10, R79 ;  /* 0x0000000a444f7224 */ /* 0x000fe200078e024f */
[----:B------:R1:W-:Y:S01]  /*1a30*/  STL [R1+0x1010], R15 ;  /* 0x0010100f01007387 */ /* 0x0003e20000100800 */
[----:B------:R-:W-:-:S03]  /*1a40*/  IABS R10, R15 ;  /* 0x0000000f000a7213 */ /* 0x000fc60000000000 */
[----:B------:R2:W-:Y:S01]  /*1a50*/  STL [R1+0x1018], R11 ;  /* 0x0010180b01007387 */ /* 0x0005e20000100800 */
[----:B0-----:R-:W-:-:S03]  /*1a60*/  IMAD.HI.U32 R6, R74, R3, RZ ;  /* 0x000000034a067227 */ /* 0x001fc600078e00ff */
[----:B------:R-:W-:Y:S01]  /*1a70*/  STL [R1+0x1024], R9 ;  /* 0x0010240901007387 */ /* 0x000fe20000100800 */
[----:B------:R-:W-:-:S03]  /*1a80*/  IMAD.MOV R6, RZ, RZ, -R6 ;  /* 0x000000ffff067224 */ /* 0x000fc600078e0a06 */
[----:B------:R0:W-:Y:S01]  /*1a90*/  STL [R1+0x40], R5 ;  /* 0x0000400501007387 */ /* 0x0001e20000100800 */
[----:B-1----:R-:W-:Y:S02]  /*1aa0*/  VIADD R15, R0, 0x3c ;  /* 0x0000003c000f7836 */ /* 0x002fe40000000000 */
[----:B------:R-:W-:Y:S01]  /*1ab0*/  IMAD R2, R68, R6, R3 ;  /* 0x0000000644027224 */ /* 0x000fe200078e0203 */
[----:B------:R-:W-:Y:S01]  /*1ac0*/  IABS R3, R9 ;  /* 0x0000000900037213 */ /* 0x000fe20000000000 */
[----:B--2---:R-:W-:-:S03]  /*1ad0*/  IMAD.HI.U32 R11, R74, R10, RZ ;  /* 0x0000000a4a0b7227 */ /* 0x004fc600078e00ff */
[----:B------:R1:W-:Y:S01]  /*1ae0*/  STL [R1+0xc0], R2 ;  /* 0x0000c00201007387 */ /* 0x0003e20000100800 */
[----:B------:R-:W-:Y:S02]  /*1af0*/  VIADD R6, R0, 0x26 ;  /* 0x0000002600067836 */ /* 0x000fe40000000000 */
[----:B0-----:R-:W-:Y:S02]  /*1b00*/  IMAD.MOV.U32 R5, RZ, RZ, R7 ;  /* 0x000000ffff057224 */ /* 0x001fe400078e0007 */
[----:B------:R-:W-:Y:S01]  /*1b10*/  IMAD.MOV R11, RZ, RZ, -R11 ;  /* 0x000000ffff0b7224 */ /* 0x000fe200078e0a0b */
[----:B------:R0:W-:Y:S01]  /*1b20*/  STL [R1+0x1028], R6 ;  /* 0x0010280601007387 */ /* 0x0001e20000100800 */
[----:B------:R-:W-:-:S04]  /*1b30*/  IMAD.HI.U32 R7, R74, R5, RZ ;  /* 0x000000054a077227 */ /* 0x000fc800078e00ff */
[----:B-1----:R-:W-:Y:S02]  /*1b40*/  VIADD R2, R0, 0x27 ;  /* 0x0000002700027836 */ /* 0x002fe40000000000 */
[----:B------:R-:W-:Y:S02]  /*1b50*/  IMAD.MOV R7, RZ, RZ, -R7 ;  /* 0x000000ffff077224 */ /* 0x000fe400078e0a07 */
[----:B------:R-:W-:Y:S01]  /*1b60*/  IMAD.HI.U32 R9, R74, R3, RZ ;  /* 0x000000034a097227 */ /* 0x000fe200078e00ff */
[----:B0-----:R-:W-:Y:S01]  /*1b70*/  IABS R6, R6 ;  /* 0x0000000600067213 */ /* 0x001fe20000000000 */
[----:B------:R0:W-:Y:S02]  /*1b80*/  STL [R1+0x1030], R2 ;  /* 0x0010300201007387 */ /* 0x0001e40000100800 */
[C---:B------:R-:W-:Y:S02]  /*1b90*/  IMAD R10, R68.reuse, R11, R10 ;  /* 0x0000000b440a7224 */ /* 0x040fe400078e020a */
[----:B------:R-:W-:-:S02]  /*1ba0*/  IMAD R5, R68, R7, R5 ;  /* 0x0000000744057224 */ /* 0x000fc400078e0205 */
[----:B------:R-:W-:Y:S01]  /*1bb0*/  IMAD.MOV R9, RZ, RZ, -R9 ;  /* 0x000000ffff097224 */ /* 0x000fe200078e0a09 */
[----:B------:R1:W-:Y:S01]  /*1bc0*/  STL [R1+0x158], R10 ;  /* 0x0001580a01007387 */ /* 0x0003e20000100800 */
[----:B------:R-:W-:Y:S01]  /*1bd0*/  IMAD.HI.U32 R7, R74, R6, RZ ;  /* 0x000000064a077227 */ /* 0x000fe200078e00ff */
[----:B0-----:R-:W-:Y:S02]  /*1be0*/  IABS R2, R2 ;  /* 0x0000000200027213 */ /* 0x001fe40000000000 */
[----:B------:R0:W-:Y:S01]  /*1bf0*/  STL [R1+0x270], R5 ;  /* 0x0002700501007387 */ /* 0x0001e20000100800 */
[----:B------:R-:W-:Y:S02]  /*1c00*/  VIADD R11, R0, 0x28 ;  /* 0x00000028000b7836 */ /* 0x000fe40000000000 */
[----:B------:R-:W-:Y:S02]  /*1c10*/  IMAD R3, R68, R9, R3 ;  /* 0x0000000944037224 */ /* 0x000fe400078e0203 */
[----:B------:R-:W-:Y:S01]  /*1c20*/  IMAD.MOV R7, RZ, RZ, -R7 ;  /* 0x000000ffff077224 */ /* 0x000fe200078e0a07 */
[----:B------:R-:W-:Y:S01]  /*1c30*/  STL [R1+0x1034], R11 ;  /* 0x0010340b01007387 */ /* 0x000fe20000100800 */
[C---:B-1----:R-:W-:Y:S01]  /*1c40*/  VIADD R10, R0.reuse, 0x29 ;  /* 0x00000029000a7836 */ /* 0x042fe20000000000 */
[----:B------:R-:W-:Y:S01]  /*1c50*/  IABS R78, R11 ;  /* 0x0000000b004e7213 */ /* 0x000fe20000000000 */
[----:B------:R-:W-:Y:S01]  /*1c60*/  VIADD R9, R0, 0x2a ;  /* 0x0000002a00097836 */ /* 0x000fe20000000000 */
[----:B------:R1:W-:Y:S01]  /*1c70*/  STL [R1+0x3a4], R3 ;  /* 0x0003a40301007387 */ /* 0x0003e20000100800 */
[----:B0-----:R-:W-:-:S03]  /*1c80*/  IMAD.HI.U32 R5, R74, R2, RZ ;  /* 0x000000024a057227 */ /* 0x001fc600078e00ff */
[----:B------:R0:W-:Y:S01]  /*1c90*/  STL [R1+0x1054], R10 ;  /* 0x0010540a01007387 */ /* 0x0001e20000100800 */
[----:B------:R-:W-:Y:S02]  /*1ca0*/  IMAD.MOV R5, RZ, RZ, -R5 ;  /* 0x000000ffff057224 */ /* 0x000fe400078e0a05 */
[C---:B------:R-:W-:Y:S01]  /*1cb0*/  IMAD R6, R68.reuse, R7, R6 ;  /* 0x0000000744067224 */ /* 0x040fe200078e0206 */
[----:B------:R-:W-:Y:S01]  /*1cc0*/  STL [R1+0x10bc], R9 ;  /* 0x0010bc0901007387 */ /* 0x000fe20000100800 */
[----:B------:R-:W-:Y:S01]  /*1cd0*/  IMAD R2, R68, R5, R2 ;  /* 0x0000000544027224 */ /* 0x000fe200078e0202 */
[----:B-1----:R-:W-:Y:S01]  /*1ce0*/  IABS R3, R10 ;  /* 0x0000000a00037213 */ /* 0x002fe20000000000 */
[----:B------:R-:W-:Y:S01]  /*1cf0*/  VIADD R11, R0, 0x2e ;  /* 0x0000002e000b7836 */ /* 0x000fe20000000000 */
[----:B------:R1:W-:Y:S01]  /*1d00*/  STL [R1+0x3fc], R6 ;  /* 0x0003fc0601007387 */ /* 0x0003e20000100800 */
[----:B------:R-:W-:Y:S01]  /*1d10*/  IABS R5, R9 ;  /* 0x0000000900057213 */ /* 0x000fe20000000000 */
[----:B0-----:R-:W-:-:S02]  /*1d20*/  IMAD.HI.U32 R10, R74, R78, RZ ;  /* 0x0000004e4a0a7227 */ /* 0x001fc400078e00ff */
[----:B------:R0:W-:Y:S02]  /*1d30*/  STL [R1+0x400], R2 ;  /* 0x0004000201007387 */ /* 0x0001e40000100800 */
[----:B------:R-:W-:-:S04]  /*1d40*/  IMAD.HI.U32 R7, R74, R3, RZ ;  /* 0x000000034a077227 */ /* 0x000fc800078e00ff */
[C---:B-1----:R-:W-:Y:S02]  /*1d50*/  VIADD R6, R0.reuse, 0x2b ;  /* 0x0000002b00067836 */ /* 0x042fe40000000000 */
[----:B------:R-:W-:Y:S02]  /*1d60*/  IMAD.MOV R7, RZ, RZ, -R7 ;  /* 0x000000ffff077224 */ /* 0x000fe400078e0a07 */
[----:B0-----:R-:W-:Y:S01]  /*1d70*/  VIADD R2, R0, 0x2c ;  /* 0x0000002c00027836 */ /* 0x001fe20000000000 */
[----:B------:R0:W-:Y:S01]  /*1d80*/  STL [R1+0x10e0], R6 ;  /* 0x0010e00601007387 */ /* 0x0001e20000100800 */
[----:B------:R-:W-:-:S03]  /*1d90*/  IMAD.HI.U32 R9, R74, R5, RZ ;  /* 0x000000054a097227 */ /* 0x000fc600078e00ff */
[----:B------:R1:W-:Y:S01]  /*1da0*/  STL [R1+0x1100], R2 ;  /* 0x0011000201007387 */ /* 0x0003e20000100800 */
[----:B------:R-:W-:Y:S02]  /*1db0*/  IMAD.MOV R10, RZ, RZ, -R10 ;  /* 0x000000ffff0a7224 */ /* 0x000fe400078e0a0a */
[C---:B------:R-:W-:Y:S02]  /*1dc0*/  IMAD R3, R68.reuse, R7, R3 ;  /* 0x0000000744037224 */ /* 0x040fe400078e0203 */
[----:B------:R-:W-:Y:S01]  /*1dd0*/  IMAD.MOV R9, RZ, RZ, -R9 ;  /* 0x000000ffff097224 */ /* 0x000fe200078e0a09 */
[----:B0-----:R-:W-:Y:S01]  /*1de0*/  IABS R6, R6 ;  /* 0x0000000600067213 */ /* 0x001fe20000000000 */
[----:B------:R-:W-:Y:S01]  /*1df0*/  IMAD R78, R68, R10, R78 ;  /* 0x0000000a444e7224 */ /* 0x000fe200078e024e */
[----:B------:R0:W-:Y:S01]  /*1e00*/  STL [R1+0x44], R3 ;  /* 0x0000440301007387 */ /* 0x0001e20000100800 */
[----:B------:R-:W-:Y:S01]  /*1e10*/  VIADD R10, R0, 0x2d ;  /* 0x0000002d000a7836 */ /* 0x000fe20000000000 */
[----:B-1----:R-:W-:Y:S01]  /*1e20*/  IABS R2, R2 ;  /* 0x0000000200027213 */ /* 0x002fe20000000000 */
[----:B------:R-:W-:-:S03]  /*1e30*/  IMAD.HI.U32 R7, R74, R6, RZ ;  /* 0x000000064a077227 */ /* 0x000fc600078e00ff */
[----:B------:R1:W-:Y:S01]  /*1e40*/  STL [R1+0x1050], R10 ;  /* 0x0010500a01007387 */ /* 0x0003e20000100800 */
[----:B------:R-:W-:Y:S01]  /*1e50*/  IMAD R5, R68, R9, R5 ;  /* 0x0000000944057224 */ /* 0x000fe200078e0205 */
[----:B------:R-:W-:Y:S01]  /*1e60*/  IABS R9, R10 ;  /* 0x0000000a00097213 */ /* 0x000fe20000000000 */
[----:B------:R-:W-:Y:S02]  /*1e70*/  IMAD.MOV R7, RZ, RZ, -R7 ;  /* 0x000000ffff077224 */ /* 0x000fe400078e0a07 */
[----:B0-----:R-:W-:Y:S01]  /*1e80*/  IMAD.HI.U32 R3, R74, R2, RZ ;  /* 0x000000024a037227 */ /* 0x001fe200078e00ff */
[----:B------:R0:W-:Y:S03]  /*1e90*/  STL [R1+0xc4], R5 ;  /* 0x0000c40501007387 */ /* 0x0001e60000100800 */
[----:B------:R-:W-:Y:S01]  /*1ea0*/  IMAD.MOV R3, RZ, RZ, -R3 ;  /* 0x000000ffff037224 */ /* 0x000fe200078e0a03 */
[----:B------:R-:W-:Y:S01]  /*1eb0*/  STL [R1+0x10dc], R11 ;  /* 0x0010dc0b01007387 */ /* 0x000fe20000100800 */
[----:B-1----:R-:W-:-:S02]  /*1ec0*/  VIADD R10, R0, 0x2f ;  /* 0x0000002f000a7836 */ /* 0x002fc40000000000 */
[C---:B------:R-:W-:Y:S02]  /*1ed0*/  IMAD R6, R68.reuse, R7, R6 ;  /* 0x0000000744067224 */ /* 0x040fe400078e0206 */
[----:B------:R-:W-:Y:S01]  /*1ee0*/  IMAD R2, R68, R3, R2 ;  /* 0x0000000344027224 */ /* 0x000fe200078e0202 */
[----:B0-----:R-:W-:Y:S01]  /*1ef0*/  IABS R5, R11 ;  /* 0x0000000b00057213 */ /* 0x001fe20000000000 */
[----:B------:R0:W-:Y:S01]  /*1f00*/  STL [R1+0x10b8], R10 ;  /* 0x0010b80a01007387 */ /* 0x0001e20000100800 */
[----:B------:R-:W-:Y:S01]  /*1f10*/  IABS R3, R10 ;  /* 0x0000000a00037213 */ /* 0x000fe20000000000 */
[----:B------:R-:W-:Y:S02]  /*1f20*/  VIADD R7, R0, 0x30 ;  /* 0x0000003000077836 */ /* 0x000fe40000000000 */
[----:B------:R1:W-:Y:S03]  /*1f30*/  STL [R1+0x164], R6 ;  /* 0x0001640601007387 */ /* 0x0003e60000100800 */
[----:B------:R-:W-:Y:S01]  /*1f40*/  IABS R80, R7 ;  /* 0x0000000700507213 */ /* 0x000fe20000000000 */
[----:B------:R2:W-:Y:S01]  /*1f50*/  STL [R1+0x274], R2 ;  /* 0x0002740201007387 */ /* 0x0005e20000100800 */
[----:B0-----:R-:W-:-:S03]  /*1f60*/  IMAD.HI.U32 R10, R74, R9, RZ ;  /* 0x000000094a0a7227 */ /* 0x001fc600078e00ff */
[----:B------:R0:W-:Y:S01]  /*1f70*/  STL [R1+0x1088], R7 ;  /* 0x0010880701007387 */ /* 0x0001e20000100800 */
[----:B-1----:R-:W-:-:S04]  /*1f80*/  IMAD.HI.U32 R6, R74, R5, RZ ;  /* 0x000000054a067227 */ /* 0x002fc800078e00ff */
[----:B--2---:R-:W-:Y:S02]  /*1f90*/  VIADD R2, R0, 0x31 ;  /* 0x0000003100027836 */ /* 0x004fe40000000000 */
[----:B------:R-:W-:Y:S02]  /*1fa0*/  IMAD.MOV R10, RZ, RZ, -R10 ;  /* 0x000000ffff0a7224 */ /* 0x000fe400078e0a0a */
[----:B------:R-:W-:Y:S01]  /*1fb0*/  IMAD.MOV R6, RZ, RZ, -R6 ;  /* 0x000000ffff067224 */ /* 0x000fe200078e0a06 */
[----:B------:R1:W-:Y:S01]  /*1fc0*/  STL [R1+0x1128], R2 ;  /* 0x0011280201007387 */ /* 0x0003e20000100800 */
[----:B0-----:R-:W-:-:S04]  /*1fd0*/  IMAD.HI.U32 R7, R74, R3, RZ ;  /* 0x000000034a077227 */ /* 0x001fc800078e00ff */
[C---:B------:R-:W-:Y:S02]  /*1fe0*/  IMAD R9, R68.reuse, R10, R9 ;  /* 0x0000000a44097224 */ /* 0x040fe400078e0209 */
[----:B------:R-:W-:Y:S02]  /*1ff0*/  IMAD R5, R68, R6, R5 ;  /* 0x0000000644057224 */ /* 0x000fe400078e0205 */
[----:B------:R-:W-:Y:S01]  /*2000*/  IMAD.MOV R7, RZ, RZ, -R7 ;  /* 0x000000ffff077224 */ /* 0x000fe200078e0a07 */
[----:B-1----:R-:W-:Y:S01]  /*2010*/  IABS R2, R2 ;  /* 0x0000000200027213 */ /* 0x002fe20000000000 */
[----:B------:R0:W-:Y:S01]  /*2020*/  STL [R1+0x3a8], R9 ;  /* 0x0003a80901007387 */ /* 0x0001e20000100800 */
[----:B------:R-:W-:Y:S02]  /*2030*/  VIADD R10, R0, 0x32 ;  /* 0x00000032000a7836 */ /* 0x000fe40000000000 */
[----:B------:R-:W-:Y:S01]  /*2040*/  IMAD R3, R68, R7, R3 ;  /* 0x0000000744037224 */ /* 0x000fe200078e0203 */
[----:B------:R1:W-:Y:S01]  /*2050*/  STL [R1+0x404], R5 ;  /* 0x0004040501007387 */ /* 0x0003e20000100800 */
[----:B------:R-:W-:-:S03]  /*2060*/  IMAD.HI.U32 R6, R74, R80, RZ ;  /* 0x000000504a067227 */ /* 0x000fc600078e00ff */
[----:B------:R2:W-:Y:S01]  /*2070*/  STL [R1+0x104c], R10 ;  /* 0x00104c0a01007387 */ /* 0x0005e20000100800 */
[C---:B------:R-:W-:Y:S02]  /*2080*/  VIADD R7, R0.reuse, 0x34 ;  /* 0x0000003400077836 */ /* 0x040fe40000000000 */
[----:B0-----:R-:W-:Y:S01]  /*2090*/  VIADD R9, R0, 0x33 ;  /* 0x0000003300097836 */ /* 0x001fe20000000000 */
[----:B------:R0:W-:Y:S01]  /*20a0*/  STL [R1+0x408], R3 ;  /* 0x0004080301007387 */ /* 0x0001e20000100800 */
[----:B------:R-:W-:Y:S02]  /*20b0*/  IMAD.MOV R6, RZ, RZ, -R6 ;  /* 0x000000ffff067224 */ /* 0x000fe400078e0a06 */
[----:B-1----:R-:W-:Y:S01]  /*20c0*/  IMAD.HI.U32 R5, R74, R2, RZ ;  /* 0x000000024a057227 */ /* 0x002fe200078e00ff */
[----:B------:R-:W-:Y:S01]  /*20d0*/  STL [R1+0x1084], R9 ;  /* 0x0010840901007387 */ /* 0x000fe20000100800 */
[----:B--2---:R-:W-:Y:S02]  /*20e0*/  IABS R10, R10 ;  /* 0x0000000a000a7213 */ /* 0x004fe40000000000 */
[----:B------:R-:W-:Y:S01]  /*20f0*/  IMAD.MOV R5, RZ, RZ, -R5 ;  /* 0x000000ffff057224 */ /* 0x000fe200078e0a05 */
[----:B------:R1:W-:Y:S01]  /*2100*/  STL [R1+0x110c], R7 ;  /* 0x00110c0701007387 */ /* 0x0003e20000100800 */
[C---:B------:R-:W-:Y:S01]  /*2110*/  IMAD R80, R68.reuse, R6, R80 ;  /* 0x0000000644507224 */ /* 0x040fe200078e0250 */
[----:B0-----:R-:W-:Y:S01]  /*2120*/  IABS R3, R9 ;  /* 0x0000000900037213 */ /* 0x001fe20000000000 */
[----:B------:R-:W-:-:S02]  /*2130*/  IMAD R2, R68, R5, R2 ;  /* 0x0000000544027224 */ /* 0x000fc400078e0202 */
[----:B------:R-:W-:-:S03]  /*2140*/  IMAD.HI.U32 R11, R74, R10, RZ ;  /* 0x0000000a4a0b7227 */ /* 0x000fc600078e00ff */
[----:B------:R0:W-:Y:S01]  /*2150*/  STL [R1+0x48], R2 ;  /* 0x0000480201007387 */ /* 0x0001e20000100800 */
[----:B------:R-:W-:Y:S01]  /*2160*/  IMAD.HI.U32 R6, R74, R3, RZ ;  /* 0x000000034a067227 */ /* 0x000fe200078e00ff */
[----:B-1----:R-:W-:-:S03]  /*2170*/  IABS R7, R7 ;  /* 0x0000000700077213 */ /* 0x002fc60000000000 */
[C---:B------:R-:W-:Y:S02]  /*2180*/  VIADD R5, R0.reuse, 0x35 ;  /* 0x0000003500057836 */ /* 0x040fe40000000000 */
[----:B------:R-:W-:Y:S02]  /*2190*/  IMAD.MOV R11, RZ, RZ, -R11 ;  /* 0x000000ffff0b7224 */ /* 0x000fe400078e0a0b */
[----:B------:R-:W-:Y:S01]  /*21a0*/  IMAD.MOV R6, RZ, RZ, -R6 ;  /* 0x000000ffff067224 */ /* 0x000fe200078e0a06 */
[----:B------:R1:W-:Y:S01]  /*21b0*/  STL [R1+0x1080], R5 ;  /* 0x0010800501007387 */ /* 0x0003e20000100800 */
[----:B0-----:R-:W-:Y:S02]  /*21c0*/  VIADD R2, R0, 0x36 ;  /* 0x0000003600027836 */ /* 0x001fe40000000000 */
[----:B------:R-:W-:-:S03]  /*21d0*/  IMAD.HI.U32 R9, R74, R7, RZ ;  /* 0x000000074a097227 */ /* 0x000fc600078e00ff */
[----:B------:R0:W-:Y:S01]  /*21e0*/  STL [R1+0x10fc], R2 ;  /* 0x0010fc0201007387 */ /* 0x0001e20000100800 */
[C---:B------:R-:W-:Y:S02]  /*21f0*/  IMAD R10, R68.reuse, R11, R10 ;  /* 0x0000000b440a7224 */ /* 0x040fe400078e020a */
[----:B------:R-:W-:Y:S01]  /*2200*/  IMAD R3, R68, R6, R3 ;  /* 0x0000000644037224 */ /* 0x000fe200078e0203 */
[----:B-1----:R-:W-:Y:S01]  /*2210*/  IABS R5, R5 ;  /* 0x0000000500057213 */ /* 0x002fe20000000000 */
[----:B------:R-:W-:Y:S01]  /*2220*/  IMAD.MOV R9, RZ, RZ, -R9 ;  /* 0x000000ffff097224 */ /* 0x000fe200078e0a09 */
[----:B------:R1:W-:Y:S01]  /*2230*/  STL [R1+0xcc], R10 ;  /* 0x0000cc0a01007387 */ /* 0x0003e20000100800 */
[----:B------:R-:W-:Y:S02]  /*2240*/  VIADD R11, R0, 0x37 ;  /* 0x00000037000b7836 */ /* 0x000fe40000000000 */
[----:B------:R-:W-:Y:S01]  /*2250*/  IMAD.HI.U32 R6, R74, R5, RZ ;  /* 0x000000054a067227 */ /* 0x000fe200078e00ff */
[----:B0-----:R-:W-:Y:S01]  /*2260*/  IABS R2, R2 ;  /* 0x0000000200027213 */ /* 0x001fe20000000000 */
[----:B------:R0:W-:Y:S02]  /*2270*/  STL [R1+0x168], R3 ;  /* 0x0001680301007387 */ /* 0x0001e40000100800 */
[----:B------:R-:W-:-:S02]  /*2280*/  IMAD R7, R68, R9, R7 ;  /* 0x0000000944077224 */ /* 0x000fc400078e0207 */
[----:B------:R-:W-:Y:S01]  /*2290*/  STL [R1+0x1094], R11 ;  /* 0x0010940b01007387 */ /* 0x000fe20000100800 */
[----:B------:R-:W-:Y:S02]  /*22a0*/  IMAD.MOV R6, RZ, RZ, -R6 ;  /* 0x000000ffff067224 */ /* 0x000fe400078e0a06 */
[C---:B-1----:R-:W-:Y:S01]  /*22b0*/  VIADD R10, R0.reuse, 0x38 ;  /* 0x00000038000a7836 */ /* 0x042fe20000000000 */
[----:B------:R1:W-:Y:S01]  /*22c0*/  STL [R1+0x27c], R7 ;  /* 0x00027c0701007387 */ /* 0x0003e20000100800 */
[----:B------:R-:W-:Y:S02]  /*22d0*/  VIADD R9, R0, 0x39 ;  /* 0x0000003900097836 */ /* 0x000fe40000000000 */
[----:B0-----:R-:W-:Y:S01]  /*22e0*/  IMAD.HI.U32 R3, R74, R2, RZ ;  /* 0x000000024a037227 */ /* 0x001fe200078e00ff */
[----:B------:R0:W-:Y:S01]  /*22f0*/  STL [R1+0x107c], R10 ;  /* 0x00107c0a01007387 */ /* 0x0001e20000100800 */
[----:B------:R-:W-:Y:S02]  /*2300*/  IABS R81, R10 ;  /* 0x0000000a00517213 */ /* 0x000fe40000000000 */
[----:B------:R-:W-:Y:S01]  /*2310*/  IMAD.MOV R3, RZ, RZ, -R3 ;  /* 0x000000ffff037224 */ /* 0x000fe200078e0a03 */
[----:B------:R2:W-:Y:S01]  /*2320*/  STL [R1+0x10b4], R9 ;  /* 0x0010b40901007387 */ /* 0x0005e20000100800 */
[C---:B------:R-:W-:Y:S01]  /*2330*/  IMAD R5, R68.reuse, R6, R5 ;  /* 0x0000000644057224 */ /* 0x040fe200078e0205 */
[----:B-1----:R-:W-:Y:S01]  /*2340*/  IABS R7, R11 ;  /* 0x0000000b00077213 */ /* 0x002fe20000000000 */
[----:B------:R-:W-:Y:S01]  /*2350*/  IMAD R3, R68, R3, R2 ;  /* 0x0000000344037224 */ /* 0x000fe200078e0202 */
[----:B------:R-:W-:Y:S01]  /*2360*/  IABS R2, R9 ;  /* 0x0000000900027213 */ /* 0x000fe20000000000 */
[----:B------:R-:W-:Y:S01]  /*2370*/  VIADD R6, R0, 0x3a ;  /* 0x0000003a00067836 */ /* 0x000fe20000000000 */
[----:B------:R1:W-:Y:S01]  /*2380*/  STL [R1+0x3b0], R5 ;  /* 0x0003b00501007387 */ /* 0x0003e20000100800 */
[----:B0-----:R-:W-:-:S03]  /*2390*/  IMAD.HI.U32 R10, R74, R7, RZ ;  /* 0x000000074a0a7227 */ /* 0x001fc600078e00ff */
[----:B------:R0:W-:Y:S01]  /*23a0*/  STL [R1+0x40c], R3 ;  /* 0x00040c0301007387 */ /* 0x0001e20000100800 */
[----:B------:R-:W-:Y:S02]  /*23b0*/  IMAD.MOV R10, RZ, RZ, -R10 ;  /* 0x000000ffff0a7224 */ /* 0x000fe400078e0a0a */
[C---:B--2---:R-:W-:Y:S01]  /*23c0*/  IMAD.HI.U32 R9, R74.reuse, R2, RZ ;  /* 0x000000024a097227 */ /* 0x044fe200078e00ff */
[----:B------:R2:W-:Y:S03]  /*23d0*/  STL [R1+0x10d8], R6 ;  /* 0x0010d80601007387 */ /* 0x0005e60000100800 */
[----:B-1----:R-:W-:-:S04]  /*23e0*/  IMAD.HI.U32 R5, R74, R81, RZ ;  /* 0x000000514a057227 */ /* 0x002fc800078e00ff */
[----:B0-----:R-:W-:Y:S02]  /*23f0*/  VIADD R3, R0, 0x3b ;  /* 0x0000003b00037836 */ /* 0x001fe40000000000 */
[C---:B------:R-:W-:Y:S01]  /*2400*/  IMAD R7, R68.reuse, R10, R7 ;  /* 0x0000000a44077224 */ /* 0x040fe200078e0207 */
[----:B--2---:R-:W-:Y:S01]  /*2410*/  IABS R6, R6 ;  /* 0x0000000600067213 */ /* 0x004fe20000000000 */
[----:B------:R-:W-:Y:S01]  /*2420*/  IMAD.MOV R5, RZ, RZ, -R5 ;  /* 0x000000ffff057224 */ /* 0x000fe200078e0a05 */
[----:B------:R0:W-:Y:S01]  /*2430*/  STL [R1+0x10f8], R3 ;  /* 0x0010f80301007387 */ /* 0x0001e20000100800 */
[----:B------:R-:W-:Y:S02]  /*2440*/  IMAD.MOV R9, RZ, RZ, -R9 ;  /* 0x000000ffff097224 */ /* 0x000fe400078e0a09 */
[C---:B------:R-:W-:Y:S01]  /*2450*/  IMAD R81, R68.reuse, R5, R81 ;  /* 0x0000000544517224 */ /* 0x040fe200078e0251 */
[----:B------:R1:W-:Y:S01]  /*2460*/  STL [R1+0x410], R7 ;  /* 0x0004100701007387 */ /* 0x0003e20000100800 */
[----:B------:R-:W-:Y:S01]  /*2470*/  IMAD R2, R68, R9, R2 ;  /* 0x0000000944027224 */ /* 0x000fe200078e0202 */
[----:B------:R-:W-:Y:S01]  /*2480*/  IABS R9, R15 ;  /* 0x0000000f00097213 */ /* 0x000fe20000000000 */
[C---:B------:R-:W-:Y:S01]  /*2490*/  VIADD R11, R0.reuse, 0x3d ;  /* 0x0000003d000b7836 */ /* 0x040fe20000000000 */
[----:B------:R-:W-:Y:S01]  /*24a0*/  STL [R1+0x1048], R15 ;  /* 0x0010480f01007387 */ /* 0x000fe20000100800 */
[----:B------:R-:W-:Y:S01]  /*24b0*/  VIADD R10, R0, 0x3e ;  /* 0x0000003e000a7836 */ /* 0x000fe20000000000 */
[----:B0-----:R-:W-:-:S02]  /*24c0*/  IABS R3, R3 ;  /* 0x0000000300037213 */ /* 0x001fc40000000000 */
[----:B------:R0:W-:Y:S01]  /*24d0*/  STL [R1+0x4c], R2 ;  /* 0x00004c0201007387 */ /* 0x0001e20000100800 */
[----:B-1----:R-:W-:-:S03]  /*24e0*/  IMAD.HI.U32 R7, R74, R6, RZ ;  /* 0x000000064a077227 */ /* 0x002fc600078e00ff */
[----:B------:R-:W-:Y:S01]  /*24f0*/  STL [R1+0x10d4], R11 ;  /* 0x0010d40b01007387 */ /* 0x000fe20000100800 */
[----:B------:R-:W-:-:S03]  /*2500*/  IMAD.HI.U32 R5, R74, R3, RZ ;  /* 0x000000034a057227 */ /* 0x000fc600078e00ff */
[----:B------:R1:W-:Y:S01]  /*2510*/  STL [R1+0x10b0], R10 ;  /* 0x0010b00a01007387 */ /* 0x0003e20000100800 */
[----:B------:R-:W-:Y:S01]  /*2520*/  IMAD.MOV R7, RZ, RZ, -R7 ;  /* 0x000000ffff077224 */ /* 0x000fe200078e0a07 */
[----:B0-----:R-:W-:Y:S01]  /*2530*/  IABS R2, R11 ;  /* 0x0000000b00027213 */ /* 0x001fe20000000000 */
[----:B------:R-:W-:Y:S02]  /*2540*/  IMAD.MOV R5, RZ, RZ, -R5 ;  /* 0x000000ffff057224 */ /* 0x000fe400078e0a05 */
[C---:B------:R-:W-:Y:S02]  /*2550*/  IMAD R6, R68.reuse, R7, R6 ;  /* 0x0000000744067224 */ /* 0x040fe400078e0206 */
[----:B------:R-:W-:Y:S01]  /*2560*/  IMAD R5, R68, R5, R3 ;  /* 0x0000000544057224 */ /* 0x000fe200078e0203 */
[----:B------:R-:W-:Y:S01]  /*2570*/  IABS R3, R10 ;  /* 0x0000000a00037213 */ /* 0x000fe20000000000 */
[----:B------:R-:W-:Y:S01]  /*2580*/  VIADD R7, R0, 0x40 ;  /* 0x0000004000077836 */ /* 0x000fe20000000000 */
[----:B------:R0:W-:Y:S01]  /*2590*/  STL [R1+0xc8], R6 ;  /* 0x0000c80601007387 */ /* 0x0001e20000100800 */
[----:B-1----:R-:W-:-:S03]  /*25a0*/  IMAD.HI.U32 R10, R74, R9, RZ ;  /* 0x000000094a0a7227 */ /* 0x002fc600078e00ff */
[----:B------:R1:W-:Y:S01]  /*25b0*/  STL [R1+0x170], R5 ;  /* 0x0001700501007387 */ /* 0x0003e20000100800 */
[----:B------:R-:W-:Y:S01]  /*25c0*/  IMAD.MOV R10, RZ, RZ, -R10 ;  /* 0x000000ffff0a7224 */ /* 0x000fe200078e0a0a */
[----:B------:R-:W-:Y:S01]  /*25d0*/  IABS R82, R7 ;  /* 0x0000000700527213 */ /* 0x000fe20000000000 */
[----:B------:R-:W-:Y:S02]  /*25e0*/  VIADD R15, R0, 0x6c ;  /* 0x0000006c000f7836 */ /* 0x000fe40000000000 */
[----:B------:R-:W-:Y:S02]  /*25f0*/  IMAD R9, R68, R10, R9 ;  /* 0x0000000a44097224 */ /* 0x000fe400078e0209 */
[----:B0-----:R-:W-:-:S04]  /*2600*/  IMAD.HI.U32 R6, R74, R2, RZ ;  /* 0x000000024a067227 */ /* 0x001fc800078e00ff */
[C---:B-1----:R-:W-:Y:S02]  /*2610*/  VIADD R5, R0.reuse, 0x3f ;  /* 0x0000003f00057836 */ /* 0x042fe40000000000 */
[----:B------:R-:W-:Y:S02]  /*2620*/  IMAD.MOV R6, RZ, RZ, -R6 ;  /* 0x000000ffff067224 */ /* 0x000fe400078e0a06 */
[----:B------:R-:W-:Y:S01]  /*2630*/  VIADD R10, R0, 0x41 ;  /* 0x00000041000a7836 */ /* 0x000fe20000000000 */
[----:B------:R0:W-:Y:S01]  /*2640*/  STL [R1+0x1078], R5 ;  /* 0x0010780501007387 */ /* 0x0001e20000100800 */
[----:B------:R-:W-:-:S03]  /*2650*/  IMAD R2, R68, R6, R2 ;  /* 0x0000000644027224 */ /* 0x000fc600078e0202 */
[----:B------:R1:W-:Y:S04]  /*2660*/  STL [R1+0x1124], R7 ;  /* 0x0011240701007387 */ /* 0x0003e80000100800 */
[----:B------:R-:W-:Y:S01]  /*2670*/  STL [R1+0x290], R9 ;  /* 0x0002900901007387 */ /* 0x000fe20000100800 */
[----:B0-----:R-:W-:-:S03]  /*2680*/  IABS R5, R5 ;  /* 0x0000000500057213 */ /* 0x001fc60000000000 */
[----:B------:R-:W-:Y:S01]  /*2690*/  STL [R1+0x3b4], R2 ;  /* 0x0003b40201007387 */ /* 0x000fe20000100800 */
[----:B-1----:R-:W-:-:S03]  /*26a0*/  IMAD.HI.U32 R7, R74, R3, RZ ;  /* 0x000000034a077227 */ /* 0x002fc600078e00ff */
[----:B------:R0:W-:Y:S01]  /*26b0*/  STL [R1+0x1044], R10 ;  /* 0x0010440a01007387 */ /* 0x0001e20000100800 */
[----:B------:R-:W-:Y:S02]  /*26c0*/  IMAD.MOV R7, RZ, RZ, -R7 ;  /* 0x000000ffff077224 */ /* 0x000fe400078e0a07 */
[----:B------:R-:W-:-:S04]  /*26d0*/  IMAD.HI.U32 R6, R74, R5, RZ ;  /* 0x000000054a067227 */ /* 0x000fc800078e00ff */
[----:B------:R-:W-:Y:S02]  /*26e0*/  IMAD R3, R68, R7, R3 ;  /* 0x0000000744037224 */ /* 0x000fe400078e0203 */
[----:B------:R-:W-:Y:S01]  /*26f0*/  IMAD.MOV R6, RZ, RZ, -R6 ;  /* 0x000000ffff067224 */ /* 0x000fe200078e0a06 */
[----:B0-----:R-:W-:Y:S01]  /*2700*/  IABS R10, R10 ;  /* 0x0000000a000a7213 */ /* 0x001fe20000000000 */
[C---:B------:R-:W-:Y:S01]  /*2710*/  VIADD R9, R0.reuse, 0x42 ;  /* 0x0000004200097836 */ /* 0x040fe20000000000 */
[----:B------:R0:W-:Y:S01]  /*2720*/  STL [R1+0x414], R3 ;  /* 0x0004140301007387 */ /* 0x0001e20000100800 */
[----:B------:R-:W-:Y:S02]  /*2730*/  VIADD R7, R0, 0x43 ;  /* 0x0000004300077836 */ /* 0x000fe40000000000 */
[----:B------:R-:W-:Y:S01]  /*2740*/  IMAD R5, R68, R6, R5 ;  /* 0x0000000644057224 */ /* 0x000fe200078e0205 */
[----:B------:R-:W-:Y:S01]  /*2750*/  STL [R1+0x1074], R9 ;  /* 0x0010740901007387 */ /* 0x000fe20000100800 */
[----:B------:R-:W-:-:S03]  /*2760*/  IMAD.HI.U32 R2, R74, R82, RZ ;  /* 0x000000524a027227 */ /* 0x000fc600078e00ff */
[----:B------:R-:W-:Y:S01]  /*2770*/  STL [R1+0x1108], R7 ;  /* 0x0011080701007387 */ /* 0x000fe20000100800 */
[----:B------:R-:W-:Y:S01]  /*2780*/  IMAD.HI.U32 R11, R74, R10, RZ ;  /* 0x0000000a4a0b7227 */ /* 0x000fe200078e00ff */
[----:B0-----:R-:W-:Y:S02]  /*2790*/  IABS R3, R9 ;  /* 0x0000000900037213 */ /* 0x001fe40000000000 */
[----:B------:R0:W-:Y:S01]  /*27a0*/  STL [R1+0x41c], R5 ;  /* 0x00041c0501007387 */ /* 0x0001e20000100800 */
[----:B------:R-:W-:Y:S02]  /*27b0*/  IMAD.MOV R2, RZ, RZ, -R2 ;  /* 0x000000ffff027224 */ /* 0x000fe400078e0a02 */
[----:B------:R-:W-:Y:S02]  /*27c0*/  IMAD.MOV R11, RZ, RZ, -R11 ;  /* 0x000000ffff0b7224 */ /* 0x000fe400078e0a0b */
[----:B------:R-:W-:Y:S02]  /*27d0*/  IMAD R82, R68, R2, R82 ;  /* 0x0000000244527224 */ /* 0x000fe400078e0252 */
[----:B------:R-:W-:-:S02]  /*27e0*/  VIADD R6, R0, 0x44 ;  /* 0x0000004400067836 */ /* 0x000fc40000000000 */
[----:B------:R-:W-:Y:S01]  /*27f0*/  VIADD R2, R0, 0x45 ;  /* 0x0000004500027836 */ /* 0x000fe20000000000 */
[----:B0-----:R-:W-:Y:S01]  /*2800*/  IABS R5, R7 ;  /* 0x0000000700057213 */ /* 0x001fe20000000000 */
[----:B------:R-:W-:Y:S01]  /*2810*/  IMAD.HI.U32 R7, R74, R3, RZ ;  /* 0x000000034a077227 */ /* 0x000fe200078e00ff */
[----:B------:R0:W-:Y:S03]  /*2820*/  STL [R1+0x1070], R6 ;  /* 0x0010700601007387 */ /* 0x0001e60000100800 */
[----:B------:R-:W-:Y:S01]  /*2830*/  IMAD.MOV R7, RZ, RZ, -R7 ;  /* 0x000000ffff077224 */ /* 0x000fe200078e0a07 */
[----:B------:R1:W-:Y:S01]  /*2840*/  STL [R1+0x10f4], R2 ;  /* 0x0010f40201007387 */ /* 0x0003e20000100800 */
[----:B------:R-:W-:Y:S02]  /*2850*/  IMAD R10, R68, R11, R10 ;  /* 0x0000000b440a7224 */ /* 0x000fe400078e020a */
[----:B------:R-:W-:Y:S01]  /*2860*/  IMAD.HI.U32 R9, R74, R5, RZ ;  /* 0x000000054a097227 */ /* 0x000fe200078e00ff */
[----:B0-----:R-:W-:-:S03]  /*2870*/  IABS R6, R6 ;  /* 0x0000000600067213 */ /* 0x001fc60000000000 */
[----:B------:R-:W-:Y:S01]  /*2880*/  IMAD R3, R68, R7, R3 ;  /* 0x0000000744037224 */ /* 0x000fe200078e0203 */
[----:B------:R0:W-:Y:S01]  /*2890*/  STL [R1+0x50], R10 ;  /* 0x0000500a01007387 */ /* 0x0001e20000100800 */
[----:B------:R-:W-:Y:S01]  /*28a0*/  IMAD.MOV R9, RZ, RZ, -R9 ;  /* 0x000000ffff097224 */ /* 0x000fe200078e0a09 */
[----:B-1----:R-:W-:Y:S01]  /*28b0*/  IABS R2, R2 ;  /* 0x0000000200027213 */ /* 0x002fe20000000000 */
[----:B------:R-:W-:Y:S01]  /*28c0*/  IMAD.HI.U32 R7, R74, R6, RZ ;  /* 0x000000064a077227 */ /* 0x000fe200078e00ff */
[----:B------:R1:W-:Y:S03]  /*28d0*/  STL [R1+0xd0], R3 ;  /* 0x0000d00301007387 */ /* 0x0003e60000100800 */
[----:B------:R-:W-:Y:S02]  /*28e0*/  IMAD R5, R68, R9, R5 ;  /* 0x0000000944057224 */ /* 0x000fe400078e0205 */
[----:B------:R-:W-:-:S02]  /*28f0*/  VIADD R11, R0, 0x47 ;  /* 0x00000047000b7836 */ /* 0x000fc40000000000 */
[----:B0-----:R-:W-:Y:S02]  /*2900*/  VIADD R10, R0, 0x46 ;  /* 0x00000046000a7836 */ /* 0x001fe40000000000 */
[----:B------:R-:W-:Y:S02]  /*2910*/  IMAD.MOV R7, RZ, RZ, -R7 ;  /* 0x000000ffff077224 */ /* 0x000fe400078e0a07 */
[----:B-1----:R-:W-:Y:S01]  /*2920*/  IMAD.HI.U32 R3, R74, R2, RZ ;  /* 0x000000024a037227 */ /* 0x002fe200078e00ff */
[----:B------:R0:W-:Y:S01]  /*2930*/  STL [R1+0x1090], R10 ;  /* 0x0010900a01007387 */ /* 0x0001e20000100800 */
[----:B------:R-:W-:Y:S02]  /*2940*/  IABS R9, R10 ;  /* 0x0000000a00097213 */ /* 0x000fe40000000000 */
[----:B------:R-:W-:Y:S01]  /*2950*/  IMAD.MOV R3, RZ, RZ, -R3 ;  /* 0x000000ffff037224 */ /* 0x000fe200078e0a03 */
[----:B------:R1:W-:Y:S01]  /*2960*/  STL [R1+0x178], R5 ;  /* 0x0001780501007387 */ /* 0x0003e20000100800 */
[----:B------:R-:W-:-:S02]  /*2970*/  IMAD R6, R68, R7, R6 ;  /* 0x0000000744067224 */ /* 0x000fc400078e0206 */
[----:B------:R-:W-:Y:S01]  /*2980*/  IMAD R2, R68, R3, R2 ;  /* 0x0000000344027224 */ /* 0x000fe200078e0202 */
[----:B------:R2:W-:Y:S01]  /*2990*/  STL [R1+0x106c], R11 ;  /* 0x00106c0b01007387 */ /* 0x0005e20000100800 */
[C---:B------:R-:W-:Y:S02]  /*29a0*/  VIADD R3, R0.reuse, 0x49 ;  /* 0x0000004900037836 */ /* 0x040fe40000000000 */
[----:B0-----:R-:W-:Y:S01]  /*29b0*/  VIADD R10, R0, 0x48 ;  /* 0x00000048000a7836 */ /* 0x001fe20000000000 */
[----:B-1----:R-:W-:-:S04]  /*29c0*/  IABS R5, R11 ;  /* 0x0000000b00057213 */ /* 0x002fc80000000000 */
[----:B------:R0:W-:Y:S01]  /*29d0*/  STL [R1+0x10ac], R10 ;  /* 0x0010ac0a01007387 */ /* 0x0001e20000100800 */
[----:B------:R-:W-:Y:S01]  /*29e0*/  IABS R83, R10 ;  /* 0x0000000a00537213 */ /* 0x000fe20000000000 */
[----:B--2---:R-:W-:Y:S02]  /*29f0*/  VIADD R11, R0, 0x4c ;  /* 0x0000004c000b7836 */ /* 0x004fe40000000000 */
[C---:B------:R-:W-:Y:S01]  /*2a00*/  IMAD.HI.U32 R7, R74.reuse, R5, RZ ;  /* 0x000000054a077227 */ /* 0x040fe200078e00ff */
[----:B------:R1:W-:Y:S03]  /*2a10*/  STL [R1+0x294], R6 ;  /* 0x0002940601007387 */ /* 0x0003e60000100800 */
[----:B------:R-:W-:Y:S01]  /*2a20*/  IMAD.MOV R7, RZ, RZ, -R7 ;  /* 0x000000ffff077224 */ /* 0x000fe200078e0a07 */
[----:B------:R2:W-:Y:S01]  /*2a30*/  STL [R1+0x3bc], R2 ;  /* 0x0003bc0201007387 */ /* 0x0005e20000100800 */
[----:B0-----:R-:W-:-:S03]  /*2a40*/  IMAD.HI.U32 R10, R74, R9, RZ ;  /* 0x000000094a0a7227 */ /* 0x001fc600078e00ff */
[----:B------:R0:W-:Y:S01]  /*2a50*/  STL [R1+0x10d0], R3 ;  /* 0x0010d00301007387 */ /* 0x0001e20000100800 */
[----:B------:R-:W-:Y:S01]  /*2a60*/  IMAD.MOV R10, RZ, RZ, -R10 ;  /* 0x000000ffff0a7224 */ /* 0x000fe200078e0a0a */
[----:B-1----:R-:W-:Y:S01]  /*2a70*/  IABS R6, R3 ;  /* 0x0000000300067213 */ /* 0x002fe20000000000 */
[C---:B------:R-:W-:Y:S02]  /*2a80*/  IMAD R5, R68.reuse, R7, R5 ;  /* 0x0000000744057224 */ /* 0x040fe400078e0205 */
[----:B------:R-:W-:Y:S02]  /*2a90*/  IMAD R9, R68, R10, R9 ;  /* 0x0000000a44097224 */ /* 0x000fe400078e0209 */
[----:B--2---:R-:W-:Y:S02]  /*2aa0*/  VIADD R2, R0, 0x4a ;  /* 0x0000004a00027836 */ /* 0x004fe40000000000 */
[----:B------:R-:W-:-:S03]  /*2ab0*/  IMAD.HI.U32 R7, R74, R6, RZ ;  /* 0x000000064a077227 */ /* 0x000fc600078e00ff */
[----:B------:R1:W-:Y:S01]  /*2ac0*/  STL [R1+0x10f0], R2 ;  /* 0x0010f00201007387 */ /* 0x0003e20000100800 */
[----:B0-----:R-:W-:-:S03]  /*2ad0*/  IMAD.HI.U32 R3, R74, R83, RZ ;  /* 0x000000534a037227 */ /* 0x001fc600078e00ff */
[----:B------:R0:W-:Y:S01]  /*2ae0*/  STL [R1+0x428], R9 ;  /* 0x0004280901007387 */ /* 0x0001e20000100800 */
[----:B------:R-:W-:Y:S02]  /*2af0*/  IMAD.MOV R3, RZ, RZ, -R3 ;  /* 0x000000ffff037224 */ /* 0x000fe400078e0a03 */
[----:B------:R-:W-:Y:S01]  /*2b00*/  IMAD.MOV R7, RZ, RZ, -R7 ;  /* 0x000000ffff077224 */ /* 0x000fe200078e0a07 */
[----:B------:R2:W-:Y:S01]  /*2b10*/  STL [R1+0x42c], R5 ;  /* 0x00042c0501007387 */ /* 0x0005e20000100800 */
[C---:B------:R-:W-:Y:S01]  /*2b20*/  IMAD R83, R68.reuse, R3, R83 ;  /* 0x0000000344537224 */ /* 0x040fe200078e0253 */
[----:B-1----:R-:W-:Y:S01]  /*2b30*/  IABS R2, R2 ;  /* 0x0000000200027213 */ /* 0x002fe20000000000 */
[----:B------:R-:W-:Y:S01]  /*2b40*/  IMAD R6, R68, R7, R6 ;  /* 0x0000000744067224 */ /* 0x000fe200078e0206 */
[----:B------:R-:W-:Y:S01]  /*2b50*/  IABS R3, R11 ;  /* 0x0000000b00037213 */ /* 0x000fe20000000000 */
[----:B0-----:R-:W-:-:S04]  /*2b60*/  VIADD R9, R0, 0x4b ;  /* 0x0000004b00097836 */ /* 0x001fc80000000000 */
[C---:B------:R-:W-:Y:S01]  /*2b70*/  IMAD.HI.U32 R7, R74.reuse, R3, RZ ;  /* 0x000000034a077227 */ /* 0x040fe200078e00ff */
[----:B------:R0:W-:Y:S01]  /*2b80*/  STL [R1+0x1040], R9 ;  /* 0x0010400901007387 */ /* 0x0001e20000100800 */
[----:B------:R-:W-:Y:S02]  /*2b90*/  IABS R10, R9 ;  /* 0x00000009000a7213 */ /* 0x000fe40000000000 */
[----:B--2---:R-:W-:Y:S01]  /*2ba0*/  IMAD.HI.U32 R5, R74, R2, RZ ;  /* 0x000000024a057227 */ /* 0x004fe200078e00ff */
[----:B------:R1:W-:Y:S03]  /*2bb0*/  STL [R1+0x10cc], R11 ;  /* 0x0010cc0b01007387 */ /* 0x0003e60000100800 */
[----:B------:R-:W-:Y:S02]  /*2bc0*/  IMAD.MOV R5, RZ, RZ, -R5 ;  /* 0x000000ffff057224 */ /* 0x000fe400078e0a05 */
[----:B------:R-:W-:-:S02]  /*2bd0*/  IMAD.MOV R7, RZ, RZ, -R7 ;  /* 0x000000ffff077224 */ /* 0x000fc400078e0a07 */
[----:B0-----:R-:W-:Y:S02]  /*2be0*/  VIADD R9, R0, 0x4d ;  /* 0x0000004d00097836 */ /* 0x001fe40000000000 */
[----:B------:R-:W-:Y:S02]  /*2bf0*/  IMAD R2, R68, R5, R2 ;  /* 0x0000000544027224 */ /* 0x000fe400078e0202 */
        /* <DEDUP_REMOVED lines=8> */
[----:B------:R-:W-:Y:S02]  /*2c80*/  VIADD R11, R0, 0x50 ;  /* 0x00000050000b7836 */ /* 0x000fe40000000000 */
[----:B0-----:R-:W-:-:S03]  /*2c90*/  IMAD.HI.U32 R9, R74, R5, RZ ;  /* 0x000000054a097227 */ /* 0x001fc600078e00ff */
[----:B------:R-:W-:Y:S01]  /*2ca0*/  IABS R84, R11 ;  /* 0x0000000b00547213 */ /* 0x000fe20000000000 */
[C---:B-1----:R-:W-:Y:S02]  /*2cb0*/  VIADD R6, R0.reuse, 0x4e ;  /* 0x0000004e00067836 */ /* 0x042fe40000000000 */
[----:B------:R-:W-:Y:S02]  /*2cc0*/  IMAD.MOV R9, RZ, RZ, -R9 ;  /* 0x000000ffff097224 */ /* 0x000fe400078e0a09 */
[----:B--2---:R-:W-:Y:S01]  /*2cd0*/  VIADD R2, R0, 0x4f ;  /* 0x0000004f00027836 */ /* 0x004fe20000000000 */
[----:B------:R0:W-:Y:S01]  /*2ce0*/  STL [R1+0x1068], R6 ;  /* 0x0010680601007387 */ /* 0x0001e20000100800 */
[----:B------:R-:W-:Y:S02]  /*2cf0*/  IMAD R5, R68, R9, R5 ;  /* 0x0000000944057224 */ /* 0x000fe400078e0205 */
[----:B------:R-:W-:Y:S01]  /*2d00*/  VIADD R9, R0, 0x52 ;  /* 0x0000005200097836 */ /* 0x000fe20000000000 */
[----:B------:R1:W-:Y:S04]  /*2d10*/  STL [R1+0x1120], R2 ;  /* 0x0011200201007387 */ /* 0x0003e80000100800 */
[----:B------:R2:W-:Y:S01]  /*2d20*/  STL [R1+0x180], R10 ;  /* 0x0001800a01007387 */ /* 0x0005e20000100800 */
[----:B0-----:R-:W-:-:S03]  /*2d30*/  IABS R6, R6 ;  /* 0x0000000600067213 */ /* 0x001fc60000000000 */
[----:B------:R0:W-:Y:S01]  /*2d40*/  STL [R1+0x298], R3 ;  /* 0x0002980301007387 */ /* 0x0001e20000100800 */
[----:B-1----:R-:W-:Y:S01]  /*2d50*/  IABS R2, R2 ;  /* 0x0000000200027213 */ /* 0x002fe20000000000 */
[----:B------:R-:W-:Y:S02]  /*2d60*/  IMAD.HI.U32 R7, R74, R6, RZ ;  /* 0x000000064a077227 */ /* 0x000fe400078e00ff */
[----:B------:R-:W-:Y:S02]  /*2d70*/  STL [R1+0x103c], R11 ;  /* 0x00103c0b01007387 */ /* 0x000fe40000100800 */
[----:B--2---:R-:W-:Y:S02]  /*2d80*/  VIADD R10, R0, 0x51 ;  /* 0x00000051000a7836 */ /* 0x004fe40000000000 */
[----:B------:R1:W-:Y:S01]  /*2d90*/  STL [R1+0x3c0], R5 ;  /* 0x0003c00501007387 */ /* 0x0003e20000100800 */
[----:B------:R-:W-:Y:S02]  /*2da0*/  IMAD.MOV R7, RZ, RZ, -R7 ;  /* 0x000000ffff077224 */ /* 0x000fe400078e0a07 */
[----:B0-----:R-:W-:Y:S01]  /*2db0*/  IMAD.HI.U32 R3, R74, R2, RZ ;  /* 0x000000024a037227 */ /* 0x001fe200078e00ff */
[----:B------:R0:W-:Y:S03]  /*2dc0*/  STL [R1+0x1064], R10 ;  /* 0x0010640a01007387 */ /* 0x0001e60000100800 */
[----:B------:R-:W-:Y:S01]  /*2dd0*/  IMAD.MOV R3, RZ, RZ, -R3 ;  /* 0x000000ffff037224 */ /* 0x000fe200078e0a03 */
[----:B------:R-:W-:Y:S01]  /*2de0*/  STL [R1+0x1104], R9 ;  /* 0x0011040901007387 */ /* 0x000fe20000100800 */
[C---:B------:R-:W-:Y:S01]  /*2df0*/  IMAD R6, R68.reuse, R7, R6 ;  /* 0x0000000744067224 */ /* 0x040fe200078e0206 */
[----:B-1----:R-:W-:Y:S01]  /*2e00*/  IABS R5, R10 ;  /* 0x0000000a00057213 */ /* 0x002fe20000000000 */
[----:B------:R-:W-:Y:S01]  /*2e10*/  IMAD R2, R68, R3, R2 ;  /* 0x0000000344027224 */ /* 0x000fe200078e0202 */
[----:B------:R-:W-:Y:S01]  /*2e20*/  IABS R3, R9 ;  /* 0x0000000900037213 */ /* 0x000fe20000000000 */
[----:B------:R-:W-:Y:S01]  /*2e30*/  VIADD R11, R0, 0x56 ;  /* 0x00000056000b7836 */ /* 0x000fe20000000000 */
[----:B------:R1:W-:Y:S01]  /*2e40*/  STL [R1+0x430], R6 ;  /* 0x0004300601007387 */ /* 0x0003e20000100800 */
[----:B------:R-:W-:-:S03]  /*2e50*/  IMAD.HI.U32 R7, R74, R5, RZ ;  /* 0x000000054a077227 */ /* 0x000fc600078e00ff */
[----:B------:R2:W-:Y:S01]  /*2e60*/  STL [R1+0x434], R2 ;  /* 0x0004340201007387 */ /* 0x0005e20000100800 */
[----:B0-----:R-:W-:-:S04]  /*2e70*/  IMAD.HI.U32 R10, R74, R84, RZ ;  /* 0x000000544a0a7227 */ /* 0x001fc800078e00ff */
[----:B------:R-:W-:Y:S02]  /*2e80*/  IMAD.MOV R7, RZ, RZ, -R7 ;  /* 0x000000ffff077224 */ /* 0x000fe400078e0a07 */
[C---:B-1----:R-:W-:Y:S02]  /*2e90*/  VIADD R6, R0.reuse, 0x53 ;  /* 0x0000005300067836 */ /* 0x042fe40000000000 */
[----:B------:R-:W-:Y:S02]  /*2ea0*/  IMAD.MOV R10, RZ, RZ, -R10 ;  /* 0x000000ffff0a7224 */ /* 0x000fe400078e0a0a */
[----:B--2---:R-:W-:Y:S01]  /*2eb0*/  VIADD R2, R0, 0x54 ;  /* 0x0000005400027836 */ /* 0x004fe20000000000 */
[----:B------:R0:W-:Y:S01]  /*2ec0*/  STL [R1+0x1060], R6 ;  /* 0x0010600601007387 */ /* 0x0001e20000100800 */
[----:B------:R-:W-:-:S03]  /*2ed0*/  IMAD.HI.U32 R9, R74, R3, RZ ;  /* 0x000000034a097227 */ /* 0x000fc600078e00ff */
[----:B------:R1:W-:Y:S01]  /*2ee0*/  STL [R1+0x10ec], R2 ;  /* 0x0010ec0201007387 */ /* 0x0003e20000100800 */
[C---:B------:R-:W-:Y:S02]  /*2ef0*/  IMAD R5, R68.reuse, R7, R5 ;  /* 0x0000000744057224 */ /* 0x040fe400078e0205 */
[----:B------:R-:W-:Y:S02]  /*2f00*/  IMAD R84, R68, R10, R84 ;  /* 0x0000000a44547224 */ /* 0x000fe400078e0254 */
[----:B------:R-:W-:Y:S01]  /*2f10*/  IMAD.MOV R9, RZ, RZ, -R9 ;  /* 0x000000ffff097224 */ /* 0x000fe200078e0a09 */
[----:B0-----:R-:W-:Y:S01]  /*2f20*/  IABS R6, R6 ;  /* 0x0000000600067213 */ /* 0x001fe20000000000 */
[----:B------:R-:W-:Y:S01]  /*2f30*/  VIADD R10, R0, 0x55 ;  /* 0x00000055000a7836 */ /* 0x000fe20000000000 */
[----:B------:R0:W-:Y:S01]  /*2f40*/  STL [R1+0x60], R5 ;  /* 0x0000600501007387 */ /* 0x0001e20000100800 */
[----:B------:R-:W-:Y:S01]  /*2f50*/  IMAD R3, R68, R9, R3 ;  /* 0x0000000944037224 */ /* 0x000fe200078e0203 */
[----:B-1----:R-:W-:Y:S01]  /*2f60*/  IABS R2, R2 ;  /* 0x0000000200027213 */ /* 0x002fe20000000000 */
[----:B------:R-:W-:Y:S01]  /*2f70*/  IMAD.HI.U32 R7, R74, R6, RZ ;  /* 0x000000064a077227 */ /* 0x000fe200078e00ff */
[----:B------:R1:W-:Y:S01]  /*2f80*/  STL [R1+0x108c], R10 ;  /* 0x00108c0a01007387 */ /* 0x0003e20000100800 */
[----:B------:R-:W-:-:S02]  /*2f90*/  IABS R9, R10 ;  /* 0x0000000a00097213 */ /* 0x000fc40000000000 */
[----:B------:R-:W-:Y:S01]  /*2fa0*/  IMAD.MOV R7, RZ, RZ, -R7 ;  /* 0x000000ffff077224 */ /* 0x000fe200078e0a07 */
[----:B------:R2:W-:Y:S01]  /*2fb0*/  STL [R1+0xd8], R3 ;  /* 0x0000d80301007387 */ /* 0x0005e20000100800 */
[----:B0-----:R-:W-:-:S03]  /*2fc0*/  IMAD.HI.U32 R5, R74, R2, RZ ;  /* 0x000000024a057227 */ /* 0x001fc600078e00ff */
[----:B------:R0:W-:Y:S01]  /*2fd0*/  STL [R1+0x105c], R11 ;  /* 0x00105c0b01007387 */ /* 0x0001e20000100800 */
[----:B------:R-:W-:Y:S02]  /*2fe0*/  IMAD.MOV R5, RZ, RZ, -R5 ;  /* 0x000000ffff057224 */ /* 0x000fe400078e0a05 */
[----:B-1----:R-:W-:Y:S02]  /*2ff0*/  VIADD R10, R0, 0x57 ;  /* 0x00000057000a7836 */ /* 0x002fe40000000000 */
[C---:B------:R-:W-:Y:S01]  /*3000*/  IMAD R6, R68.reuse, R7, R6 ;  /* 0x0000000744067224 */ /* 0x040fe200078e0206 */
[----:B--2---:R-:W-:Y:S01]  /*3010*/  IABS R3, R11 ;  /* 0x0000000b00037213 */ /* 0x004fe20000000000 */
[----:B------:R-:W-:Y:S01]  /*3020*/  IMAD R2, R68, R5, R2 ;  /* 0x0000000544027224 */ /* 0x000fe200078e0202 */
[----:B------:R1:W-:Y:S01]  /*3030*/  STL [R1+0x10a4], R10 ;  /* 0x0010a40a01007387 */ /* 0x0003e20000100800 */
[----:B------:R-:W-:Y:S01]  /*3040*/  IABS R5, R10 ;  /* 0x0000000a00057213 */ /* 0x000fe20000000000 */
[----:B0-----:R-:W-:-:S02]  /*3050*/  VIADD R11, R0, 0x5b ;  /* 0x0000005b000b7836 */ /* 0x001fc40000000000 */
[----:B------:R0:W-:Y:S01]  /*3060*/  STL [R1+0x188], R6 ;  /* 0x0001880601007387 */ /* 0x0001e20000100800 */
[----:B------:R-:W-:-:S03]  /*3070*/  IMAD.HI.U32 R7, R74, R3, RZ ;  /* 0x000000034a077227 */ /* 0x000fc600078e00ff */
[----:B------:R2:W-:Y:S01]  /*3080*/  STL [R1+0x2a8], R2 ;  /* 0x0002a80201007387 */ /* 0x0005e20000100800 */
[----:B------:R-:W-:Y:S02]  /*3090*/  IMAD.MOV R7, RZ, RZ, -R7 ;  /* 0x000000ffff077224 */ /* 0x000fe400078e0a07 */
[----:B-1----:R-:W-:-:S04]  /*30a0*/  IMAD.HI.U32 R10, R74, R9, RZ ;  /* 0x000000094a0a7227 */ /* 0x002fc800078e00ff */
[C---:B0-----:R-:W-:Y:S02]  /*30b0*/  VIADD R6, R0.reuse, 0x58 ;  /* 0x0000005800067836 */ /* 0x041fe40000000000 */
[----:B------:R-:W-:Y:S02]  /*30c0*/  IMAD.MOV R10, RZ, RZ, -R10 ;  /* 0x000000ffff0a7224 */ /* 0x000fe400078e0a0a */
[----:B--2---:R-:W-:Y:S01]  /*30d0*/  VIADD R2, R0, 0x59 ;  /* 0x0000005900027836 */ /* 0x004fe20000000000 */
[----:B------:R0:W-:Y:S01]  /*30e0*/  STL [R1+0x10c8], R6 ;  /* 0x0010c80601007387 */ /* 0x0001e20000100800 */
[----:B------:R-:W-:Y:S01]  /*30f0*/  IABS R85, R6 ;  /* 0x0000000600557213 */ /* 0x000fe20000000000 */
[C---:B------:R-:W-:Y:S02]  /*3100*/  IMAD R9, R68.reuse, R10, R9 ;  /* 0x0000000a44097224 */ /* 0x040fe400078e0209 */
[----:B------:R1:W-:Y:S01]  /*3110*/  STL [R1+0x10e8], R2 ;  /* 0x0010e80201007387 */ /* 0x0003e20000100800 */
[----:B------:R-:W-:-:S02]  /*3120*/  IMAD R3, R68, R7, R3 ;  /* 0x0000000744037224 */ /* 0x000fc400078e0203 */
[C---:B------:R-:W-:Y:S01]  /*3130*/  IMAD.HI.U32 R7, R74.reuse, R85, RZ ;  /* 0x000000554a077227 */ /* 0x040fe200078e00ff */
[----:B------:R2:W-:Y:S03]  /*3140*/  STL [R1+0x3c8], R9 ;  /* 0x0003c80901007387 */ /* 0x0005e60000100800 */
[----:B0-----:R-:W-:Y:S01]  /*3150*/  IMAD.HI.U32 R6, R74, R5, RZ ;  /* 0x000000054a067227 */ /* 0x001fe200078e00ff */
[----:B------:R0:W-:Y:S01]  /*3160*/  STL [R1+0x424], R3 ;  /* 0x0004240301007387 */ /* 0x0001e20000100800 */
[----:B-1----:R-:W-:Y:S02]  /*3170*/  IABS R2, R2 ;  /* 0x0000000200027213 */ /* 0x002fe40000000000 */
[----:B------:R-:W-:Y:S02]  /*3180*/  IMAD.MOV R6, RZ, RZ, -R6 ;  /* 0x000000ffff067224 */ /* 0x000fe400078e0a06 */
[----:B--2---:R-:W-:-:S02]  /*3190*/  VIADD R9, R0, 0x5a ;  /* 0x0000005a00097836 */ /* 0x004fc40000000000 */
[----:B------:R-:W-:Y:S02]  /*31a0*/  IMAD R5, R68, R6, R5 ;  /* 0x0000000644057224 */ /* 0x000fe400078e0205 */
[----:B0-----:R-:W-:Y:S01]  /*31b0*/  IMAD.HI.U32 R3, R74, R2, RZ ;  /* 0x000000024a037227 */ /* 0x001fe200078e00ff */
[----:B------:R0:W-:Y:S01]  /*31c0*/  STL [R1+0x1038], R9 ;  /* 0x0010380901007387 */ /* 0x0001e20000100800 */
[----:B------:R-:W-:Y:S02]  /*31d0*/  IABS R10, R9 ;  /* 0x00000009000a7213 */ /* 0x000fe40000000000 */
[----:B------:R-:W-:Y:S01]  /*31e0*/  IMAD.MOV R6, RZ, RZ, -R7 ;  /* 0x000000ffff067224 */ /* 0x000fe200078e0a07 */
[----:B------:R1:W-:Y:S03]  /*31f0*/  STL [R1+0x420], R5 ;  /* 0x0004200501007387 */ /* 0x0003e60000100800 */
[----:B------:R-:W-:Y:S01]  /*3200*/  IMAD R85, R68, R6, R85 ;  /* 0x0000000644557224 */ /* 0x000fe200078e0255 */
[----:B------:R2:W-:Y:S01]  /*3210*/  STL [R1+0x10c4], R11 ;  /* 0x0010c40b01007387 */ /* 0x0005e20000100800 */
[----:B------:R-:W-:-:S02]  /*3220*/  VIADD R6, R0, 0x5d ;  /* 0x0000005d00067836 */ /* 0x000fc40000000000 */
[----:B0-----:R-:W-:Y:S02]  /*3230*/  VIADD R9, R0, 0x5c ;  /* 0x0000005c00097836 */ /* 0x001fe40000000000 */
[----:B-1----:R-:W-:Y:S01]  /*3240*/  IMAD.MOV R5, RZ, RZ, -R3 ;  /* 0x000000ffff057224 */ /* 0x002fe200078e0a03 */
[----:B------:R-:W-:Y:S02]  /*3250*/  IABS R3, R11 ;  /* 0x0000000b00037213 */ /* 0x000fe40000000000 */
[----:B------:R0:W-:Y:S01]  /*3260*/  STL [R1+0x10a0], R9 ;  /* 0x0010a00901007387 */ /* 0x0001e20000100800 */
[----:B------:R-:W-:Y:S01]  /*3270*/  IMAD R2, R68, R5, R2 ;  /* 0x0000000544027224 */ /* 0x000fe200078e0202 */
[----:B------:R-:W-:Y:S01]  /*3280*/  IABS R5, R9 ;  /* 0x0000000900057213 */ /* 0x000fe20000000000 */
[----:B--2---:R-:W-:-:S03]  /*3290*/  IMAD.HI.U32 R11, R74, R10, RZ ;  /* 0x0000000a4a0b7227 */ /* 0x004fc600078e00ff */
[----:B------:R1:W-:Y:S01]  /*32a0*/  STL [R1+0x5c], R2 ;  /* 0x00005c0201007387 */ /* 0x0003e20000100800 */
[----:B------:R-:W-:-:S03]  /*32b0*/  IMAD.HI.U32 R7, R74, R3, RZ ;  /* 0x000000034a077227 */ /* 0x000fc600078e00ff */
[----:B------:R2:W-:Y:S01]  /*32c0*/  STL [R1+0x1058], R6 ;  /* 0x0010580601007387 */ /* 0x0005e20000100800 */
[----:B------:R-:W-:Y:S02]  /*32d0*/  IMAD.MOV R11, RZ, RZ, -R11 ;  /* 0x000000ffff0b7224 */ /* 0x000fe400078e0a0b */
[----:B0-----:R-:W-:-:S04]  /*32e0*/  IMAD.HI.U32 R9, R74, R5, RZ ;  /* 0x000000054a097227 */ /* 0x001fc800078e00ff */
[----:B-1----:R-:W-:Y:S02]  /*32f0*/  VIADD R2, R0, 0x5e ;  /* 0x0000005e00027836 */ /* 0x002fe40000000000 */
[----:B------:R-:W-:Y:S01]  /*3300*/  IMAD.MOV R7, RZ, RZ, -R7 ;  /* 0x000000ffff077224 */ /* 0x000fe200078e0a07 */
[----:B--2---:R-:W-:Y:S01]  /*3310*/  IABS R6, R6 ;  /* 0x0000000600067213 */ /* 0x004fe20000000000 */
[C---:B------:R-:W-:Y:S01]  /*3320*/  IMAD R10, R68.reuse, R11, R10 ;  /* 0x0000000b440a7224 */ /* 0x040fe200078e020a */
[----:B------:R0:W-:Y:S01]  /*3330*/  STL [R1+0x111c], R2 ;  /* 0x00111c0201007387 */ /* 0x0001e20000100800 */
[----:B------:R-:W-:Y:S02]  /*3340*/  IMAD.MOV R9, RZ, RZ, -R9 ;  /* 0x000000ffff097224 */ /* 0x000fe400078e0a09 */
[----:B------:R-:W-:Y:S01]  /*3350*/  IMAD R3, R68, R7, R3 ;  /* 0x0000000744037224 */ /* 0x000fe200078e0203 */
[----:B------:R1:W-:Y:S01]  /*3360*/  STL [R1+0xdc], R10 ;  /* 0x0000dc0a01007387 */ /* 0x0003e20000100800 */
[----:B------:R-:W-:-:S02]  /*3370*/  VIADD R11, R0, 0x60 ;  /* 0x00000060000b7836 */ /* 0x000fc40000000000 */
[----:B------:R-:W-:Y:S01]  /*3380*/  IMAD R5, R68, R9, R5 ;  /* 0x0000000944057224 */ /* 0x000fe200078e0205 */
[----:B------:R2:W-:Y:S01]  /*3390*/  STL [R1+0x18c], R3 ;  /* 0x00018c0301007387 */ /* 0x0005e20000100800 */
[----:B------:R-:W-:Y:S01]  /*33a0*/  IMAD.HI.U32 R7, R74, R6, RZ ;  /* 0x000000064a077227 */ /* 0x000fe200078e00ff */
[----:B0-----:R-:W-:Y:S02]  /*33b0*/  IABS R2, R2 ;  /* 0x0000000200027213 */ /* 0x001fe40000000000 */
[----:B------:R-:W-:Y:S01]  /*33c0*/  STL [R1+0x109c], R11 ;  /* 0x00109c0b01007387 */ /* 0x000fe20000100800 */
[----:B------:R-:W-:Y:S01]  /*33d0*/  IMAD.MOV R7, RZ, RZ, -R7 ;  /* 0x000000ffff077224 */ /* 0x000fe200078e0a07 */
[----:B------:R-:W-:Y:S01]  /*33e0*/  IABS R87, R11 ;  /* 0x0000000b00577213 */ /* 0x000fe20000000000 */
[C---:B-1----:R-:W-:Y:S01]  /*33f0*/  VIADD R10, R0.reuse, 0x61 ;  /* 0x00000061000a7836 */ /* 0x042fe20000000000 */
[----:B------:R0:W-:Y:S01]  /*3400*/  STL [R1+0x2ac], R5 ;  /* 0x0002ac0501007387 */ /* 0x0001e20000100800 */
[----:B------:R-:W-:-:S02]  /*3410*/  VIADD R9, R0, 0x62 ;  /* 0x0000006200097836 */ /* 0x000fc40000000000 */
[----:B--2---:R-:W-:Y:S01]  /*3420*/  IMAD.HI.U32 R3, R74, R2, RZ ;  /* 0x000000024a037227 */ /* 0x004fe200078e00ff */
[----:B------:R1:W-:Y:S03]  /*3430*/  STL [R1+0x1118], R10 ;  /* 0x0011180a01007387 */ /* 0x0003e60000100800 */
[----:B------:R-:W-:Y:S01]  /*3440*/  IMAD.MOV R3, RZ, RZ, -R3 ;  /* 0x000000ffff037224 */ /* 0x000fe200078e0a03 */
[----:B------:R2:W-:Y:S01]  /*3450*/  STL [R1+0x1114], R9 ;  /* 0x0011140901007387 */ /* 0x0005e20000100800 */
[C---:B------:R-:W-:Y:S01]  /*3460*/  IMAD R6, R68.reuse, R7, R6 ;  /* 0x0000000744067224 */ /* 0x040fe200078e0206 */
[----:B0-----:R-:W-:Y:S01]  /*3470*/  IABS R5, R10 ;  /* 0x0000000a00057213 */ /* 0x001fe20000000000 */
[----:B------:R-:W-:Y:S01]  /*3480*/  IMAD R2, R68, R3, R2 ;  /* 0x0000000344027224 */ /* 0x000fe200078e0202 */
[----:B------:R-:W-:Y:S01]  /*3490*/  IABS R7, R9 ;  /* 0x0000000900077213 */ /* 0x000fe20000000000 */
[----:B------:R-:W-:Y:S01]  /*34a0*/  VIADD R11, R0, 0x65 ;  /* 0x00000065000b7836 */ /* 0x000fe20000000000 */
[----:B------:R0:W-:Y:S01]  /*34b0*/  STL [R1+0x3cc], R6 ;  /* 0x0003cc0601007387 */ /* 0x0001e20000100800 */
[----:B------:R-:W-:-:S02]  /*34c0*/  IMAD.MOV.U32 R3, RZ, RZ, R5 ;  /* 0x000000ffff037224 */ /* 0x000fc400078e0005 */
[----:B-1----:R-:W-:Y:S01]  /*34d0*/  IMAD.HI.U32 R10, R74, R87, RZ ;  /* 0x000000574a0a7227 */ /* 0x002fe200078e00ff */
[----:B------:R1:W-:Y:S03]  /*34e0*/  STL [R1+0x418], R2 ;  /* 0x0004180201007387 */ /* 0x0003e60000100800 */
[----:B--2---:R-:W-:Y:S02]  /*34f0*/  VIADD R9, R0, 0x63 ;  /* 0x0000006300097836 */ /* 0x004fe40000000000 */
[----:B------:R-:W-:Y:S02]  /*3500*/  IMAD.MOV R10, RZ, RZ, -R10 ;  /* 0x000000ffff0a7224 */ /* 0x000fe400078e0a0a */
[----:B0-----:R-:W-:Y:S01]  /*3510*/  IMAD.HI.U32 R6, R74, R3, RZ ;  /* 0x000000034a067227 */ /* 0x001fe200078e00ff */
[----:B------:R0:W-:Y:S01]  /*3520*/  STL [R1+0x10e4], R9 ;  /* 0x0010e40901007387 */ /* 0x0001e20000100800 */
[----:B------:R-:W-:-:S02]  /*3530*/  IABS R5, R9 ;  /* 0x0000000900057213 */ /* 0x000fc40000000000 */
[----:B-1----:R-:W-:Y:S02]  /*3540*/  VIADD R2, R0, 0x64 ;  /* 0x0000006400027836 */ /* 0x002fe40000000000 */
[----:B------:R-:W-:Y:S02]  /*3550*/  IMAD.MOV R6, RZ, RZ, -R6 ;  /* 0x000000ffff067224 */ /* 0x000fe400078e0a06 */
[C---:B------:R-:W-:Y:S01]  /*3560*/  IMAD R87, R68.reuse, R10, R87 ;  /* 0x0000000a44577224 */ /* 0x040fe200078e0257 */
[----:B------:R1:W-:Y:S01]  /*3570*/  STL [R1+0x1130], R2 ;  /* 0x0011300201007387 */ /* 0x0003e20000100800 */
[----:B------:R-:W-:Y:S02]  /*3580*/  IMAD R3, R68, R6, R3 ;  /* 0x0000000644037224 */ /* 0x000fe400078e0203 */
[----:B0-----:R-:W-:-:S03]  /*3590*/  IMAD.HI.U32 R9, R74, R7, RZ ;  /* 0x000000074a097227 */ /* 0x001fc600078e00ff */
[----:B------:R0:W-:Y:S01]  /*35a0*/  STL [R1+0x58], R3 ;  /* 0x0000580301007387 */ /* 0x0001e20000100800 */
[----:B------:R-:W-:Y:S02]  /*35b0*/  IMAD.MOV R9, RZ, RZ, -R9 ;  /* 0x000000ffff097224 */ /* 0x000fe400078e0a09 */
[----:B------:R-:W-:Y:S01]  /*35c0*/  IMAD.HI.U32 R6, R74, R5, RZ ;  /* 0x000000054a067227 */ /* 0x000fe200078e00ff */
[----:B-1----:R-:W-:Y:S01]  /*35d0*/  IABS R2, R2 ;  /* 0x0000000200027213 */ /* 0x002fe20000000000 */
[----:B------:R-:W-:Y:S02]  /*35e0*/  STL [R1+0x1098], R11 ;  /* 0x0010980b01007387 */ /* 0x000fe40000100800 */
[----:B------:R-:W-:Y:S02]  /*35f0*/  IMAD R7, R68, R9, R7 ;  /* 0x0000000944077224 */ /* 0x000fe400078e0207 */
[----:B------:R-:W-:Y:S02]  /*3600*/  IMAD.MOV R6, RZ, RZ, -R6 ;  /* 0x000000ffff067224 */ /* 0x000fe400078e0a06 */
[----:B0-----:R-:W-:Y:S01]  /*3610*/  IMAD.HI.U32 R3, R74, R2, RZ ;  /* 0x000000024a037227 */ /* 0x001fe200078e00ff */
[----:B------:R0:W-:Y:S03]  /*3620*/  STL [R1+0xe0], R7 ;  /* 0x0000e00701007387 */ /* 0x0001e60000100800 */
[----:B------:R-:W-:-:S02]  /*3630*/  VIADD R10, R0, 0x68 ;  /* 0x00000068000a7836 */ /* 0x000fc40000000000 */
[----:B------:R-:W-:Y:S02]  /*3640*/  IMAD.MOV R3, RZ, RZ, -R3 ;  /* 0x000000ffff037224 */ /* 0x000fe400078e0a03 */
[----:B------:R-:W-:Y:S01]  /*3650*/  VIADD R9, R0, 0x69 ;  /* 0x0000006900097836 */ /* 0x000fe20000000000 */
[----:B------:R1:W-:Y:S01]  /*3660*/  STL [R1+0x1134], R10 ;  /* 0x0011340a01007387 */ /* 0x0003e20000100800 */
[C---:B------:R-:W-:Y:S01]  /*3670*/  IMAD R5, R68.reuse, R6, R5 ;  /* 0x0000000644057224 */ /* 0x040fe200078e0205 */
[----:B0-----:R-:W-:Y:S01]  /*3680*/  IABS R7, R11 ;  /* 0x0000000b00077213 */ /* 0x001fe20000000000 */
[----:B------:R-:W-:Y:S01]  /*3690*/  IMAD R2, R68, R3, R2 ;  /* 0x0000000344027224 */ /* 0x000fe200078e0202 */
[----:B------:R-:W-:Y:S01]  /*36a0*/  IABS R86, R10 ;  /* 0x0000000a00567213 */ /* 0x000fe20000000000 */
[----:B------:R0:W-:Y:S01]  /*36b0*/  STL [R1+0x1138], R9 ;  /* 0x0011380901007387 */ /* 0x0001e20000100800 */
[----:B------:R-:W-:Y:S01]  /*36c0*/  IABS R3, R9 ;  /* 0x0000000900037213 */ /* 0x000fe20000000000 */
[----:B------:R-:W-:-:S02]  /*36d0*/  VIADD R6, R0, 0x6a ;  /* 0x0000006a00067836 */ /* 0x000fc40000000000 */
[----:B------:R2:W-:Y:S01]  /*36e0*/  STL [R1+0x194], R5 ;  /* 0x0001940501007387 */ /* 0x0005e20000100800 */
[----:B-1----:R-:W-:-:S03]  /*36f0*/  IMAD.HI.U32 R10, R74, R7, RZ ;  /* 0x000000074a0a7227 */ /* 0x002fc600078e00ff */
[----:B------:R1:W-:Y:S01]  /*3700*/  STL [R1+0x2b4], R2 ;  /* 0x0002b40201007387 */ /* 0x0003e20000100800 */
[----:B------:R-:W-:Y:S02]  /*3710*/  IMAD.MOV R10, RZ, RZ, -R10 ;  /* 0x000000ffff0a7224 */ /* 0x000fe400078e0a0a */
[C---:B0-----:R-:W-:Y:S01]  /*3720*/  IMAD.HI.U32 R9, R74.reuse, R3, RZ ;  /* 0x000000034a097227 */ /* 0x041fe200078e00ff */
[----:B------:R0:W-:Y:S03]  /*3730*/  STL [R1+0x1140], R6 ;  /* 0x0011400601007387 */ /* 0x0001e60000100800 */
[----:B--2---:R-:W-:-:S04]  /*3740*/  IMAD.HI.U32 R5, R74, R86, RZ ;  /* 0x000000564a057227 */ /* 0x004fc800078e00ff */
[----:B-1----:R-:W-:Y:S02]  /*3750*/  VIADD R2, R0, 0x6b ;  /* 0x0000006b00027836 */ /* 0x002fe40000000000 */
[C---:B------:R-:W-:Y:S01]  /*3760*/  IMAD R7, R68.reuse, R10, R7 ;  /* 0x0000000a44077224 */ /* 0x040fe200078e0207 */
[----:B0-----:R-:W-:Y:S01]  /*3770*/  IABS R6, R6 ;  /* 0x0000000600067213 */ /* 0x001fe20000000000 */
        /* <DEDUP_REMOVED lines=12> */
[C---:B-1----:R-:W-:Y:S01]  /*3840*/  IMAD.HI.U32 R7, R74.reuse, R6, RZ ;  /* 0x000000064a077227 */ /* 0x042fe200078e00ff */
[----:B------:R-:W-:Y:S02]  /*3850*/  IABS R88, R10 ;  /* 0x0000000a00587213 */ /* 0x000fe40000000000 */
[----:B------:R-:W-:Y:S01]  /*3860*/  STL [R1+0x113c], R11 ;  /* 0x00113c0b01007387 */ /* 0x000fe20000100800 */
[----:B------:R-:W-:-:S03]  /*3870*/  IMAD.HI.U32 R5, R74, R2, RZ ;  /* 0x000000024a057227 */ /* 0x000fc600078e00ff */
[----:B------:R1:W-:Y:S01]  /*3880*/  STL [R1+0x1164], R10 ;  /* 0x0011640a01007387 */ /* 0x0003e20000100800 */
[----:B------:R-:W-:Y:S01]  /*3890*/  IMAD.MOV R7, RZ, RZ, -R7 ;  /* 0x000000ffff077224 */ /* 0x000fe200078e0a07 */
[----:B0-----:R-:W-:Y:S01]  /*38a0*/  IABS R3, R11 ;  /* 0x0000000b00037213 */ /* 0x001fe20000000000 */
[----:B------:R-:W-:Y:S02]  /*38b0*/  IMAD.MOV R5, RZ, RZ, -R5 ;  /* 0x000000ffff057224 */ /* 0x000fe400078e0a05 */
[C---:B------:R-:W-:Y:S02]  /*38c0*/  IMAD R6, R68.reuse, R7, R6 ;  /* 0x0000000744067224 */ /* 0x040fe400078e0206 */
[----:B------:R-:W-:Y:S02]  /*38d0*/  IMAD R2, R68, R5, R2 ;  /* 0x0000000544027224 */ /* 0x000fe400078e0202 */
[C---:B-1----:R-:W-:Y:S01]  /*38e0*/  IMAD.HI.U32 R10, R74.reuse, R9, RZ ;  /* 0x000000094a0a7227 */ /* 0x042fe200078e00ff */
[----:B------:R0:W-:Y:S03]  /*38f0*/  STL [R1+0xe4], R6 ;  /* 0x0000e40601007387 */ /* 0x0001e60000100800 */
[----:B------:R-:W-:Y:S01]  /*3900*/  IMAD.HI.U32 R7, R74, R3, RZ ;  /* 0x000000034a077227 */ /* 0x000fe200078e00ff */
[----:B------:R1:W-:Y:S03]  /*3910*/  STL [R1+0x19c], R2 ;  /* 0x00019c0201007387 */ /* 0x0003e60000100800 */
[----:B------:R-:W-:-:S02]  /*3920*/  VIADD R5, R0, 0x71 ;  /* 0x0000007100057836 */ /* 0x000fc40000000000 */
[----:B------:R-:W-:Y:S02]  /*3930*/  IMAD.MOV R10, RZ, RZ, -R10 ;  /* 0x000000ffff0a7224 */ /* 0x000fe400078e0a0a */
[----:B------:R-:W-:Y:S01]  /*3940*/  IMAD.MOV R7, RZ, RZ, -R7 ;  /* 0x000000ffff077224 */ /* 0x000fe200078e0a07 */
[----:B0-----:R-:W-:Y:S01]  /*3950*/  IABS R6, R5 ;  /* 0x0000000500067213 */ /* 0x001fe20000000000 */
[----:B------:R0:W-:Y:S01]  /*3960*/  STL [R1+0x1150], R5 ;  /* 0x0011500501007387 */ /* 0x0001e20000100800 */
[----:B-1----:R-:W-:Y:S02]  /*3970*/  VIADD R2, R0, 0x72 ;  /* 0x0000007200027836 */ /* 0x002fe40000000000 */
[C---:B------:R-:W-:Y:S02]  /*3980*/  IMAD R9, R68.reuse, R10, R9 ;  /* 0x0000000a44097224 */ /* 0x040fe400078e0209 */
[----:B------:R-:W-:Y:S01]  /*3990*/  IMAD R3, R68, R7, R3 ;  /* 0x0000000744037224 */ /* 0x000fe200078e0203 */
[----:B------:R1:W-:Y:S01]  /*39a0*/  STL [R1+0x1160], R2 ;  /* 0x0011600201007387 */ /* 0x0003e20000100800 */
[----:B------:R-:W-:-:S03]  /*39b0*/  IMAD.HI.U32 R7, R74, R6, RZ ;  /* 0x000000064a077227 */ /* 0x000fc600078e00ff */
[----:B------:R2:W-:Y:S01]  /*39c0*/  STL [R1+0x2e0], R9 ;  /* 0x0002e00901007387 */ /* 0x0005e20000100800 */
[----:B0-----:R-:W-:-:S03]  /*39d0*/  IMAD.HI.U32 R5, R74, R88, RZ ;  /* 0x000000584a057227 */ /* 0x001fc600078e00ff */
[----:B------:R0:W-:Y:S01]  /*39e0*/  STL [R1+0x3d0], R3 ;  /* 0x0003d00301007387 */ /* 0x0001e20000100800 */
[----:B------:R-:W-:Y:S01]  /*39f0*/  IMAD.MOV R5, RZ, RZ, -R5 ;  /* 0x000000ffff057224 */ /* 0x000fe200078e0a05 */
[----:B-1----:R-:W-:Y:S01]  /*3a00*/  IABS R2, R2 ;  /* 0x0000000200027213 */ /* 0x002fe20000000000 */
[C---:B------:R-:W-:Y:S02]  /*3a10*/  VIADD R11, R0.reuse, 0x74 ;  /* 0x00000074000b7836 */ /* 0x040fe40000000000 */
[----:B------:R-:W-:Y:S02]  /*3a20*/  IMAD.MOV R7, RZ, RZ, -R7 ;  /* 0x000000ffff077224 */ /* 0x000fe400078e0a07 */
[C---:B--2---:R-:W-:Y:S02]  /*3a30*/  VIADD R9, R0.reuse, 0x73 ;  /* 0x0000007300097836 */ /* 0x044fe40000000000 */
[----:B------:R-:W-:Y:S02]  /*3a40*/  VIADD R10, R0, 0x75 ;  /* 0x00000075000a7836 */ /* 0x000fe40000000000 */
[----:B0-----:R-:W-:Y:S01]  /*3a50*/  IMAD.HI.U32 R3, R74, R2, RZ ;  /* 0x000000024a037227 */ /* 0x001fe200078e00ff */
[----:B------:R0:W-:Y:S03]  /*3a60*/  STL [R1+0x1158], R9 ;  /* 0x0011580901007387 */ /* 0x0001e60000100800 */
[----:B------:R-:W-:Y:S01]  /*3a70*/  IMAD.MOV R3, RZ, RZ, -R3 ;  /* 0x000000ffff037224 */ /* 0x000fe200078e0a03 */
[----:B------:R-:W-:Y:S01]  /*3a80*/  STL [R1+0x114c], R11 ;  /* 0x00114c0b01007387 */ /* 0x000fe20000100800 */
[C---:B------:R-:W-:Y:S01]  /*3a90*/  IMAD R88, R68.reuse, R5, R88 ;  /* 0x0000000544587224 */ /* 0x040fe200078e0258 */
[----:B------:R-:W-:Y:S01]  /*3aa0*/  IABS R5, R11 ;  /* 0x0000000b00057213 */ /* 0x000fe20000000000 */
[C---:B------:R-:W-:Y:S01]  /*3ab0*/  IMAD R6, R68.reuse, R7, R6 ;  /* 0x0000000744067224 */ /* 0x040fe200078e0206 */
[----:B------:R1:W-:Y:S01]  /*3ac0*/  STL [R1+0x115c], R10 ;  /* 0x00115c0a01007387 */ /* 0x0003e20000100800 */
[----:B------:R-:W-:Y:S01]  /*3ad0*/  IMAD R2, R68, R3, R2 ;  /* 0x0000000344027224 */ /* 0x000fe200078e0202 */
[----:B0-----:R-:W-:Y:S01]  /*3ae0*/  IABS R9, R9 ;  /* 0x0000000900097213 */ /* 0x001fe20000000000 */
[C---:B------:R-:W-:Y:S01]  /*3af0*/  VIADD R7, R0.reuse, 0x78 ;  /* 0x0000007800077836 */ /* 0x040fe20000000000 */
[----:B------:R-:W-:Y:S01]  /*3b00*/  IABS R3, R10 ;  /* 0x0000000a00037213 */ /* 0x000fe20000000000 */
[----:B------:R0:W-:Y:S01]  /*3b10*/  STL [R1+0x68], R6 ;  /* 0x0000680601007387 */ /* 0x0001e20000100800 */
[----:B------:R-:W-:-:S02]  /*3b20*/  VIADD R15, R0, 0x94 ;  /* 0x00000094000f7836 */ /* 0x000fc40000000000 */
[----:B------:R-:W-:Y:S01]  /*3b30*/  IABS R89, R7 ;  /* 0x0000000700597213 */ /* 0x000fe20000000000 */
[----:B------:R2:W-:Y:S01]  /*3b40*/  STL [R1+0xec], R2 ;  /* 0x0000ec0201007387 */ /* 0x0005e20000100800 */
[----:B-1----:R-:W-:-:S03]  /*3b50*/  IMAD.HI.U32 R10, R74, R9, RZ ;  /* 0x000000094a0a7227 */ /* 0x002fc600078e00ff */
[----:B------:R1:W-:Y:S01]  /*3b60*/  STL [R1+0x1178], R7 ;  /* 0x0011780701007387 */ /* 0x0003e20000100800 */
[----:B------:R-:W-:Y:S02]  /*3b70*/  IMAD.MOV R10, RZ, RZ, -R10 ;  /* 0x000000ffff0a7224 */ /* 0x000fe400078e0a0a */
[----:B0-----:R-:W-:-:S04]  /*3b80*/  IMAD.HI.U32 R6, R74, R5, RZ ;  /* 0x000000054a067227 */ /* 0x001fc800078e00ff */
[----:B--2---:R-:W-:Y:S02]  /*3b90*/  VIADD R2, R0, 0x79 ;  /* 0x0000007900027836 */ /* 0x004fe40000000000 */
[----:B------:R-:W-:Y:S02]  /*3ba0*/  IMAD.MOV R6, RZ, RZ, -R6 ;  /* 0x000000ffff067224 */ /* 0x000fe400078e0a06 */
[C---:B------:R-:W-:Y:S01]  /*3bb0*/  IMAD R9, R68.reuse, R10, R9 ;  /* 0x0000000a44097224 */ /* 0x040fe200078e0209 */
[----:B------:R0:W-:Y:S01]  /*3bc0*/  STL [R1+0x1184], R2 ;  /* 0x0011840201007387 */ /* 0x0001e20000100800 */
[----:B------:R-:W-:Y:S02]  /*3bd0*/  IMAD R5, R68, R6, R5 ;  /* 0x0000000644057224 */ /* 0x000fe400078e0205 */
[----:B-1----:R-:W-:Y:S01]  /*3be0*/  IMAD.HI.U32 R7, R74, R3, RZ ;  /* 0x000000034a077227 */ /* 0x002fe200078e00ff */
[----:B------:R1:W-:Y:S03]  /*3bf0*/  STL [R1+0x1a8], R9 ;  /* 0x0001a80901007387 */ /* 0x0003e60000100800 */
[----:B------:R-:W-:Y:S01]  /*3c00*/  IMAD.MOV R7, RZ, RZ, -R7 ;  /* 0x000000ffff077224 */ /* 0x000fe200078e0a07 */
[----:B------:R2:W-:Y:S01]  /*3c10*/  STL [R1+0x2f0], R5 ;  /* 0x0002f00501007387 */ /* 0x0005e20000100800 */
[----:B------:R-:W-:Y:S01]  /*3c20*/  VIADD R10, R0, 0x7b ;  /* 0x0000007b000a7836 */ /* 0x000fe20000000000 */
[----:B0-----:R-:W-:Y:S01]  /*3c30*/  IABS R2, R2 ;  /* 0x0000000200027213 */ /* 0x001fe20000000000 */
[----:B------:R-:W-:-:S02]  /*3c40*/  IMAD R3, R68, R7, R3 ;  /* 0x0000000744037224 */ /* 0x000fc400078e0203 */
[C---:B------:R-:W-:Y:S02]  /*3c50*/  VIADD R7, R0.reuse, 0x7c ;  /* 0x0000007c00077836 */ /* 0x040fe40000000000 */
[----:B-1----:R-:W-:Y:S02]  /*3c60*/  VIADD R9, R0, 0x7a ;  /* 0x0000007a00097836 */ /* 0x002fe40000000000 */
[----:B------:R-:W-:-:S03]  /*3c70*/  IMAD.HI.U32 R6, R74, R89, RZ ;  /* 0x000000594a067227 */ /* 0x000fc600078e00ff */
[----:B------:R0:W-:Y:S01]  /*3c80*/  STL [R1+0x1168], R9 ;  /* 0x0011680901007387 */ /* 0x0001e20000100800 */
[----:B--2---:R-:W-:-:S03]  /*3c90*/  IMAD.HI.U32 R5, R74, R2, RZ ;  /* 0x000000024a057227 */ /* 0x004fc600078e00ff */
[----:B------:R1:W-:Y:S01]  /*3ca0*/  STL [R1+0x3c4], R3 ;  /* 0x0003c40301007387 */ /* 0x0003e20000100800 */
[----:B------:R-:W-:Y:S02]  /*3cb0*/  IMAD.MOV R5, RZ, RZ, -R5 ;  /* 0x000000ffff057224 */ /* 0x000fe400078e0a05 */
[----:B------:R-:W-:Y:S01]  /*3cc0*/  IMAD.MOV R6, RZ, RZ, -R6 ;  /* 0x000000ffff067224 */ /* 0x000fe200078e0a06 */
[----:B------:R2:W-:Y:S01]  /*3cd0*/  STL [R1+0x1174], R10 ;  /* 0x0011740a01007387 */ /* 0x0005e20000100800 */
[C---:B------:R-:W-:Y:S01]  /*3ce0*/  IMAD R2, R68.reuse, R5, R2 ;  /* 0x0000000544027224 */ /* 0x040fe200078e0202 */
[----:B0-----:R-:W-:Y:S01]  /*3cf0*/  IABS R9, R9 ;  /* 0x0000000900097213 */ /* 0x001fe20000000000 */
[----:B------:R-:W-:Y:S01]  /*3d00*/  IMAD R89, R68, R6, R89 ;  /* 0x0000000644597224 */ /* 0x000fe200078e0259 */
[----:B------:R0:W-:Y:S01]  /*3d10*/  STL [R1+0x117c], R7 ;  /* 0x00117c0701007387 */ /* 0x0001e20000100800 */
[----:B------:R-:W-:Y:S02]  /*3d20*/  IABS R5, R7 ;  /* 0x0000000700057213 */ /* 0x000fe40000000000 */
[----:B-1----:R-:W-:Y:S01]  /*3d30*/  IABS R3, R10 ;  /* 0x0000000a00037213 */ /* 0x002fe20000000000 */
[----:B------:R1:W-:Y:S01]  /*3d40*/  STL [R1+0x6c], R2 ;  /* 0x00006c0201007387 */ /* 0x0003e20000100800 */
[----:B--2---:R-:W-:-:S04]  /*3d50*/  IMAD.HI.U32 R10, R74, R9, RZ ;  /* 0x000000094a0a7227 */ /* 0x004fc800078e00ff */
[----:B0-----:R-:W-:Y:S02]  /*3d60*/  VIADD R7, R0, 0x80 ;  /* 0x0000008000077836 */ /* 0x001fe40000000000 */
[----:B------:R-:W-:-:S03]  /*3d70*/  IMAD.HI.U32 R6, R74, R3, RZ ;  /* 0x000000034a067227 */ /* 0x000fc600078e00ff */
[----:B------:R-:W-:Y:S01]  /*3d80*/  IABS R90, R7 ;  /* 0x00000007005a7213 */ /* 0x000fe20000000000 */
[----:B-1----:R-:W-:Y:S02]  /*3d90*/  VIADD R2, R0, 0x7d ;  /* 0x0000007d00027836 */ /* 0x002fe40000000000 */
[----:B------:R-:W-:Y:S02]  /*3da0*/  IMAD.MOV R10, RZ, RZ, -R10 ;  /* 0x000000ffff0a7224 */ /* 0x000fe400078e0a0a */
[----:B------:R-:W-:Y:S01]  /*3db0*/  IMAD.MOV R6, RZ, RZ, -R6 ;  /* 0x000000ffff067224 */ /* 0x000fe200078e0a06 */
[----:B------:R0:W-:Y:S01]  /*3dc0*/  STL [R1+0x1170], R2 ;  /* 0x0011700201007387 */ /* 0x0001e20000100800 */
[C---:B------:R-:W-:Y:S02]  /*3dd0*/  IMAD R9, R68.reuse, R10, R9 ;  /* 0x0000000a44097224 */ /* 0x040fe400078e0209 */
[----:B------:R-:W-:Y:S01]  /*3de0*/  IMAD R6, R68, R6, R3 ;  /* 0x0000000644067224 */ /* 0x000fe200078e0203 */
[----:B------:R1:W-:Y:S01]  /*3df0*/  STL [R1+0x1198], R7 ;  /* 0x0011980701007387 */ /* 0x0003e20000100800 */
[----:B------:R-:W-:-:S03]  /*3e00*/  VIADD R10, R0, 0x81 ;  /* 0x00000081000a7836 */ /* 0x000fc60000000000 */
[----:B------:R2:W-:Y:S01]  /*3e10*/  STL [R1+0xe8], R9 ;  /* 0x0000e80901007387 */ /* 0x0005e20000100800 */
[----:B0-----:R-:W-:-:S03]  /*3e20*/  IABS R2, R2 ;  /* 0x0000000200027213 */ /* 0x001fc60000000000 */
[----:B------:R-:W-:Y:S01]  /*3e30*/  STL [R1+0x1b4], R6 ;  /* 0x0001b40601007387 */ /* 0x000fe20000100800 */
[----:B-1----:R-:W-:-:S03]  /*3e40*/  IMAD.HI.U32 R7, R74, R5, RZ ;  /* 0x000000054a077227 */ /* 0x002fc600078e00ff */
[----:B------:R0:W-:Y:S01]  /*3e50*/  STL [R1+0x1180], R10 ;  /* 0x0011800a01007387 */ /* 0x0001e20000100800 */
[----:B------:R-:W-:Y:S02]  /*3e60*/  IMAD.MOV R7, RZ, RZ, -R7 ;  /* 0x000000ffff077224 */ /* 0x000fe400078e0a07 */
[----:B------:R-:W-:-:S04]  /*3e70*/  IMAD.HI.U32 R3, R74, R2, RZ ;  /* 0x000000024a037227 */ /* 0x000fc800078e00ff */
[----:B------:R-:W-:Y:S02]  /*3e80*/  IMAD R5, R68, R7, R5 ;  /* 0x0000000744057224 */ /* 0x000fe400078e0205 */
[----:B--2---:R-:W-:Y:S01]  /*3e90*/  VIADD R9, R0, 0x82 ;  /* 0x0000008200097836 */ /* 0x004fe20000000000 */
[----:B0-----:R-:W-:Y:S01]  /*3ea0*/  IABS R10, R10 ;  /* 0x0000000a000a7213 */ /* 0x001fe20000000000 */
[----:B------:R-:W-:Y:S01]  /*3eb0*/  IMAD.HI.U32 R6, R74, R90, RZ ;  /* 0x0000005a4a067227 */ /* 0x000fe200078e00ff */
[----:B------:R0:W-:Y:S03]  /*3ec0*/  STL [R1+0x2f4], R5 ;  /* 0x0002f40501007387 */ /* 0x0001e60000100800 */
[----:B------:R-:W-:Y:S01]  /*3ed0*/  IMAD.MOV R3, RZ, RZ, -R3 ;  /* 0x000000ffff037224 */ /* 0x000fe200078e0a03 */
[----:B------:R-:W-:Y:S01]  /*3ee0*/  STL [R1+0x1194], R9 ;  /* 0x0011940901007387 */ /* 0x000fe20000100800 */
[----:B------:R-:W-:-:S02]  /*3ef0*/  IMAD.MOV R6, RZ, RZ, -R6 ;  /* 0x000000ffff067224 */ /* 0x000fc400078e0a06 */
[----:B------:R-:W-:Y:S02]  /*3f00*/  VIADD R7, R0, 0x83 ;  /* 0x0000008300077836 */ /* 0x000fe40000000000 */
[C---:B------:R-:W-:Y:S01]  /*3f10*/  IMAD R2, R68.reuse, R3, R2 ;  /* 0x0000000344027224 */ /* 0x040fe200078e0202 */
[----:B0-----:R-:W-:Y:S01]  /*3f20*/  IABS R5, R9 ;  /* 0x0000000900057213 */ /* 0x001fe20000000000 */
[----:B------:R-:W-:Y:S01]  /*3f30*/  IMAD R90, R68, R6, R90 ;  /* 0x00000006445a7224 */ /* 0x000fe200078e025a */
[----:B------:R0:W-:Y:S01]  /*3f40*/  STL [R1+0x1190], R7 ;  /* 0x0011900701007387 */ /* 0x0001e20000100800 */
[----:B------:R-:W-:-:S03]  /*3f50*/  IMAD.HI.U32 R11, R74, R10, RZ ;  /* 0x0000000a4a0b7227 */ /* 0x000fc600078e00ff */
[----:B------:R1:W-:Y:S01]  /*3f60*/  STL [R1+0x3b8], R2 ;  /* 0x0003b80201007387 */ /* 0x0003e20000100800 */
[----:B------:R-:W-:-:S04]  /*3f70*/  IMAD.HI.U32 R6, R74, R5, RZ ;  /* 0x000000054a067227 */ /* 0x000fc800078e00ff */
[C---:B------:R-:W-:Y:S01]  /*3f80*/  VIADD R3, R0.reuse, 0x84 ;  /* 0x0000008400037836 */ /* 0x040fe20000000000 */
[----:B0-----:R-:W-:Y:S01]  /*3f90*/  IABS R7, R7 ;  /* 0x0000000700077213 */ /* 0x001fe20000000000 */
[----:B------:R-:W-:Y:S02]  /*3fa0*/  IMAD.MOV R11, RZ, RZ, -R11 ;  /* 0x000000ffff0b7224 */ /* 0x000fe400078e0a0b */
[----:B------:R-:W-:Y:S01]  /*3fb0*/  IMAD.MOV R6, RZ, RZ, -R6 ;  /* 0x000000ffff067224 */ /* 0x000fe200078e0a06 */
[----:B------:R0:W-:Y:S01]  /*3fc0*/  STL [R1+0x1188], R3 ;  /* 0x0011880301007387 */ /* 0x0001e20000100800 */
[----:B-1----:R-:W-:Y:S02]  /*3fd0*/  VIADD R2, R0, 0x85 ;  /* 0x0000008500027836 */ /* 0x002fe40000000000 */
[----:B------:R-:W-:-:S03]  /*3fe0*/  IMAD.HI.U32 R9, R74, R7, RZ ;  /* 0x000000074a097227 */ /* 0x000fc600078e00ff */
[----:B------:R1:W-:Y:S01]  /*3ff0*/  STL [R1+0x11a0], R2 ;  /* 0x0011a00201007387 */ /* 0x0003e20000100800 */
[C---:B------:R-:W-:Y:S02]  /*4000*/  IMAD R10, R68.reuse, R11, R10 ;  /* 0x0000000b440a7224 */ /* 0x040fe400078e020a */
[----:B------:R-:W-:Y:S01]  /*4010*/  IMAD R6, R68, R6, R5 ;  /* 0x0000000644067224 */ /* 0x000fe200078e0205 */
[----:B0-----:R-:W-:Y:S01]  /*4020*/  IABS R3, R3 ;  /* 0x0000000300037213 */ /* 0x001fe20000000000 */
[----:B------:R-:W-:Y:S01]  /*4030*/  IMAD.MOV R9, RZ, RZ, -R9 ;  /* 0x000000ffff097224 */ /* 0x000fe200078e0a09 */
[----:B------:R0:W-:Y:S01]  /*4040*/  STL [R1+0x78], R10 ;  /* 0x0000780a01007387 */ /* 0x0001e20000100800 */
[----:B------:R-:W-:Y:S02]  /*4050*/  VIADD R11, R0, 0x88 ;  /* 0x00000088000b7836 */ /* 0x000fe40000000000 */
[----:B------:R-:W-:Y:S01]  /*4060*/  IMAD.HI.U32 R5, R74, R3, RZ ;  /* 0x000000034a057227 */ /* 0x000fe200078e00ff */
[----:B-1----:R-:W-:Y:S01]  /*4070*/  IABS R2, R2 ;  /* 0x0000000200027213 */ /* 0x002fe20000000000 */
[----:B------:R1:W-:Y:S01]  /*4080*/  STL [R1+0xf0], R6 ;  /* 0x0000f00601007387 */ /* 0x0003e20000100800 */
[----:B------:R-:W-:Y:S01]  /*4090*/  IABS R91, R11 ;  /* 0x0000000b005b7213 */ /* 0x000fe20000000000 */
[----:B------:R-:W-:-:S02]  /*40a0*/  IMAD R7, R68, R9, R7 ;  /* 0x0000000944077224 */ /* 0x000fc400078e0207 */
[----:B------:R-:W-:Y:S01]  /*40b0*/  IMAD.MOV R5, RZ, RZ, -R5 ;  /* 0x000000ffff057224 */ /* 0x000fe200078e0a05 */
[----:B------:R-:W-:Y:S01]  /*40c0*/  STL [R1+0x11a8], R11 ;  /* 0x0011a80b01007387 */ /* 0x000fe20000100800 */
[C---:B0-----:R-:W-:Y:S02]  /*40d0*/  VIADD R10, R0.reuse, 0x89 ;  /* 0x00000089000a7836 */ /* 0x041fe40000000000 */
[----:B------:R-:W-:Y:S01]  /*40e0*/  VIADD R9, R0, 0x8a ;  /* 0x0000008a00097836 */ /* 0x000fe20000000000 */
[----:B------:R0:W-:Y:S01]  /*40f0*/  STL [R1+0x1b8], R7 ;  /* 0x0001b80701007387 */ /* 0x0001e20000100800 */
[----:B-1----:R-:W-:-:S03]  /*4100*/  IMAD.HI.U32 R6, R74, R2, RZ ;  /* 0x000000024a067227 */ /* 0x002fc600078e00ff */
[----:B------:R1:W-:Y:S01]  /*4110*/  STL [R1+0x11a4], R10 ;  /* 0x0011a40a01007387 */ /* 0x0003e20000100800 */
[----:B------:R-:W-:Y:S02]  /*4120*/  IMAD.MOV R6, RZ, RZ, -R6 ;  /* 0x000000ffff067224 */ /* 0x000fe400078e0a06 */
[C---:B------:R-:W-:Y:S01]  /*4130*/  IMAD R3, R68.reuse, R5, R3 ;  /* 0x0000000544037224 */ /* 0x040fe200078e0203 */
[----:B------:R2:W-:Y:S01]  /*4140*/  STL [R1+0x11b0], R9 ;  /* 0x0011b00901007387 */ /* 0x0005e20000100800 */
[----:B------:R-:W-:Y:S01]  /*4150*/  IMAD R5, R68, R6, R2 ;  /* 0x0000000644057224 */ /* 0x000fe200078e0202 */
[----:B0-----:R-:W-:Y:S01]  /*4160*/  IABS R7, R10 ;  /* 0x0000000a00077213 */ /* 0x001fe20000000000 */
[----:B------:R-:W-:Y:S01]  /*4170*/  VIADD R11, R0, 0x8d ;  /* 0x0000008d000b7836 */ /* 0x000fe20000000000 */
[----:B------:R0:W-:Y:S01]  /*4180*/  STL [R1+0x2e4], R3 ;  /* 0x0002e40301007387 */ /* 0x0001e20000100800 */
[----:B------:R-:W-:Y:S01]  /*4190*/  IABS R2, R9 ;  /* 0x0000000900027213 */ /* 0x000fe20000000000 */
[----:B-1----:R-:W-:-:S02]  /*41a0*/  IMAD.HI.U32 R10, R74, R91, RZ ;  /* 0x0000005b4a0a7227 */ /* 0x002fc400078e00ff */
[----:B------:R1:W-:Y:S02]  /*41b0*/  STL [R1+0x3ac], R5 ;  /* 0x0003ac0501007387 */ /* 0x0003e40000100800 */
[C---:B--2---:R-:W-:Y:S02]  /*41c0*/  VIADD R9, R0.reuse, 0x8c ;  /* 0x0000008c00097836 */ /* 0x044fe40000000000 */
[----:B------:R-:W-:Y:S02]  /*41d0*/  IMAD.MOV R10, RZ, RZ, -R10 ;  /* 0x000000ffff0a7224 */ /* 0x000fe400078e0a0a */
[----:B0-----:R-:W-:Y:S02]  /*41e0*/  IMAD.MOV.U32 R3, RZ, RZ, R7 ;  /* 0x000000ffff037224 */ /* 0x001fe400078e0007 */
[----:B------:R-:W-:Y:S01]  /*41f0*/  IMAD.MOV.U32 R7, RZ, RZ, R2 ;  /* 0x000000ffff077224 */ /* 0x000fe200078e0002 */
[----:B------:R-:W-:Y:S01]  /*4200*/  IABS R2, R9 ;  /* 0x0000000900027213 */ /* 0x000fe20000000000 */
[----:B-1----:R-:W-:-:S02]  /*4210*/  VIADD R5, R0, 0x8b ;  /* 0x0000008b00057836 */ /* 0x002fc40000000000 */
[----:B------:R-:W-:-:S03]  /*4220*/  IMAD.HI.U32 R6, R74, R3, RZ ;  /* 0x000000034a067227 */ /* 0x000fc600078e00ff */
[----:B------:R0:W-:Y:S01]  /*4230*/  STL [R1+0x11b4], R5 ;  /* 0x0011b40501007387 */ /* 0x0001e20000100800 */
[----:B------:R-:W-:Y:S02]  /*4240*/  IMAD.MOV R6, RZ, RZ, -R6 ;  /* 0x000000ffff067224 */ /* 0x000fe400078e0a06 */
[C---:B------:R-:W-:Y:S01]  /*4250*/  IMAD R91, R68.reuse, R10, R91 ;  /* 0x0000000a445b7224 */ /* 0x040fe200078e025b */
[----:B------:R1:W-:Y:S01]  /*4260*/  STL [R1+0x11b8], R9 ;  /* 0x0011b80901007387 */ /* 0x0003e20000100800 */
[----:B------:R-:W-:Y:S02]  /*4270*/  IMAD R3, R68, R6, R3 ;  /* 0x0000000644037224 */ /* 0x000fe400078e0203 */
[----:B------:R-:W-:Y:S01]  /*4280*/  VIADD R10, R0, 0x90 ;  /* 0x00000090000a7836 */ /* 0x000fe20000000000 */
[----:B0-----:R-:W-:Y:S02]  /*4290*/  IABS R5, R5 ;  /* 0x0000000500057213 */ /* 0x001fe40000000000 */
[----:B------:R0:W-:Y:S02]  /*42a0*/  STL [R1+0x74], R3 ;  /* 0x0000740301007387 */ /* 0x0001e40000100800 */
[----:B------:R-:W-:Y:S01]  /*42b0*/  IABS R92, R10 ;  /* 0x0000000a005c7213 */ /* 0x000fe20000000000 */
[----:B-1----:R-:W-:Y:S01]  /*42c0*/  IMAD.HI.U32 R9, R74, R7, RZ ;  /* 0x000000074a097227 */ /* 0x002fe200078e00ff */
[----:B------:R-:W-:Y:S03]  /*42d0*/  STL [R1+0x119c], R11 ;  /* 0x00119c0b01007387 */ /* 0x000fe60000100800 */
[----:B------:R-:W-:-:S02]  /*42e0*/  IMAD.MOV R9, RZ, RZ, -R9 ;  /* 0x000000ffff097224 */ /* 0x000fc400078e0a09 */
[----:B------:R-:W-:-:S04]  /*42f0*/  IMAD.HI.U32 R6, R74, R5, RZ ;  /* 0x000000054a067227 */ /* 0x000fc800078e00ff */
[----:B------:R-:W-:Y:S02]  /*4300*/  IMAD R7, R68, R9, R7 ;  /* 0x0000000944077224 */ /* 0x000fe400078e0207 */
[----:B0-----:R-:W-:-:S03]  /*4310*/  IMAD.HI.U32 R3, R74, R2, RZ ;  /* 0x000000024a037227 */ /* 0x001fc600078e00ff */
[----:B------:R0:W-:Y:S01]  /*4320*/  STL [R1+0xf8], R7 ;  /* 0x0000f80701007387 */ /* 0x0001e20000100800 */
[----:B------:R-:W-:Y:S02]  /*4330*/  IMAD.MOV R6, RZ, RZ, -R6 ;  /* 0x000000ffff067224 */ /* 0x000fe400078e0a06 */
[----:B------:R-:W-:Y:S01]  /*4340*/  VIADD R9, R0, 0x91 ;  /* 0x0000009100097836 */ /* 0x000fe20000000000 */
[----:B------:R-:W-:Y:S01]  /*4350*/  STL [R1+0x11c4], R10 ;  /* 0x0011c40a01007387 */ /* 0x000fe20000100800 */
[----:B------:R-:W-:Y:S02]  /*4360*/  IMAD.MOV R3, RZ, RZ, -R3 ;  /* 0x000000ffff037224 */ /* 0x000fe400078e0a03 */
[C---:B------:R-:W-:Y:S01]  /*4370*/  IMAD R5, R68.reuse, R6, R5 ;  /* 0x0000000644057224 */ /* 0x040fe200078e0205 */
[----:B------:R1:W-:Y:S01]  /*4380*/  STL [R1+0x11d0], R9 ;  /* 0x0011d00901007387 */ /* 0x0003e20000100800 */
[----:B------:R-:W-:Y:S01]  /*4390*/  IMAD R2, R68, R3, R2 ;  /* 0x0000000344027224 */ /* 0x000fe200078e0202 */
[----:B0-----:R-:W-:Y:S01]  /*43a0*/  IABS R7, R11 ;  /* 0x0000000b00077213 */ /* 0x001fe20000000000 */
[----:B------:R-:W-:Y:S01]  /*43b0*/  IMAD.HI.U32 R6, R74, R92, RZ ;  /* 0x0000005c4a067227 */ /* 0x000fe200078e00ff */
[----:B------:R0:W-:Y:S01]  /*43c0*/  STL [R1+0x1cc], R5 ;  /* 0x0001cc0501007387 */ /* 0x0001e20000100800 */
[----:B------:R-:W-:-:S02]  /*43d0*/  IABS R3, R9 ;  /* 0x0000000900037213 */ /* 0x000fc40000000000 */
[----:B------:R-:W-:Y:S01]  /*43e0*/  IMAD.MOV R6, RZ, RZ, -R6 ;  /* 0x000000ffff067224 */ /* 0x000fe200078e0a06 */
[----:B------:R2:W-:Y:S01]  /*43f0*/  STL [R1+0x2b0], R2 ;  /* 0x0002b00201007387 */ /* 0x0005e20000100800 */
[----:B------:R-:W-:Y:S02]  /*4400*/  VIADD R11, R0, 0x95 ;  /* 0x00000095000b7836 */ /* 0x000fe40000000000 */
        /* <DEDUP_REMOVED lines=9> */
[----:B------:R-:W-:Y:S01]  /*44a0*/  IMAD.MOV.U32 R7, RZ, RZ, R10 ;  /* 0x000000ffff077224 */ /* 0x000fe200078e000a */
[----:B------:R2:W-:Y:S01]  /*44b0*/  STL [R1+0x39c], R9 ;  /* 0x00039c0901007387 */ /* 0x0005e20000100800 */
[----:B------:R-:W-:Y:S02]  /*44c0*/  VIADD R10, R0, 0x98 ;  /* 0x00000098000a7836 */ /* 0x000fe40000000000 */
[C---:B0-----:R-:W-:Y:S01]  /*44d0*/  IMAD.HI.U32 R5, R74.reuse, R3, RZ ;  /* 0x000000034a057227 */ /* 0x041fe200078e00ff */
[----:B------:R-:W-:Y:S01]  /*44e0*/  STL [R1+0x11c8], R15 ;  /* 0x0011c80f01007387 */ /* 0x000fe20000100800 */
[----:B-1----:R-:W-:Y:S02]  /*44f0*/  IABS R2, R2 ;  /* 0x0000000200027213 */ /* 0x002fe40000000000 */
[----:B------:R-:W-:Y:S01]  /*4500*/  IMAD.MOV R5, RZ, RZ, -R5 ;  /* 0x000000ffff057224 */ /* 0x000fe200078e0a05 */
[----:B------:R-:W-:Y:S01]  /*4510*/  IABS R93, R10 ;  /* 0x0000000a005d7213 */ /* 0x000fe20000000000 */
[----:B--2---:R-:W-:-:S04]  /*4520*/  IMAD.HI.U32 R9, R74, R7, RZ ;  /* 0x000000074a097227 */ /* 0x004fc800078e00ff */
[----:B------:R-:W-:Y:S01]  /*4530*/  IMAD R3, R68, R5, R3 ;  /* 0x0000000544037224 */ /* 0x000fe200078e0203 */
[----:B------:R-:W-:Y:S01]  /*4540*/  IABS R5, R11 ;  /* 0x0000000b00057213 */ /* 0x000fe20000000000 */
[----:B------:R-:W-:-:S03]  /*4550*/  IMAD.HI.U32 R6, R74, R2, RZ ;  /* 0x000000024a067227 */ /* 0x000fc600078e00ff */
[----:B------:R0:W-:Y:S01]  /*4560*/  STL [R1+0x70], R3 ;  /* 0x0000700301007387 */ /* 0x0001e20000100800 */
        /* <DEDUP_REMOVED lines=8> */
[C---:B------:R-:W-:Y:S01]  /*45f0*/  VIADD R15, R0.reuse, 0xa3 ;  /* 0x000000a3000f7836 */ /* 0x040fe20000000000 */
[----:B------:R0:W-:Y:S01]  /*4600*/  STL [R1+0xfc], R7 ;  /* 0x0000fc0701007387 */ /* 0x0001e20000100800 */
[----:B-1----:R-:W-:-:S02]  /*4610*/  VIADD R11, R0, 0x9c ;  /* 0x0000009c000b7836 */ /* 0x002fc40000000000 */
[C---:B------:R-:W-:Y:S01]  /*4620*/  IMAD.HI.U32 R9, R74.reuse, R3, RZ ;  /* 0x000000034a097227 */ /* 0x040fe200078e00ff */
[----:B------:R1:W-:Y:S01]  /*4630*/  STL [R1+0x1d0], R2 ;  /* 0x0001d00201007387 */ /* 0x0003e20000100800 */
[----:B--2---:R-:W-:Y:S02]  /*4640*/  IABS R10, R6 ;  /* 0x00000006000a7213 */ /* 0x004fe40000000000 */
[----:B------:R-:W-:Y:S01]  /*4650*/  IMAD.MOV R9, RZ, RZ, -R9 ;  /* 0x000000ffff097224 */ /* 0x000fe200078e0a09 */
[----:B------:R2:W-:Y:S01]  /*4660*/  STL [R1+0x11dc], R6 ;  /* 0x0011dc0601007387 */ /* 0x0005e20000100800 */
[----:B0-----:R-:W-:-:S04]  /*4670*/  IMAD.HI.U32 R7, R74, R5, RZ ;  /* 0x000000054a077227 */ /* 0x001fc800078e00ff */
[----:B------:R-:W-:Y:S02]  /*4680*/  IMAD R9, R68, R9, R3 ;  /* 0x0000000944097224 */ /* 0x000fe400078e0203 */
[----:B-1----:R-:W-:Y:S02]  /*4690*/  VIADD R2, R0, 0x9a ;  /* 0x0000009a00027836 */ /* 0x002fe40000000000 */
[----:B------:R-:W-:Y:S02]  /*46a0*/  IMAD.MOV R7, RZ, RZ, -R7 ;  /* 0x000000ffff077224 */ /* 0x000fe400078e0a07 */
[----:B--2---:R-:W-:Y:S01]  /*46b0*/  IMAD.HI.U32 R6, R74, R93, RZ ;  /* 0x0000005d4a067227 */ /* 0x004fe200078e00ff */
[----:B------:R0:W-:Y:S03]  /*46c0*/  STL [R1+0x11f4], R2 ;  /* 0x0011f40201007387 */ /* 0x0001e60000100800 */
[----:B------:R-:W-:Y:S01]  /*46d0*/  IMAD.MOV.U32 R3, RZ, RZ, R10 ;  /* 0x000000ffff037224 */ /* 0x000fe200078e000a */
[----:B------:R1:W-:Y:S01]  /*46e0*/  STL [R1+0x29c], R9 ;  /* 0x00029c0901007387 */ /* 0x0003e20000100800 */
[----:B------:R-:W-:-:S02]  /*46f0*/  IMAD R5, R68, R7, R5 ;  /* 0x0000000744057224 */ /* 0x000fc400078e0205 */
[----:B------:R-:W-:Y:S02]  /*4700*/  VIADD R10, R0, 0x9b ;  /* 0x0000009b000a7836 */ /* 0x000fe40000000000 */
[C---:B------:R-:W-:Y:S01]  /*4710*/  IMAD.HI.U32 R7, R74.reuse, R3, RZ ;  /* 0x000000034a077227 */ /* 0x040fe200078e00ff */
[----:B0-----:R-:W-:Y:S01]  /*4720*/  IABS R2, R2 ;  /* 0x0000000200027213 */ /* 0x001fe20000000000 */
[----:B------:R0:W-:Y:S02]  /*4730*/  STL [R1+0x38c], R5 ;  /* 0x00038c0501007387 */ /* 0x0001e40000100800 */
[----:B------:R-:W-:Y:S02]  /*4740*/  IMAD.MOV R7, RZ, RZ, -R7 ;  /* 0x000000ffff077224 */ /* 0x000fe400078e0a07 */
[----:B-1----:R-:W-:Y:S01]  /*4750*/  IMAD.MOV R9, RZ, RZ, -R6 ;  /* 0x000000ffff097224 */ /* 0x002fe200078e0a06 */
[----:B------:R1:W-:Y:S01]  /*4760*/  STL [R1+0x11d4], R10 ;  /* 0x0011d40a01007387 */ /* 0x0003e20000100800 */
[----:B------:R-:W-:-:S03]  /*4770*/  IMAD.HI.U32 R6, R74, R2, RZ ;  /* 0x000000024a067227 */ /* 0x000fc600078e00ff */
[----:B------:R2:W-:Y:S01]  /*4780*/  STL [R1+0x11d8], R11 ;  /* 0x0011d80b01007387 */ /* 0x0005e20000100800 */
[----:B------:R-:W-:Y:S01]  /*4790*/  IMAD R93, R68, R9, R93 ;  /* 0x00000009445d7224 */ /* 0x000fe200078e025d */
[----:B0-----:R-:W-:Y:S01]  /*47a0*/  IABS R5, R11 ;  /* 0x0000000b00057213 */ /* 0x001fe20000000000 */
[----:B------:R-:W-:Y:S02]  /*47b0*/  IMAD.MOV R6, RZ, RZ, -R6 ;  /* 0x000000ffff067224 */ /* 0x000fe400078e0a06 */
[----:B------:R-:W-:Y:S01]  /*47c0*/  VIADD R9, R0, 0x9d ;  /* 0x0000009d00097836 */ /* 0x000fe20000000000 */
[----:B-1----:R-:W-:Y:S01]  /*47d0*/  IABS R10, R10 ;  /* 0x0000000a000a7213 */ /* 0x002fe20000000000 */
[C---:B------:R-:W-:Y:S02]  /*47e0*/  IMAD R3, R68.reuse, R7, R3 ;  /* 0x0000000744037224 */ /* 0x040fe400078e0203 */
[----:B------:R-:W-:Y:S01]  /*47f0*/  IMAD R2, R68, R6, R2 ;  /* 0x0000000644027224 */ /* 0x000fe200078e0202 */
[----:B------:R0:W-:Y:S01]  /*4800*/  STL [R1+0x11ec], R9 ;  /* 0x0011ec0901007387 */ /* 0x0001e20000100800 */
[----:B------:R-:W-:Y:S01]  /*4810*/  IABS R6, R9 ;  /* 0x0000000900067213 */ /* 0x000fe20000000000 */
[----:B--2---:R-:W-:-:S02]  /*4820*/  IMAD.HI.U32 R11, R74, R10, RZ ;  /* 0x0000000a4a0b7227 */ /* 0x004fc400078e00ff */
[----:B------:R1:W-:Y:S02]  /*4830*/  STL [R1+0x7c], R3 ;  /* 0x00007c0301007387 */ /* 0x0003e40000100800 */
[----:B------:R-:W-:Y:S02]  /*4840*/  IMAD.MOV R11, RZ, RZ, -R11 ;  /* 0x000000ffff0b7224 */ /* 0x000fe400078e0a0b */
[----:B------:R2:W-:Y:S01]  /*4850*/  STL [R1+0x104], R2 ;  /* 0x0001040201007387 */ /* 0x0005e20000100800 */
[----:B------:R-:W-:-:S04]  /*4860*/  IMAD.HI.U32 R7, R74, R6, RZ ;  /* 0x000000064a077227 */ /* 0x000fc800078e00ff */
[----:B0-----:R-:W-:-:S04]  /*4870*/  IMAD.HI.U32 R9, R74, R5, RZ ;  /* 0x000000054a097227 */ /* 0x001fc800078e00ff */
[C---:B-1----:R-:W-:Y:S02]  /*4880*/  VIADD R3, R0.reuse, 0xa0 ;  /* 0x000000a000037836 */ /* 0x042fe40000000000 */
[----:B--2---:R-:W-:Y:S02]  /*4890*/  VIADD R2, R0, 0xa1 ;  /* 0x000000a100027836 */ /* 0x004fe40000000000 */
[----:B------:R-:W-:Y:S01]  /*48a0*/  IMAD.MOV R9, RZ, RZ, -R9 ;  /* 0x000000ffff097224 */ /* 0x000fe200078e0a09 */
[----:B------:R0:W-:Y:S01]  /*48b0*/  STL [R1+0x1204], R3 ;  /* 0x0012040301007387 */ /* 0x0001e20000100800 */
[C---:B------:R-:W-:Y:S02]  /*48c0*/  IMAD R10, R68.reuse, R11, R10 ;  /* 0x0000000b440a7224 */ /* 0x040fe400078e020a */
[----:B------:R-:W-:Y:S01]  /*48d0*/  IMAD R5, R68, R9, R5 ;  /* 0x0000000944057224 */ /* 0x000fe200078e0205 */
[----:B------:R1:W-:Y:S01]  /*48e0*/  STL [R1+0x1208], R2 ;  /* 0x0012080201007387 */ /* 0x0003e20000100800 */
[----:B------:R-:W-:-:S02]  /*48f0*/  IMAD.MOV R7, RZ, RZ, -R7 ;  /* 0x000000ffff077224 */ /* 0x000fc400078e0a07 */
[----:B------:R-:W-:Y:S01]  /*4900*/  VIADD R11, R0, 0xa4 ;  /* 0x000000a4000b7836 */ /* 0x000fe20000000000 */
[----:B------:R2:W-:Y:S01]  /*4910*/  STL [R1+0x1d4], R10 ;  /* 0x0001d40a01007387 */ /* 0x0005e20000100800 */
[----:B------:R-:W-:Y:S01]  /*4920*/  IMAD R6, R68, R7, R6 ;  /* 0x0000000744067224 */ /* 0x000fe200078e0206 */
[----:B0-----:R-:W-:Y:S02]  /*4930*/  IABS R3, R3 ;  /* 0x0000000300037213 */ /* 0x001fe40000000000 */
[----:B------:R0:W-:Y:S01]  /*4940*/  STL [R1+0x284], R5 ;  /* 0x0002840501007387 */ /* 0x0001e20000100800 */
[----:B-1----:R-:W-:Y:S02]  /*4950*/  IABS R2, R2 ;  /* 0x0000000200027213 */ /* 0x002fe40000000000 */
[----:B------:R-:W-:-:S04]  /*4960*/  IMAD.HI.U32 R9, R74, R3, RZ ;  /* 0x000000034a097227 */ /* 0x000fc800078e00ff */
[----:B--2---:R-:W-:Y:S02]  /*4970*/  VIADD R10, R0, 0xa2 ;  /* 0x000000a2000a7836 */ /* 0x004fe40000000000 */
[----:B------:R-:W-:Y:S02]  /*4980*/  IMAD.MOV R7, RZ, RZ, -R9 ;  /* 0x000000ffff077224 */ /* 0x000fe400078e0a09 */
[----:B0-----:R-:W-:Y:S01]  /*4990*/  IMAD.HI.U32 R5, R74, R2, RZ ;  /* 0x000000024a057227 */ /* 0x001fe200078e00ff */
[----:B------:R0:W-:Y:S03]  /*49a0*/  STL [R1+0x11f0], R10 ;  /* 0x0011f00a01007387 */ /* 0x0001e60000100800 */
[----:B------:R-:W-:Y:S01]  /*49b0*/  IMAD.MOV R5, RZ, RZ, -R5 ;  /* 0x000000ffff057224 */ /* 0x000fe200078e0a05 */
[----:B------:R1:W-:Y:S01]  /*49c0*/  STL [R1+0x30c], R6 ;  /* 0x00030c0601007387 */ /* 0x0003e20000100800 */
[----:B------:R-:W-:-:S02]  /*49d0*/  IMAD R3, R68, R7, R3 ;  /* 0x0000000744037224 */ /* 0x000fc400078e0203 */
[----:B------:R-:W-:Y:S01]  /*49e0*/  IMAD R2, R68, R5, R2 ;  /* 0x0000000544027224 */ /* 0x000fe200078e0202 */
[----:B------:R-:W-:Y:S01]  /*49f0*/  STL [R1+0x1200], R15 ;  /* 0x0012000f01007387 */ /* 0x000fe20000100800 */
[----:B------:R-:W-:Y:S02]  /*4a00*/  IABS R5, R11 ;  /* 0x0000000b00057213 */ /* 0x000fe40000000000 */
[----:B0-----:R-:W-:Y:S01]  /*4a10*/  IABS R10, R10 ;  /* 0x0000000a000a7213 */ /* 0x001fe20000000000 */
[----:B------:R0:W-:Y:S01]  /*4a20*/  STL [R1+0x11fc], R11 ;  /* 0x0011fc0b01007387 */ /* 0x0001e20000100800 */
[----:B-1----:R-:W-:Y:S01]  /*4a30*/  IABS R6, R15 ;  /* 0x0000000f00067213 */ /* 0x002fe20000000000 */
[C---:B------:R-:W-:Y:S02]  /*4a40*/  IMAD.HI.U32 R9, R74.reuse, R5, RZ ;  /* 0x000000054a097227 */ /* 0x040fe400078e00ff */
[----:B------:R1:W-:Y:S02]  /*4a50*/  STL [R1], R3 ;  /* 0x0000000301007387 */ /* 0x0003e40000100800 */
[----:B------:R-:W-:-:S02]  /*4a60*/  IMAD.HI.U32 R7, R74, R6, RZ ;  /* 0x000000064a077227 */ /* 0x000fc400078e00ff */
[----:B------:R2:W-:Y:S02]  /*4a70*/  STL [R1+0x84], R2 ;  /* 0x0000840201007387 */ /* 0x0005e40000100800 */
[----:B0-----:R-:W-:-:S04]  /*4a80*/  IMAD.HI.U32 R11, R74, R10, RZ ;  /* 0x0000000a4a0b7227 */ /* 0x001fc800078e00ff */
[C---:B-1----:R-:W-:Y:S02]  /*4a90*/  VIADD R3, R0.reuse, 0xa5 ;  /* 0x000000a500037836 */ /* 0x042fe40000000000 */
[----:B------:R-:W-:Y:S02]  /*4aa0*/  IMAD.MOV R11, RZ, RZ, -R11 ;  /* 0x000000ffff0b7224 */ /* 0x000fe400078e0a0b */
[----:B--2---:R-:W-:Y:S01]  /*4ab0*/  VIADD R2, R0, 0xa8 ;  /* 0x000000a800027836 */ /* 0x004fe20000000000 */
[----:B------:R0:W-:Y:S01]  /*4ac0*/  STL [R1+0x11f8], R3 ;  /* 0x0011f80301007387 */ /* 0x0001e20000100800 */
[----:B------:R-:W-:Y:S02]  /*4ad0*/  IMAD.MOV R7, RZ, RZ, -R7 ;  /* 0x000000ffff077224 */ /* 0x000fe400078e0a07 */
[C---:B------:R-:W-:Y:S01]  /*4ae0*/  IMAD R10, R68.reuse, R11, R10 ;  /* 0x0000000b440a7224 */ /* 0x040fe200078e020a */
[----:B------:R1:W-:Y:S01]  /*4af0*/  STL [R1+0x1228], R2 ;  /* 0x0012280201007387 */ /* 0x0003e20000100800 */
[----:B------:R-:W-:-:S02]  /*4b00*/  IMAD R7, R68, R7, R6 ;  /* 0x0000000744077224 */ /* 0x000fc400078e0206 */
[----:B------:R-:W-:Y:S01]  /*4b10*/  IMAD.MOV R9, RZ, RZ, -R9 ;  /* 0x000000ffff097224 */ /* 0x000fe200078e0a09 */
[----:B------:R2:W-:Y:S01]  /*4b20*/  STL [R1+0x108], R10 ;  /* 0x0001080a01007387 */ /* 0x0005e20000100800 */
[----:B------:R-:W-:Y:S01]  /*4b30*/  VIADD R11, R0, 0xaa ;  /* 0x000000aa000b7836 */ /* 0x000fe20000000000 */
[----:B0-----:R-:W-:Y:S01]  /*4b40*/  IABS R3, R3 ;  /* 0x0000000300037213 */ /* 0x001fe20000000000 */
[----:B------:R-:W-:Y:S01]  /*4b50*/  IMAD R5, R68, R9, R5 ;  /* 0x0000000944057224 */ /* 0x000fe200078e0205 */
[----:B------:R0:W-:Y:S01]  /*4b60*/  STL [R1+0x1c8], R7 ;  /* 0x0001c80701007387 */ /* 0x0001e20000100800 */
[----:B------:R-:W-:Y:S01]  /*4b70*/  VIADD R9, R0, 0xab ;  /* 0x000000ab00097836 */ /* 0x000fe20000000000 */
[----:B-1----:R-:W-:Y:S01]  /*4b80*/  IABS R2, R2 ;  /* 0x0000000200027213 */ /* 0x002fe20000000000 */
        /* <DEDUP_REMOVED lines=9> */
[----:B------:R2:W-:Y:S01]  /*4c20*/  STL [R1+0x1210], R11 ;  /* 0x0012100b01007387 */ /* 0x0005e20000100800 */
[----:B------:R-:W-:Y:S01]  /*4c30*/  IABS R7, R9 ;  /* 0x0000000900077213 */ /* 0x000fe20000000000 */
[----:B------:R-:W-:Y:S01]  /*4c40*/  VIADD R15, R0, 0xc3 ;  /* 0x000000c3000f7836 */ /* 0x000fe20000000000 */
[----:B0-----:R-:W-:Y:S01]  /*4c50*/  IABS R10, R10 ;  /* 0x0000000a000a7213 */ /* 0x001fe20000000000 */
[----:B------:R-:W-:Y:S01]  /*4c60*/  STL [R1+0x121c], R9 ;  /* 0x00121c0901007387 */ /* 0x000fe20000100800 */
[----:B-1----:R-:W-:-:S03]  /*4c70*/  IABS R5, R11 ;  /* 0x0000000b00057213 */ /* 0x002fc60000000000 */
[----:B------:R0:W-:Y:S01]  /*4c80*/  STL [R1+0x2ec], R3 ;  /* 0x0002ec0301007387 */ /* 0x0001e20000100800 */
[----:B--2---:R-:W-:-:S03]  /*4c90*/  IMAD.HI.U32 R11, R74, R10, RZ ;  /* 0x0000000a4a0b7227 */ /* 0x004fc600078e00ff */
[----:B------:R1:W-:Y:S01]  /*4ca0*/  STL [R1+0x4], R2 ;  /* 0x0000040201007387 */ /* 0x0003e20000100800 */
[----:B------:R-:W-:-:S04]  /*4cb0*/  IMAD.HI.U32 R6, R74, R5, RZ ;  /* 0x000000054a067227 */ /* 0x000fc800078e00ff */
[C---:B0-----:R-:W-:Y:S02]  /*4cc0*/  VIADD R3, R0.reuse, 0xac ;  /* 0x000000ac00037836 */ /* 0x041fe40000000000 */
[----:B------:R-:W-:Y:S02]  /*4cd0*/  IMAD.MOV R11, RZ, RZ, -R11 ;  /* 0x000000ffff0b7224 */ /* 0x000fe400078e0a0b */
[----:B-1----:R-:W-:Y:S01]  /*4ce0*/  VIADD R2, R0, 0xad ;  /* 0x000000ad00027836 */ /* 0x002fe20000000000 */
[----:B------:R0:W-:Y:S01]  /*4cf0*/  STL [R1+0x1220], R3 ;  /* 0x0012200301007387 */ /* 0x0001e20000100800 */
[----:B------:R-:W-:Y:S02]  /*4d00*/  IMAD.MOV R6, RZ, RZ, -R6 ;  /* 0x000000ffff067224 */ /* 0x000fe400078e0a06 */
[C---:B------:R-:W-:Y:S01]  /*4d10*/  IMAD R10, R68.reuse, R11, R10 ;  /* 0x0000000b440a7224 */ /* 0x040fe200078e020a */
[----:B------:R1:W-:Y:S01]  /*4d20*/  STL [R1+0x1224], R2 ;  /* 0x0012240201007387 */ /* 0x0003e20000100800 */
[----:B------:R-:W-:-:S02]  /*4d30*/  IMAD R6, R68, R6, R5 ;  /* 0x0000000644067224 */ /* 0x000fc400078e0205 */
[----:B------:R-:W-:Y:S01]  /*4d40*/  IMAD.HI.U32 R9, R74, R7, RZ ;  /* 0x000000074a097227 */ /* 0x000fe200078e00ff */
[----:B------:R2:W-:Y:S01]  /*4d50*/  STL [R1+0x80], R10 ;  /* 0x0000800a01007387 */ /* 0x0005e20000100800 */
[----:B0-----:R-:W-:Y:S02]  /*4d60*/  IABS R3, R3 ;  /* 0x0000000300037213 */ /* 0x001fe40000000000 */
[----:B------:R-:W-:Y:S01]  /*4d70*/  IMAD.MOV R9, RZ, RZ, -R9 ;  /* 0x000000ffff097224 */ /* 0x000fe200078e0a09 */
        /* <DEDUP_REMOVED lines=8> */
[----:B------:R-:W-:Y:S02]  /*4e00*/  IMAD R7, R68, R9, R7 ;  /* 0x0000000944077224 */ /* 0x000fe400078e0207 */
[----:B------:R-:W-:-:S02]  /*4e10*/  IMAD.MOV R6, RZ, RZ, -R6 ;  /* 0x000000ffff067224 */ /* 0x000fc400078e0a06 */
[----:B------:R-:W-:Y:S01]  /*4e20*/  VIADD R9, R0, 0xb2 ;  /* 0x000000b200097836 */ /* 0x000fe20000000000 */
[----:B------:R1:W-:Y:S01]  /*4e30*/  STL [R1+0x1bc], R7 ;  /* 0x0001bc0701007387 */ /* 0x0003e20000100800 */
[C---:B------:R-:W-:Y:S01]  /*4e40*/  IMAD R5, R68.reuse, R5, R3 ;  /* 0x0000000544057224 */ /* 0x040fe200078e0203 */
[----:B0-----:R-:W-:Y:S01]  /*4e50*/  IABS R10, R10 ;  /* 0x0000000a000a7213 */ /* 0x001fe20000000000 */
[----:B------:R-:W-:Y:S01]  /*4e60*/  IMAD R3, R68, R6, R2 ;  /* 0x0000000644037224 */ /* 0x000fe200078e0202 */
[----:B------:R0:W-:Y:S01]  /*4e70*/  STL [R1+0x1234], R11 ;  /* 0x0012340b01007387 */ /* 0x0001e20000100800 */
[----:B------:R-:W-:-:S03]  /*4e80*/  IABS R2, R9 ;  /* 0x0000000900027213 */ /* 0x000fc60000000000 */
[----:B------:R2:W-:Y:S01]  /*4e90*/  STL [R1+0x1244], R9 ;  /* 0x0012440901007387 */ /* 0x0005e20000100800 */
[----:B-1----:R-:W-:-:S03]  /*4ea0*/  IABS R7, R11 ;  /* 0x0000000b00077213 */ /* 0x002fc60000000000 */
[----:B------:R1:W-:Y:S01]  /*4eb0*/  STL [R1+0x254], R5 ;  /* 0x0002540501007387 */ /* 0x0003e20000100800 */
[----:B0-----:R-:W-:-:S03]  /*4ec0*/  IMAD.HI.U32 R11, R74, R10, RZ ;  /* 0x0000000a4a0b7227 */ /* 0x001fc600078e00ff */
[----:B------:R0:W-:Y:S01]  /*4ed0*/  STL [R1+0x2e8], R3 ;  /* 0x0002e80301007387 */ /* 0x0001e20000100800 */
[C---:B--2---:R-:W-:Y:S02]  /*4ee0*/  VIADD R9, R0.reuse, 0xb4 ;  /* 0x000000b400097836 */ /* 0x044fe40000000000 */
[----:B------:R-:W-:Y:S02]  /*4ef0*/  IMAD.MOV R11, RZ, RZ, -R11 ;  /* 0x000000ffff0b7224 */ /* 0x000fe400078e0a0b */
[----:B-1----:R-:W-:Y:S02]  /*4f00*/  IMAD.MOV.U32 R5, RZ, RZ, R7 ;  /* 0x000000ffff057224 */ /* 0x002fe400078e0007 */
[----:B------:R-:W-:Y:S01]  /*4f10*/  IMAD.MOV.U32 R7, RZ, RZ, R2 ;  /* 0x000000ffff077224 */ /* 0x000fe200078e0002 */
[----:B------:R-:W-:Y:S01]  /*4f20*/  IABS R2, R9 ;  /* 0x0000000900027213 */ /* 0x000fe20000000000 */
[----:B0-----:R-:W-:Y:S02]  /*4f30*/  VIADD R3, R0, 0xb3 ;  /* 0x000000b300037836 */ /* 0x001fe40000000000 */
[----:B------:R-:W-:-:S03]  /*4f40*/  IMAD.HI.U32 R6, R74, R5, RZ ;  /* 0x000000054a067227 */ /* 0x000fc600078e00ff */
[----:B------:R0:W-:Y:S01]  /*4f50*/  STL [R1+0x1230], R3 ;  /* 0x0012300301007387 */ /* 0x0001e20000100800 */
[----:B------:R-:W-:Y:S02]  /*4f60*/  IMAD R10, R68, R11, R10 ;  /* 0x0000000b440a7224 */ /* 0x000fe400078e020a */
[----:B------:R-:W-:Y:S01]  /*4f70*/  IMAD.MOV R6, RZ, RZ, -R6 ;  /* 0x000000ffff067224 */ /* 0x000fe200078e0a06 */
[----:B------:R1:W-:Y:S01]  /*4f80*/  STL [R1+0x1240], R9 ;  /* 0x0012400901007387 */ /* 0x0003e20000100800 */
[----:B------:R-:W-:Y:S02]  /*4f90*/  VIADD R11, R0, 0xb8 ;  /* 0x000000b8000b7836 */ /* 0x000fe40000000000 */
[----:B------:R-:W-:Y:S01]  /*4fa0*/  IMAD R6, R68, R6, R5 ;  /* 0x0000000644067224 */ /* 0x000fe200078e0205 */
[----:B------:R2:W-:Y:S01]  /*4fb0*/  STL [R1+0x10], R10 ;  /* 0x0000100a01007387 */ /* 0x0005e20000100800 */
[----:B0-----:R-:W-:-:S03]  /*4fc0*/  IABS R3, R3 ;  /* 0x0000000300037213 */ /* 0x001fc60000000000 */
[----:B------:R0:W-:Y:S01]  /*4fd0*/  STL [R1+0x88], R6 ;  /* 0x0000880601007387 */ /* 0x0001e20000100800 */
[----:B-1----:R-:W-:-:S04]  /*4fe0*/  IMAD.HI.U32 R9, R74, R7, RZ ;  /* 0x000000074a097227 */ /* 0x002fc800078e00ff */
[----:B------:R-:W-:Y:S02]  /*4ff0*/  IMAD.MOV R9, RZ, RZ, -R9 ;  /* 0x000000ffff097224 */ /* 0x000fe400078e0a09 */
[----:B--2---:R-:W-:Y:S02]  /*5000*/  VIADD R10, R0, 0xb5 ;  /* 0x000000b5000a7836 */ /* 0x004fe40000000000 */
[----:B------:R-:W-:-:S03]  /*5010*/  IMAD.HI.U32 R5, R74, R3, RZ ;  /* 0x000000034a057227 */ /* 0x000fc600078e00ff */
[----:B------:R-:W-:Y:S01]  /*5020*/  STL [R1+0x1238], R10 ;  /* 0x0012380a01007387 */ /* 0x000fe20000100800 */
[----:B------:R-:W-:Y:S01]  /*5030*/  IMAD R7, R68, R9, R7 ;  /* 0x0000000944077224 */ /* 0x000fe200078e0207 */
[----:B------:R-:W-:Y:S01]  /*5040*/  IABS R9, R11 ;  /* 0x0000000b00097213 */ /* 0x000fe20000000000 */
[----:B------:R-:W-:Y:S02]  /*5050*/  IMAD.MOV R5, RZ, RZ, -R5 ;  /* 0x000000ffff057224 */ /* 0x000fe400078e0a05 */
[----:B0-----:R-:W-:Y:S01]  /*5060*/  IMAD.HI.U32 R6, R74, R2, RZ ;  /* 0x000000024a067227 */ /* 0x001fe200078e00ff */
[----:B------:R0:W-:Y:S03]  /*5070*/  STL [R1+0x11c], R7 ;  /* 0x00011c0701007387 */ /* 0x0001e60000100800 */
[----:B------:R-:W-:Y:S01]  /*5080*/  IMAD R3, R68, R5, R3 ;  /* 0x0000000544037224 */ /* 0x000fe200078e0203 */
[----:B------:R1:W-:Y:S01]  /*5090*/  STL [R1+0x1258], R11 ;  /* 0x0012580b01007387 */ /* 0x0003e20000100800 */
[----:B------:R-:W-:-:S04]  /*50a0*/  IMAD.MOV R6, RZ, RZ, -R6 ;  /* 0x000000ffff067224 */ /* 0x000fc800078e0a06 */
[----:B------:R-:W-:Y:S01]  /*50b0*/  IMAD R2, R68, R6, R2 ;  /* 0x0000000644027224 */ /* 0x000fe200078e0202 */
[----:B0-----:R-:W-:Y:S01]  /*50c0*/  IABS R7, R10 ;  /* 0x0000000a00077213 */ /* 0x001fe20000000000 */
[C---:B------:R-:W-:Y:S02]  /*50d0*/  VIADD R10, R0.reuse, 0xb9 ;  /* 0x000000b9000a7836 */ /* 0x040fe40000000000 */
[----:B------:R-:W-:-:S03]  /*50e0*/  VIADD R6, R0, 0xba ;  /* 0x000000ba00067836 */ /* 0x000fc60000000000 */
[----:B------:R0:W-:Y:S01]  /*50f0*/  STL [R1+0x1254], R10 ;  /* 0x0012540a01007387 */ /* 0x0001e20000100800 */
[----:B------:R-:W-:Y:S02]  /*5100*/  IABS R5, R10 ;  /* 0x0000000a00057213 */ /* 0x000fe40000000000 */
[----:B-1----:R-:W-:Y:S01]  /*5110*/  IABS R11, R6 ;  /* 0x00000006000b7213 */ /* 0x002fe20000000000 */
[----:B------:R1:W-:Y:S04]  /*5120*/  STL [R1+0x1ac], R3 ;  /* 0x0001ac0301007387 */ /* 0x0003e80000100800 */
[----:B------:R2:W-:Y:S01]  /*5130*/  STL [R1+0x234], R2 ;  /* 0x0002340201007387 */ /* 0x0005e20000100800 */
[----:B0-----:R-:W-:-:S03]  /*5140*/  IMAD.HI.U32 R10, R74, R7, RZ ;  /* 0x000000074a0a7227 */ /* 0x001fc600078e00ff */
[----:B------:R0:W-:Y:S01]  /*5150*/  STL [R1+0x1250], R6 ;  /* 0x0012500601007387 */ /* 0x0001e20000100800 */
[----:B-1----:R-:W-:Y:S02]  /*5160*/  IMAD.MOV.U32 R3, RZ, RZ, R9 ;  /* 0x000000ffff037224 */ /* 0x002fe400078e0009 */
[----:B------:R-:W-:Y:S02]  /*5170*/  IMAD.MOV R10, RZ, RZ, -R10 ;  /* 0x000000ffff0a7224 */ /* 0x000fe400078e0a0a */
[----:B------:R-:W-:-:S04]  /*5180*/  IMAD.HI.U32 R9, R74, R3, RZ ;  /* 0x000000034a097227 */ /* 0x000fc800078e00ff */
[----:B--2---:R-:W-:Y:S02]  /*5190*/  VIADD R2, R0, 0xbb ;  /* 0x000000bb00027836 */ /* 0x004fe40000000000 */
[----:B0-----:R-:W-:-:S03]  /*51a0*/  IMAD.HI.U32 R6, R74, R5, RZ ;  /* 0x000000054a067227 */ /* 0x001fc600078e00ff */
[----:B------:R0:W-:Y:S01]  /*51b0*/  STL [R1+0x125c], R2 ;  /* 0x00125c0201007387 */ /* 0x0001e20000100800 */
[----:B------:R-:W-:Y:S02]  /*51c0*/  IMAD.MOV R9, RZ, RZ, -R9 ;  /* 0x000000ffff097224 */ /* 0x000fe400078e0a09 */
[C---:B------:R-:W-:Y:S02]  /*51d0*/  IMAD R10, R68.reuse, R10, R7 ;  /* 0x0000000a440a7224 */ /* 0x040fe400078e0207 */
[----:B------:R-:W-:Y:S02]  /*51e0*/  IMAD.MOV R6, RZ, RZ, -R6 ;  /* 0x000000ffff067224 */ /* 0x000fe400078e0a06 */
[C---:B------:R-:W-:Y:S01]  /*51f0*/  IMAD R3, R68.reuse, R9, R3 ;  /* 0x0000000944037224 */ /* 0x040fe200078e0203 */
[----:B------:R1:W-:Y:S01]  /*5200*/  STL [R1+0x2a4], R10 ;  /* 0x0002a40a01007387 */ /* 0x0003e20000100800 */
[----:B------:R-:W-:Y:S01]  /*5210*/  IMAD.MOV.U32 R7, RZ, RZ, R11 ;  /* 0x000000ffff077224 */ /* 0x000fe200078e000b */
[----:B0-----:R-:W-:Y:S01]  /*5220*/  IABS R2, R2 ;  /* 0x0000000200027213 */ /* 0x001fe20000000000 */
[----:B------:R-:W-:Y:S01]  /*5230*/  IMAD R5, R68, R6, R5 ;  /* 0x0000000644057224 */ /* 0x000fe200078e0205 */
[----:B------:R0:W-:Y:S01]  /*5240*/  STL [R1+0xc], R3 ;  /* 0x00000c0301007387 */ /* 0x0001e20000100800 */
[----:B------:R-:W-:-:S04]  /*5250*/  IMAD.HI.U32 R9, R74, R7, RZ ;  /* 0x000000074a097227 */ /* 0x000fc800078e00ff */
[C---:B------:R-:W-:Y:S02]  /*5260*/  VIADD R11, R0.reuse, 0xbd ;  /* 0x000000bd000b7836 */ /* 0x040fe40000000000 */
[----:B-1----:R-:W-:Y:S02]  /*5270*/  VIADD R10, R0, 0xbc ;  /* 0x000000bc000a7836 */ /* 0x002fe40000000000 */
[----:B------:R-:W-:Y:S01]  /*5280*/  IMAD.MOV R9, RZ, RZ, -R9 ;  /* 0x000000ffff097224 */ /* 0x000fe200078e0a09 */
[----:B------:R-:W-:Y:S01]  /*5290*/  IABS R6, R11 ;  /* 0x0000000b00067213 */ /* 0x000fe20000000000 */
[----:B0-----:R-:W-:Y:S01]  /*52a0*/  IMAD.HI.U32 R3, R74, R2, RZ ;  /* 0x000000024a037227 */ /* 0x001fe200078e00ff */
[----:B------:R-:W-:Y:S03]  /*52b0*/  STL [R1+0x1248], R10 ;  /* 0x0012480a01007387 */ /* 0x000fe60000100800 */
[----:B------:R-:W-:Y:S01]  /*52c0*/  IMAD.MOV R3, RZ, RZ, -R3 ;  /* 0x000000ffff037224 */ /* 0x000fe200078e0a03 */
[----:B------:R0:W-:Y:S01]  /*52d0*/  STL [R1+0x90], R5 ;  /* 0x0000900501007387 */ /* 0x0001e20000100800 */
[----:B------:R-:W-:-:S02]  /*52e0*/  IMAD R9, R68, R9, R7 ;  /* 0x0000000944097224 */ /* 0x000fc400078e0207 */
[----:B------:R-:W-:Y:S01]  /*52f0*/  IMAD R7, R68, R3, R2 ;  /* 0x0000000344077224 */ /* 0x000fe200078e0202 */
[----:B------:R1:W-:Y:S01]  /*5300*/  STL [R1+0x124c], R11 ;  /* 0x00124c0b01007387 */ /* 0x0003e20000100800 */
[----:B------:R-:W-:Y:S01]  /*5310*/  IMAD.MOV.U32 R2, RZ, RZ, R6 ;  /* 0x000000ffff027224 */ /* 0x000fe200078e0006 */
[----:B0-----:R-:W-:Y:S01]  /*5320*/  IABS R5, R10 ;  /* 0x0000000a00057213 */ /* 0x001fe20000000000 */
[C---:B------:R-:W-:Y:S02]  /*5330*/  VIADD R10, R0.reuse, 0xc0 ;  /* 0x000000c0000a7836 */ /* 0x040fe40000000000 */
[----:B-1----:R-:W-:-:S03]  /*5340*/  VIADD R11, R0, 0xc1 ;  /* 0x000000c1000b7836 */ /* 0x002fc60000000000 */
[----:B------:R0:W-:Y:S01]  /*5350*/  STL [R1+0x1274], R10 ;  /* 0x0012740a01007387 */ /* 0x0001e20000100800 */
[----:B------:R-:W-:-:S03]  /*5360*/  IABS R3, R10 ;  /* 0x0000000a00037213 */ /* 0x000fc60000000000 */
[----:B------:R1:W-:Y:S02]  /*5370*/  STL [R1+0x128], R9 ;  /* 0x0001280901007387 */ /* 0x0003e40000100800 */
[----:B------:R-:W-:Y:S02]  /*5380*/  IMAD.MOV.U32 R6, RZ, RZ, R3 ;  /* 0x000000ffff067224 */ /* 0x000fe400078e0003 */
        /* <DEDUP_REMOVED lines=8> */
[C---:B------:R-:W-:Y:S01]  /*5410*/  IMAD R10, R68.reuse, R10, R5 ;  /* 0x0000000a440a7224 */ /* 0x040fe200078e0205 */
[----:B0-----:R-:W-:Y:S01]  /*5420*/  IABS R11, R11 ;  /* 0x0000000b000b7213 */ /* 0x001fe20000000000 */
[----:B------:R-:W-:Y:S01]  /*5430*/  IMAD R2, R68, R9, R2 ;  /* 0x0000000944027224 */ /* 0x000fe200078e0202 */
[----:B------:R-:W-:Y:S02]  /*5440*/  IABS R3, R7 ;  /* 0x0000000700037213 */ /* 0x000fe40000000000 */
[----:B------:R0:W-:Y:S01]  /*5450*/  STL [R1+0x210], R10 ;  /* 0x0002100a01007387 */ /* 0x0001e20000100800 */
[----:B------:R-:W-:-:S02]  /*5460*/  IMAD.MOV.U32 R5, RZ, RZ, R11 ;  /* 0x000000ffff057224 */ /* 0x000fc400078e000b */
[----:B------:R-:W-:Y:S01]  /*5470*/  VIADD R11, R0, 0xc4 ;  /* 0x000000c4000b7836 */ /* 0x000fe20000000000 */
[----:B------:R2:W-:Y:S01]  /*5480*/  STL [R1+0x28c], R2 ;  /* 0x00028c0201007387 */ /* 0x0005e20000100800 */
[----:B-1----:R-:W-:-:S03]  /*5490*/  IMAD.HI.U32 R7, R74, R6, RZ ;  /* 0x000000064a077227 */ /* 0x002fc600078e00ff */
[----:B------:R-:W-:Y:S01]  /*54a0*/  STL [R1+0x1264], R15 ;  /* 0x0012640f01007387 */ /* 0x000fe20000100800 */
[----:B------:R-:W-:-:S04]  /*54b0*/  IMAD.HI.U32 R9, R74, R5, RZ ;  /* 0x000000054a097227 */ /* 0x000fc800078e00ff */
[----:B0-----:R-:W-:Y:S02]  /*54c0*/  IMAD.MOV R10, RZ, RZ, -R7 ;  /* 0x000000ffff0a7224 */ /* 0x001fe400078e0a07 */
[----:B------:R-:W-:-:S04]  /*54d0*/  IMAD.HI.U32 R7, R74, R3, RZ ;  /* 0x000000034a077227 */ /* 0x000fc800078e00ff */
[----:B--2---:R-:W-:Y:S01]  /*54e0*/  IMAD R2, R68, R10, R6 ;  /* 0x0000000a44027224 */ /* 0x004fe200078e0206 */
[----:B------:R-:W-:Y:S01]  /*54f0*/  IABS R6, R11 ;  /* 0x0000000b00067213 */ /* 0x000fe20000000000 */
[----:B------:R-:W-:Y:S02]  /*5500*/  IMAD.MOV R9, RZ, RZ, -R9 ;  /* 0x000000ffff097224 */ /* 0x000fe400078e0a09 */
[----:B------:R-:W-:Y:S01]  /*5510*/  IMAD.MOV R7, RZ, RZ, -R7 ;  /* 0x000000ffff077224 */ /* 0x000fe200078e0a07 */
[----:B------:R0:W-:Y:S01]  /*5520*/  STL [R1+0x8], R2 ;  /* 0x0000080201007387 */ /* 0x0001e20000100800 */
[----:B------:R-:W-:Y:S02]  /*5530*/  VIADD R10, R0, 0xc5 ;  /* 0x000000c5000a7836 */ /* 0x000fe40000000000 */
[C---:B------:R-:W-:Y:S01]  /*5540*/  IMAD R5, R68.reuse, R9, R5 ;  /* 0x0000000944057224 */ /* 0x040fe200078e0205 */
[----:B------:R1:W-:Y:S01]  /*5550*/  STL [R1+0x1268], R11 ;  /* 0x0012680b01007387 */ /* 0x0003e20000100800 */
[----:B------:R-:W-:-:S02]  /*5560*/  IMAD R7, R68, R7, R3 ;  /* 0x0000000744077224 */ /* 0x000fc400078e0203 */
[----:B------:R-:W-:Y:S01]  /*5570*/  IMAD.MOV.U32 R3, RZ, RZ, R6 ;  /* 0x000000ffff037224 */ /* 0x000fe200078e0006 */
[----:B------:R-:W-:Y:S01]  /*5580*/  STL [R1+0x1288], R10 ;  /* 0x0012880a01007387 */ /* 0x000fe20000100800 */
[C---:B------:R-:W-:Y:S01]  /*5590*/  VIADD R9, R0.reuse, 0xc9 ;  /* 0x000000c900097836 */ /* 0x040fe20000000000 */
[----:B0-----:R-:W-:Y:S01]  /*55a0*/  IABS R2, R15 ;  /* 0x0000000f00027213 */ /* 0x001fe20000000000 */
[----:B------:R-:W-:Y:S01]  /*55b0*/  VIADD R15, R0, 0xd2 ;  /* 0x000000d2000f7836 */ /* 0x000fe20000000000 */
[----:B------:R0:W-:Y:S01]  /*55c0*/  STL [R1+0x8c], R5 ;  /* 0x00008c0501007387 */ /* 0x0001e20000100800 */
[----:B-1----:R-:W-:-:S03]  /*55d0*/  IMAD.HI.U32 R11, R74, R3, RZ ;  /* 0x000000034a0b7227 */ /* 0x002fc600078e00ff */
[----:B------:R1:W-:Y:S01]  /*55e0*/  STL [R1+0x12c], R7 ;  /* 0x00012c0701007387 */ /* 0x0003e20000100800 */
[----:B------:R-:W-:Y:S01]  /*55f0*/  IMAD.HI.U32 R6, R74, R2, RZ ;  /* 0x000000024a067227 */ /* 0x000fe200078e00ff */
[----:B0-----:R-:W-:-:S03]  /*5600*/  IABS R5, R10 ;  /* 0x0000000a00057213 */ /* 0x001fc60000000000 */
[----:B------:R-:W-:Y:S02]  /*5610*/  IMAD.MOV R6, RZ, RZ, -R6 ;  /* 0x000000ffff067224 */ /* 0x000fe400078e0a06 */
[----:B------:R-:W-:Y:S02]  /*5620*/  IMAD.MOV R11, RZ, RZ, -R11 ;  /* 0x000000ffff0b7224 */ /* 0x000fe400078e0a0b */
[----:B-1----:R-:W-:Y:S02]  /*5630*/  VIADD R7, R0, 0xc8 ;  /* 0x000000c800077836 */ /* 0x002fe40000000000 */
        /* <DEDUP_REMOVED lines=8> */
[----:B0-----:R-:W-:Y:S02]  /*56c0*/  IABS R7, R7 ;  /* 0x0000000700077213 */ /* 0x001fe40000000000 */
[----:B------:R-:W-:-:S02]  /*56d0*/  IABS R10, R6 ;  /* 0x00000006000a7213 */ /* 0x000fc40000000000 */
[----:B-1----:R-:W-:Y:S01]  /*56e0*/  IABS R9, R9 ;  /* 0x0000000900097213 */ /* 0x002fe20000000000 */
[----:B--2---:R-:W-:Y:S02]  /*56f0*/  IMAD R2, R68, R11, R3 ;  /* 0x0000000b44027224 */ /* 0x004fe400078e0203 */
[----:B------:R-:W-:-:S03]  /*5700*/  IMAD.HI.U32 R3, R74, R7, RZ ;  /* 0x000000074a037227 */ /* 0x000fc600078e00ff */
[----:B------:R0:W-:Y:S01]  /*5710*/  STL [R1+0x1e0], R2 ;  /* 0x0001e00201007387 */ /* 0x0001e20000100800 */
[----:B------:R-:W-:-:S03]  /*5720*/  VIADD R11, R0, 0xcb ;  /* 0x000000cb000b7836 */ /* 0x000fc60000000000 */
[----:B------:R1:W-:Y:S04]  /*5730*/  STL [R1+0x1294], R6 ;  /* 0x0012940601007387 */ /* 0x0003e80000100800 */
[----:B------:R2:W-:Y:S01]  /*5740*/  STL [R1+0x278], R5 ;  /* 0x0002780501007387 */ /* 0x0005e20000100800 */
[----:B0-----:R-:W-:-:S03]  /*5750*/  IMAD.HI.U32 R2, R74, R9, RZ ;  /* 0x000000094a027227 */ /* 0x001fc600078e00ff */
[----:B------:R0:W-:Y:S01]  /*5760*/  STL [R1+0x1298], R11 ;  /* 0x0012980b01007387 */ /* 0x0001e20000100800 */
[----:B-1----:R-:W-:Y:S02]  /*5770*/  VIADD R6, R0, 0xcc ;  /* 0x000000cc00067836 */ /* 0x002fe40000000000 */
[----:B------:R-:W-:Y:S02]  /*5780*/  IMAD.MOV R2, RZ, RZ, -R2 ;  /* 0x000000ffff027224 */ /* 0x000fe400078e0a02 */
[----:B--2---:R-:W-:Y:S01]  /*5790*/  IMAD.MOV R5, RZ, RZ, -R3 ;  /* 0x000000ffff057224 */ /* 0x004fe200078e0a03 */
[----:B------:R-:W-:Y:S01]  /*57a0*/  IABS R3, R11 ;  /* 0x0000000b00037213 */ /* 0x000fe20000000000 */
[----:B------:R-:W-:Y:S01]  /*57b0*/  STL [R1+0x1290], R6 ;  /* 0x0012900601007387 */ /* 0x000fe20000100800 */
[C---:B------:R-:W-:Y:S02]  /*57c0*/  IMAD R2, R68.reuse, R2, R9 ;  /* 0x0000000244027224 */ /* 0x040fe400078e0209 */
[----:B------:R-:W-:-:S02]  /*57d0*/  IMAD R5, R68, R5, R7 ;  /* 0x0000000544057224 */ /* 0x000fc400078e0207 */
[----:B0-----:R-:W-:-:S03]  /*57e0*/  IMAD.HI.U32 R11, R74, R10, RZ ;  /* 0x0000000a4a0b7227 */ /* 0x001fc600078e00ff */
[----:B------:R0:W-:Y:S01]  /*57f0*/  STL [R1+0x14], R5 ;  /* 0x0000140501007387 */ /* 0x0001e20000100800 */
[----:B------:R-:W-:Y:S02]  /*5800*/  IMAD.MOV R11, RZ, RZ, -R11 ;  /* 0x000000ffff0b7224 */ /* 0x000fe400078e0a0b */
[----:B------:R-:W-:Y:S01]  /*5810*/  IMAD.HI.U32 R9, R74, R3, RZ ;  /* 0x000000034a097227 */ /* 0x000fe200078e00ff */
[----:B------:R1:W-:Y:S03]  /*5820*/  STL [R1+0x9c], R2 ;  /* 0x00009c0201007387 */ /* 0x0003e60000100800 */
[----:B------:R-:W-:Y:S02]  /*5830*/  IMAD R10, R68, R11, R10 ;  /* 0x0000000b440a7224 */ /* 0x000fe400078e020a */
[----:B------:R-:W-:Y:S01]  /*5840*/  IMAD.MOV R9, RZ, RZ, -R9 ;  /* 0x000000ffff097224 */ /* 0x000fe200078e0a09 */
[----:B0-----:R-:W-:Y:S01]  /*5850*/  IABS R5, R6 ;  /* 0x0000000600057213 */ /* 0x001fe20000000000 */
[----:B------:R-:W-:-:S02]  /*5860*/  VIADD R6, R0, 0xd0 ;  /* 0x000000d000067836 */ /* 0x000fc40000000000 */
[----:B------:R-:W-:Y:S02]  /*5870*/  IMAD R3, R68, R9, R3 ;  /* 0x0000000944037224 */ /* 0x000fe400078e0203 */
[----:B-1----:R-:W-:Y:S02]  /*5880*/  VIADD R2, R0, 0xcd ;  /* 0x000000cd00027836 */ /* 0x002fe40000000000 */
[----:B------:R-:W-:-:S03]  /*5890*/  IMAD.HI.U32 R7, R74, R5, RZ ;  /* 0x000000054a077227 */ /* 0x000fc600078e00ff */
[----:B------:R0:W-:Y:S01]  /*58a0*/  STL [R1+0x12a0], R2 ;  /* 0x0012a00201007387 */ /* 0x0001e20000100800 */
[----:B------:R-:W-:Y:S02]  /*58b0*/  IMAD.MOV R7, RZ, RZ, -R7 ;  /* 0x000000ffff077224 */ /* 0x000fe400078e0a07 */
[----:B------:R-:W-:Y:S01]  /*58c0*/  VIADD R11, R0, 0xd3 ;  /* 0x000000d3000b7836 */ /* 0x000fe20000000000 */
[----:B------:R1:W-:Y:S01]  /*58d0*/  STL [R1+0x12c4], R6 ;  /* 0x0012c40601007387 */ /* 0x0003e20000100800 */
[----:B------:R-:W-:-:S03]  /*58e0*/  IMAD R5, R68, R7, R5 ;  /* 0x0000000744057224 */ /* 0x000fc600078e0205 */
[----:B------:R2:W-:Y:S01]  /*58f0*/  STL [R1+0x138], R10 ;  /* 0x0001380a01007387 */ /* 0x0005e20000100800 */
[----:B0-----:R-:W-:-:S03]  /*5900*/  IABS R2, R2 ;  /* 0x0000000200027213 */ /* 0x001fc60000000000 */
[----:B------:R0:W-:Y:S01]  /*5910*/  STL [R1+0x17c], R3 ;  /* 0x00017c0301007387 */ /* 0x0001e20000100800 */
[----:B-1----:R-:W-:Y:S01]  /*5920*/  IABS R6, R6 ;  /* 0x0000000600067213 */ /* 0x002fe20000000000 */
[----:B------:R-:W-:-:S04]  /*5930*/  IMAD.HI.U32 R9, R74, R2, RZ ;  /* 0x000000024a097227 */ /* 0x000fc800078e00ff */
[----:B--2---:R-:W-:Y:S02]  /*5940*/  VIADD R10, R0, 0xd1 ;  /* 0x000000d1000a7836 */ /* 0x004fe40000000000 */
[----:B0-----:R-:W-:-:S03]  /*5950*/  IMAD.HI.U32 R3, R74, R6, RZ ;  /* 0x000000064a037227 */ /* 0x001fc600078e00ff */
[----:B------:R0:W-:Y:S01]  /*5960*/  STL [R1+0x12b8], R10 ;  /* 0x0012b80a01007387 */ /* 0x0001e20000100800 */
[----:B------:R-:W-:Y:S01]  /*5970*/  IMAD.MOV R7, RZ, RZ, -R3 ;  /* 0x000000ffff077224 */ /* 0x000fe200078e0a03 */
[----:B------:R-:W-:Y:S02]  /*5980*/  IABS R3, R15 ;  /* 0x0000000f00037213 */ /* 0x000fe40000000000 */
[----:B------:R1:W-:Y:S04]  /*5990*/  STL [R1+0x1c4], R5 ;  /* 0x0001c40501007387 */ /* 0x0003e80000100800 */
[----:B------:R-:W-:Y:S01]  /*59a0*/  STL [R1+0x12b4], R15 ;  /* 0x0012b40f01007387 */ /* 0x000fe20000100800 */
[----:B0-----:R-:W-:-:S03]  /*59b0*/  IABS R10, R10 ;  /* 0x0000000a000a7213 */ /* 0x001fc60000000000 */
[----:B------:R0:W-:Y:S01]  /*59c0*/  STL [R1+0x12bc], R11 ;  /* 0x0012bc0b01007387 */ /* 0x0001e20000100800 */
[----:B-1----:R-:W-:Y:S02]  /*59d0*/  IMAD.MOV R5, RZ, RZ, -R9 ;  /* 0x000000ffff057224 */ /* 0x002fe400078e0a09 */
[----:B------:R-:W-:Y:S02]  /*59e0*/  VIADD R9, R0, 0xd4 ;  /* 0x000000d400097836 */ /* 0x000fe40000000000 */
[C---:B------:R-:W-:Y:S02]  /*59f0*/  IMAD R5, R68.reuse, R5, R2 ;  /* 0x0000000544057224 */ /* 0x040fe400078e0202 */
[----:B------:R-:W-:Y:S01]  /*5a00*/  IMAD R2, R68, R7, R6 ;  /* 0x0000000744027224 */ /* 0x000fe200078e0206 */
[----:B------:R-:W-:Y:S01]  /*5a10*/  IABS R7, R11 ;  /* 0x0000000b00077213 */ /* 0x000fe20000000000 */
[----:B0-----:R-:W-:Y:S01]  /*5a20*/  IMAD.HI.U32 R11, R74, R10, RZ ;  /* 0x0000000a4a0b7227 */ /* 0x001fe200078e00ff */
[----:B------:R0:W-:Y:S03]  /*5a30*/  STL [R1+0x260], R5 ;  /* 0x0002600501007387 */ /* 0x0001e60000100800 */
[----:B------:R-:W-:Y:S01]  /*5a40*/  IMAD.MOV R11, RZ, RZ, -R11 ;  /* 0x000000ffff0b7224 */ /* 0x000fe200078e0a0b */
[----:B------:R1:W-:Y:S03]  /*5a50*/  STL [R1+0x18], R2 ;  /* 0x0000180201007387 */ /* 0x0003e60000100800 */
[----:B------:R-:W-:Y:S01]  /*5a60*/  IMAD R10, R68, R11, R10 ;  /* 0x0000000b440a7224 */ /* 0x000fe200078e020a */
[----:B------:R2:W-:Y:S01]  /*5a70*/  STL [R1+0x12a8], R9 ;  /* 0x0012a80901007387 */ /* 0x0005e20000100800 */
[----:B------:R-:W-:-:S02]  /*5a80*/  VIADD R11, R0, 0xd9 ;  /* 0x000000d9000b7836 */ /* 0x000fc40000000000 */
[----:B0-----:R-:W-:Y:S01]  /*5a90*/  IMAD.MOV.U32 R5, RZ, RZ, R3 ;  /* 0x000000ffff057224 */ /* 0x001fe200078e0003 */
[----:B------:R-:W-:Y:S01]  /*5aa0*/  IABS R3, R9 ;  /* 0x0000000900037213 */ /* 0x000fe20000000000 */
[----:B-1----:R-:W-:Y:S02]  /*5ab0*/  VIADD R2, R0, 0xd5 ;  /* 0x000000d500027836 */ /* 0x002fe40000000000 */
[----:B------:R-:W-:-:S03]  /*5ac0*/  IMAD.HI.U32 R6, R74, R5, RZ ;  /* 0x000000054a067227 */ /* 0x000fc600078e00ff */
[----:B------:R0:W-:Y:S01]  /*5ad0*/  STL [R1+0x12cc], R2 ;  /* 0x0012cc0201007387 */ /* 0x0001e20000100800 */
[----:B------:R-:W-:Y:S02]  /*5ae0*/  IMAD.MOV R6, RZ, RZ, -R6 ;  /* 0x000000ffff067224 */ /* 0x000fe400078e0a06 */
[----:B--2---:R-:W-:Y:S01]  /*5af0*/  IMAD.HI.U32 R9, R74, R7, RZ ;  /* 0x000000074a097227 */ /* 0x004fe200078e00ff */
[----:B------:R1:W-:Y:S03]  /*5b00*/  STL [R1+0x98], R10 ;  /* 0x0000980a01007387 */ /* 0x0003e60000100800 */
[----:B------:R-:W-:Y:S02]  /*5b10*/  IMAD R6, R68, R6, R5 ;  /* 0x0000000644067224 */ /* 0x000fe400078e0205 */
[----:B------:R-:W-:Y:S01]  /*5b20*/  IMAD.HI.U32 R5, R74, R3, RZ ;  /* 0x000000034a057227 */ /* 0x000fe200078e00ff */
[----:B0-----:R-:W-:-:S02]  /*5b30*/  IABS R2, R2 ;  /* 0x0000000200027213 */ /* 0x001fc40000000000 */
[----:B------:R0:W-:Y:S01]  /*5b40*/  STL [R1+0x13c], R6 ;  /* 0x00013c0601007387 */ /* 0x0001e20000100800 */
[----:B------:R-:W-:Y:S02]  /*5b50*/  IMAD.MOV R9, RZ, RZ, -R9 ;  /* 0x000000ffff097224 */ /* 0x000fe400078e0a09 */
[----:B-1----:R-:W-:Y:S02]  /*5b60*/  VIADD R10, R0, 0xd8 ;  /* 0x000000d8000a7836 */ /* 0x002fe40000000000 */
[----:B------:R-:W-:Y:S02]  /*5b70*/  IMAD.MOV R5, RZ, RZ, -R5 ;  /* 0x000000ffff057224 */ /* 0x000fe400078e0a05 */
[----:B------:R-:W-:Y:S01]  /*5b80*/  IMAD R7, R68, R9, R7 ;  /* 0x0000000944077224 */ /* 0x000fe200078e0207 */
[----:B------:R1:W-:Y:S01]  /*5b90*/  STL [R1+0x12b0], R10 ;  /* 0x0012b00a01007387 */ /* 0x0003e20000100800 */
[----:B------:R-:W-:Y:S02]  /*5ba0*/  VIADD R9, R0, 0xda ;  /* 0x000000da00097836 */ /* 0x000fe40000000000 */
[----:B0-----:R-:W-:Y:S01]  /*5bb0*/  IMAD.HI.U32 R6, R74, R2, RZ ;  /* 0x000000024a067227 */ /* 0x001fe200078e00ff */
[----:B------:R0:W-:Y:S03]  /*5bc0*/  STL [R1+0x16c], R7 ;  /* 0x00016c0701007387 */ /* 0x0001e60000100800 */
[----:B------:R-:W-:Y:S01]  /*5bd0*/  IMAD.MOV R6, RZ, RZ, -R6 ;  /* 0x000000ffff067224 */ /* 0x000fe200078e0a06 */
[----:B------:R2:W-:Y:S01]  /*5be0*/  STL [R1+0x12c8], R11 ;  /* 0x0012c80b01007387 */ /* 0x0005e20000100800 */
[C---:B------:R-:W-:Y:S01]  /*5bf0*/  IMAD R5, R68.reuse, R5, R3 ;  /* 0x0000000544057224 */ /* 0x040fe200078e0203 */
[----:B-1----:R-:W-:Y:S01]  /*5c00*/  IABS R10, R10 ;  /* 0x0000000a000a7213 */ /* 0x002fe20000000000 */
[----:B------:R-:W-:Y:S01]  /*5c10*/  IMAD R3, R68, R6, R2 ;  /* 0x0000000644037224 */ /* 0x000fe200078e0202 */
[----:B------:R1:W-:Y:S01]  /*5c20*/  STL [R1+0x12c0], R9 ;  /* 0x0012c00901007387 */ /* 0x0003e20000100800 */
[----:B------:R-:W-:-:S02]  /*5c30*/  IABS R2, R9 ;  /* 0x0000000900027213 */ /* 0x000fc40000000000 */
[----:B0-----:R-:W-:Y:S01]  /*5c40*/  IABS R7, R11 ;  /* 0x0000000b00077213 */ /* 0x001fe20000000000 */
[----:B------:R0:W-:Y:S01]  /*5c50*/  STL [R1+0x1b0], R5 ;  /* 0x0001b00501007387 */ /* 0x0001e20000100800 */
[----:B--2---:R-:W-:-:S03]  /*5c60*/  IMAD.HI.U32 R11, R74, R10, RZ ;  /* 0x0000000a4a0b7227 */ /* 0x004fc600078e00ff */
[----:B------:R2:W-:Y:S01]  /*5c70*/  STL [R1+0x240], R3 ;  /* 0x0002400301007387 */ /* 0x0005e20000100800 */
[C---:B-1----:R-:W-:Y:S02]  /*5c80*/  VIADD R9, R0.reuse, 0xdc ;  /* 0x000000dc00097836 */ /* 0x042fe40000000000 */
[----:B------:R-:W-:Y:S02]  /*5c90*/  IMAD.MOV R11, RZ, RZ, -R11 ;  /* 0x000000ffff0b7224 */ /* 0x000fe400078e0a0b */
[----:B0-----:R-:W-:Y:S02]  /*5ca0*/  IMAD.MOV.U32 R5, RZ, RZ, R7 ;  /* 0x000000ffff057224 */ /* 0x001fe400078e0007 */
[----:B------:R-:W-:Y:S01]  /*5cb0*/  IMAD.MOV.U32 R7, RZ, RZ, R2 ;  /* 0x000000ffff077224 */ /* 0x000fe200078e0002 */
[----:B------:R-:W-:Y:S01]  /*5cc0*/  IABS R2, R9 ;  /* 0x0000000900027213 */ /* 0x000fe20000000000 */
[----:B--2---:R-:W-:Y:S02]  /*5cd0*/  VIADD R3, R0, 0xdb ;  /* 0x000000db00037836 */ /* 0x004fe40000000000 */
        /* <DEDUP_REMOVED lines=38> */
[----:B------:R-:W-:Y:S02]  /*5f40*/  IMAD.MOV R9, RZ, RZ, -R9 ;  /* 0x000000ffff097224 */ /* 0x000fe400078e0a09 */
[----:B0-----:R-:W-:Y:S01]  /*5f50*/  IMAD.HI.U32 R6, R74, R2, RZ ;  /* 0x000000024a067227 */ /* 0x001fe200078e00ff */
[----:B------:R0:W-:Y:S03]  /*5f60*/  STL [R1+0x1270], R3 ;  /* 0x0012700301007387 */ /* 0x0001e60000100800 */
[C---:B------:R-:W-:Y:S02]  /*5f70*/  IMAD R10, R68.reuse, R10, R7 ;  /* 0x0000000a440a7224 */ /* 0x040fe400078e0207 */
[----:B------:R-:W-:-:S02]  /*5f80*/  IMAD R5, R68, R9, R5 ;  /* 0x0000000944057224 */ /* 0x000fc400078e0205 */
[----:B------:R-:W-:Y:S01]  /*5f90*/  IMAD.MOV.U32 R7, RZ, RZ, R11 ;  /* 0x000000ffff077224 */ /* 0x000fe200078e000b */
[----:B------:R1:W-:Y:S01]  /*5fa0*/  STL [R1+0x214], R10 ;  /* 0x0002140a01007387 */ /* 0x0003e20000100800 */
[----:B------:R-:W-:Y:S01]  /*5fb0*/  IMAD.MOV R6, RZ, RZ, -R6 ;  /* 0x000000ffff067224 */ /* 0x000fe200078e0a06 */
[----:B0-----:R-:W-:Y:S01]  /*5fc0*/  IABS R3, R3 ;  /* 0x0000000300037213 */ /* 0x001fe20000000000 */
[----:B------:R-:W-:Y:S01]  /*5fd0*/  IMAD.HI.U32 R9, R74, R7, RZ ;  /* 0x000000074a097227 */ /* 0x000fe200078e00ff */
[----:B------:R0:W-:Y:S03]  /*5fe0*/  STL [R1+0x28], R5 ;  /* 0x0000280501007387 */ /* 0x0001e60000100800 */
[----:B------:R-:W-:Y:S02]  /*5ff0*/  VIADD R11, R0, 0xe5 ;  /* 0x000000e5000b7836 */ /* 0x000fe40000000000 */
[----:B------:R-:W-:-:S02]  /*6000*/  IMAD R2, R68, R6, R2 ;  /* 0x0000000644027224 */ /* 0x000fc400078e0202 */
[----:B-1----:R-:W-:Y:S01]  /*6010*/  VIADD R10, R0, 0xe4 ;  /* 0x000000e4000a7836 */ /* 0x002fe20000000000 */
[----:B------:R-:W-:Y:S01]  /*6020*/  IABS R6, R11 ;  /* 0x0000000b00067213 */ /* 0x000fe20000000000 */
[----:B------:R-:W-:Y:S02]  /*6030*/  IMAD.MOV R9, RZ, RZ, -R9 ;  /* 0x000000ffff097224 */ /* 0x000fe400078e0a09 */
        /* <DEDUP_REMOVED lines=9> */
[----:B------:R-:W-:Y:S02]  /*60d0*/  VIADD R10, R0, 0xe8 ;  /* 0x000000e8000a7836 */ /* 0x000fe40000000000 */
[----:B-1----:R-:W-:-:S03]  /*60e0*/  IMAD.HI.U32 R11, R74, R3, RZ ;  /* 0x000000034a0b7227 */ /* 0x002fc600078e00ff */
[----:B------:R0:W-:Y:S01]  /*60f0*/  STL [R1+0x120c], R10 ;  /* 0x00120c0a01007387 */ /* 0x0001e20000100800 */
[----:B------:R-:W-:Y:S01]  /*6100*/  IABS R5, R10 ;  /* 0x0000000a00057213 */ /* 0x000fe20000000000 */
[----:B------:R-:W-:Y:S02]  /*6110*/  IMAD.HI.U32 R6, R74, R2, RZ ;  /* 0x000000024a067227 */ /* 0x000fe400078e00ff */
[----:B------:R1:W-:Y:S02]  /*6120*/  STL [R1+0x124], R9 ;  /* 0x0001240901007387 */ /* 0x0003e40000100800 */
[----:B------:R-:W-:Y:S02]  /*6130*/  IMAD.MOV R6, RZ, RZ, -R6 ;  /* 0x000000ffff067224 */ /* 0x000fe400078e0a06 */
[----:B------:R2:W-:Y:S01]  /*6140*/  STL [R1+0x150], R7 ;  /* 0x0001500701007387 */ /* 0x0005e20000100800 */
[----:B------:R-:W-:Y:S02]  /*6150*/  IMAD.MOV R11, RZ, RZ, -R11 ;  /* 0x000000ffff0b7224 */ /* 0x000fe400078e0a0b */
[----:B0-----:R-:W-:-:S02]  /*6160*/  VIADD R10, R0, 0xea ;  /* 0x000000ea000a7836 */ /* 0x001fc40000000000 */
[C---:B------:R-:W-:Y:S02]  /*6170*/  IMAD R2, R68.reuse, R6, R2 ;  /* 0x0000000644027224 */ /* 0x040fe400078e0202 */
[----:B------:R-:W-:Y:S02]  /*6180*/  IMAD R3, R68, R11, R3 ;  /* 0x0000000b44037224 */ /* 0x000fe400078e0203 */
[----:B-1----:R-:W-:-:S04]  /*6190*/  IMAD.HI.U32 R9, R74, R5, RZ ;  /* 0x000000054a097227 */ /* 0x002fc800078e00ff */
[C---:B--2---:R-:W-:Y:S02]  /*61a0*/  VIADD R7, R0.reuse, 0xe9 ;  /* 0x000000e900077836 */ /* 0x044fe40000000000 */
[----:B------:R-:W-:Y:S02]  /*61b0*/  IMAD.MOV R9, RZ, RZ, -R9 ;  /* 0x000000ffff097224 */ /* 0x000fe400078e0a09 */
[----:B------:R-:W-:Y:S01]  /*61c0*/  VIADD R11, R0, 0xec ;  /* 0x000000ec000b7836 */ /* 0x000fe20000000000 */
[----:B------:R0:W-:Y:S01]  /*61d0*/  STL [R1+0x11e8], R7 ;  /* 0x0011e80701007387 */ /* 0x0001e20000100800 */
[----:B------:R-:W-:-:S03]  /*61e0*/  IMAD R5, R68, R9, R5 ;  /* 0x0000000944057224 */ /* 0x000fc600078e0205 */
[----:B------:R1:W-:Y:S04]  /*61f0*/  STL [R1+0x11e0], R10 ;  /* 0x0011e00a01007387 */ /* 0x0003e80000100800 */
[----:B------:R2:W-:Y:S01]  /*6200*/  STL [R1+0x190], R2 ;  /* 0x0001900201007387 */ /* 0x0005e20000100800 */
[----:B0-----:R-:W-:-:S03]  /*6210*/  IABS R7, R7 ;  /* 0x0000000700077213 */ /* 0x001fc60000000000 */
[----:B------:R0:W-:Y:S01]  /*6220*/  STL [R1+0x1f4], R3 ;  /* 0x0001f40301007387 */ /* 0x0001e20000100800 */
        /* <DEDUP_REMOVED lines=11> */
[----:B------:R-:W-:Y:S01]  /*62e0*/  VIADD R10, R0, 0xf0 ;  /* 0x000000f0000a7836 */ /* 0x000fe20000000000 */
[----:B0-----:R-:W-:Y:S02]  /*62f0*/  IABS R2, R2 ;  /* 0x0000000200027213 */ /* 0x001fe40000000000 */
[----:B------:R0:W-:Y:S01]  /*6300*/  STL [R1+0xac], R6 ;  /* 0x0000ac0601007387 */ /* 0x0001e20000100800 */
[----:B-1----:R-:W-:Y:S02]  /*6310*/  IABS R5, R11 ;  /* 0x0000000b00057213 */ /* 0x002fe40000000000 */
[C---:B------:R-:W-:Y:S01]  /*6320*/  IMAD.HI.U32 R7, R74.reuse, R2, RZ ;  /* 0x000000024a077227 */ /* 0x040fe200078e00ff */
[----:B------:R1:W-:Y:S03]  /*6330*/  STL [R1+0x118], R3 ;  /* 0x0001180301007387 */ /* 0x0003e60000100800 */
[----:B------:R-:W-:Y:S01]  /*6340*/  IMAD.HI.U32 R9, R74, R5, RZ ;  /* 0x000000054a097227 */ /* 0x000fe200078e00ff */
[----:B0-----:R-:W-:-:S03]  /*6350*/  LEA R6, R12, UR4, 0x8 ;  /* 0x000000040c067c11 */ /* 0x001fc6000f8e40ff */
[----:B------:R-:W-:Y:S01]  /*6360*/  IMAD.MOV R7, RZ, RZ, -R7 ;  /* 0x000000ffff077224 */ /* 0x000fe200078e0a07 */
[----:B------:R-:W0:Y:S01]  /*6370*/  LDCU UR4, c[0x0][0x3a4] ;  /* 0x00007480ff0477ac */ /* 0x000e220008000800 */
[C---:B------:R-:W-:Y:S02]  /*6380*/  VIADD R11, R0.reuse, 0xf2 ;  /* 0x000000f2000b7836 */ /* 0x040fe40000000000 */
[----:B-1----:R-:W-:Y:S02]  /*6390*/  VIADD R3, R0, 0xed ;  /* 0x000000ed00037836 */ /* 0x002fe40000000000 */
[----:B------:R-:W-:Y:S02]  /*63a0*/  IMAD.IADD R15, R14, 0x1, R6 ;  /* 0x000000010e0f7824 */ /* 0x000fe400078e0206 */
[----:B------:R-:W-:Y:S01]  /*63b0*/  IMAD.MOV R6, RZ, RZ, -R9 ;  /* 0x000000ffff067224 */ /* 0x000fe200078e0a09 */
[----:B------:R1:W-:Y:S01]  /*63c0*/  STL [R1+0x1154], R3 ;  /* 0x0011540301007387 */ /* 0x0003e20000100800 */
[C---:B------:R-:W-:Y:S01]  /*63d0*/  IMAD R2, R68.reuse, R7, R2 ;  /* 0x0000000744027224 */ /* 0x040fe200078e0202 */
[----:B------:R-:W-:Y:S01]  /*63e0*/  IABS R7, R10 ;  /* 0x0000000a00077213 */ /* 0x000fe20000000000 */
[----:B------:R-:W-:Y:S01]  /*63f0*/  IMAD R5, R68, R6, R5 ;  /* 0x0000000644057224 */ /* 0x000fe200078e0205 */
[----:B------:R-:W-:Y:S01]  /*6400*/  STL [R1+0x1144], R10 ;  /* 0x0011440a01007387 */ /* 0x000fe20000100800 */
[----:B------:R-:W-:Y:S01]  /*6410*/  VIADD R9, R0, 0xf1 ;  /* 0x000000f100097836 */ /* 0x000fe20000000000 */
[----:B------:R-:W-:-:S02]  /*6420*/  ISETP.GE.AND P1, PT, R15, RZ, PT ;  /* 0x000000ff0f00720c */ /* 0x000fc40003f26270 */
[----:B------:R-:W-:Y:S01]  /*6430*/  STL [R1+0xf4c], R15 ;  /* 0x000f4c0f01007387 */ /* 0x000fe20000100800 */
[----:B-1----:R-:W-:-:S03]  /*6440*/  IABS R3, R3 ;  /* 0x0000000300037213 */ /* 0x002fc60000000000 */
[----:B------:R1:W-:Y:S02]  /*6450*/  STL [R1+0x140], R2 ;  /* 0x0001400201007387 */ /* 0x0003e40000100800 */
[----:B------:R-:W-:Y:S02]  /*6460*/  IMAD.HI.U32 R6, R74, R3, RZ ;  /* 0x000000034a067227 */ /* 0x000fe400078e00ff */
[----:B------:R2:W-:Y:S02]  /*6470*/  STL [R1+0x174], R5 ;  /* 0x0001740501007387 */ /* 0x0005e40000100800 */
[----:B------:R-:W-:Y:S02]  /*6480*/  IMAD.MOV R6, RZ, RZ, -R6 ;  /* 0x000000ffff067224 */ /* 0x000fe400078e0a06 */
[----:B------:R3:W-:Y:S01]  /*6490*/  STL [R1+0x1110], R9 ;  /* 0x0011100901007387 */ /* 0x0007e20000100800 */
[----:B-1----:R-:W-:Y:S01]  /*64a0*/  IABS R2, R15 ;  /* 0x0000000f00027213 */ /* 0x002fe20000000000 */
[----:B------:R-:W-:-:S02]  /*64b0*/  IMAD R12, R68, R6, R3 ;  /* 0x00000006440c7224 */ /* 0x000fc400078e0203 */
[----:B------:R1:W-:Y:S01]  /*64c0*/  STL [R1+0x10c0], R11 ;  /* 0x0010c00b01007387 */ /* 0x0003e20000100800 */
[----:B--2---:R-:W-:Y:S01]  /*64d0*/  IABS R5, R9 ;  /* 0x0000000900057213 */ /* 0x004fe20000000000 */
[----:B------:R-:W-:Y:S02]  /*64e0*/  IMAD.HI.U32 R10, R13, R2, RZ ;  /* 0x000000020d0a7227 */ /* 0x000fe400078e00ff */
[----:B------:R2:W-:Y:S02]  /*64f0*/  STL [R1+0x1c0], R12 ;  /* 0x0001c00c01007387 */ /* 0x0005e40000100800 */
[----:B---3--:R-:W-:Y:S01]  /*6500*/  IMAD.HI.U32 R9, R74, R7, RZ ;  /* 0x000000074a097227 */ /* 0x008fe200078e00ff */
[----:B-1----:R-:W-:-:S03]  /*6510*/  IABS R11, R11 ;  /* 0x0000000b000b7213 */ /* 0x002fc60000000000 */
[----:B------:R-:W-:Y:S02]  /*6520*/  IMAD.MOV R9, RZ, RZ, -R9 ;  /* 0x000000ffff097224 */ /* 0x000fe400078e0a09 */
[----:B------:R-:W-:Y:S02]  /*6530*/  IMAD.MOV R10, RZ, RZ, -R10 ;  /* 0x000000ffff0a7224 */ /* 0x000fe400078e0a0a */
[----:B------:R-:W-:Y:S02]  /*6540*/  IMAD.MOV.U32 R3, RZ, RZ, R11 ;  /* 0x000000ffff037224 */ /* 0x000fe400078e000b */
[----:B------:R-:W-:Y:S02]  /*6550*/  IMAD R9, R68, R9, R7 ;  /* 0x0000000944097224 */ /* 0x000fe400078e0207 */
[----:B------:R-:W-:-:S03]  /*6560*/  IMAD.HI.U32 R6, R74, R5, RZ ;  /* 0x000000054a067227 */ /* 0x000fc600078e00ff */
[----:B------:R1:W-:Y:S01]  /*6570*/  STL [R1+0x20], R9 ;  /* 0x0000200901007387 */ /* 0x0003e20000100800 */
[----:B------:R-:W-:Y:S02]  /*6580*/  IMAD R2, R8, R10, R2 ;  /* 0x0000000a08027224 */ /* 0x000fe400078e0202 */
[----:B--2---:R-:W-:Y:S02]  /*6590*/  VIADD R12, R0, 0xf3 ;  /* 0x000000f3000c7836 */ /* 0x004fe40000000000 */
[----:B------:R-:W-:Y:S01]  /*65a0*/  IMAD.HI.U32 R7, R74, R3, RZ ;  /* 0x000000034a077227 */ /* 0x000fe200078e00ff */
[----:B------:R-:W-:Y:S02]  /*65b0*/  ISETP.GT.U32.AND P0, PT, R8, R2, PT ;  /* 0x000000020800720c */ /* 0x000fe40003f04070 */
[----:B------:R2:W-:Y:S01]  /*65c0*/  STL [R1+0x102c], R12 ;  /* 0x00102c0c01007387 */ /* 0x0005e20000100800 */
[----:B------:R-:W-:Y:S01]  /*65d0*/  IMAD.MOV R6, RZ, RZ, -R6 ;  /* 0x000000ffff067224 */ /* 0x000fe200078e0a06 */
[----:B-1----:R-:W-:Y:S01]  /*65e0*/  IABS R9, R12 ;  /* 0x0000000c00097213 */ /* 0x002fe20000000000 */
[----:B------:R-:W-:-:S02]  /*65f0*/  IMAD.MOV R7, RZ, RZ, -R7 ;  /* 0x000000ffff077224 */ /* 0x000fc400078e0a07 */
[----:B------:R-:W-:Y:S02]  /*6600*/  VIADD R11, R0, 0xf4 ;  /* 0x000000f4000b7836 */ /* 0x000fe40000000000 */
[C---:B------:R-:W-:Y:S02]  /*6610*/  IMAD R5, R68.reuse, R6, R5 ;  /* 0x0000000644057224 */ /* 0x040fe400078e0205 */
[----:B------:R-:W-:Y:S01]  /*6620*/  IMAD R3, R68, R7, R3 ;  /* 0x0000000744037224 */ /* 0x000fe200078e0203 */
[----:B------:R-:W-:Y:S01]  /*6630*/  STL [R1+0x1020], R11 ;  /* 0x0010200b01007387 */ /* 0x000fe20000100800 */
[C---:B------:R-:W-:Y:S01]  /*6640*/  VIADD R10, R0.reuse, 0xf5 ;  /* 0x000000f5000a7836 */ /* 0x040fe20000000000 */
[----:B--2---:R-:W1:Y:S01]  /*6650*/  LDC R12, c[0x0][0x3a0] ;  /* 0x0000e800ff0c7b82 */ /* 0x004e620000000800 */
[----:B------:R-:W-:Y:S01]  /*6660*/  IMAD.MOV.U32 R7, RZ, RZ, R9 ;  /* 0x000000ffff077224 */ /* 0x000fe200078e0009 */
[----:B------:R2:W-:Y:S01]  /*6670*/  STL [R1+0xa8], R5 ;  /* 0x0000a80501007387 */ /* 0x0005e20000100800 */
[----:B------:R-:W-:Y:S01]  /*6680*/  VIADD R13, R0, 0xf8 ;  /* 0x000000f8000d7836 */ /* 0x000fe20000000000 */
[----:B------:R-:W-:Y:S01]  /*6690*/  IABS R6, R10 ;  /* 0x0000000a00067213 */ /* 0x000fe20000000000 */
[----:B------:R-:W-:Y:S01]  /*66a0*/  IMAD.HI.U32 R9, R74, R7, RZ ;  /* 0x000000074a097227 */ /* 0x000fe200078e00ff */
[----:B------:R3:W-:Y:S03]  /*66b0*/  STL [R1+0x101c], R10 ;  /* 0x00101c0a01007387 */ /* 0x0007e60000100800 */
[----:B------:R-:W-:Y:S01]  /*66c0*/  @!P0 IMAD.IADD R2, R2, 0x1, -R8 ;  /* 0x0000000102028824 */ /* 0x000fe200078e0a08 */
[----:B------:R5:W-:Y:S01]  /*66d0*/  STL [R1+0x10c], R3 ;  /* 0x00010c0301007387 */ /* 0x000be20000100800 */
[----:B------:R-:W-:Y:S01]  /*66e0*/  IMAD.MOV R9, RZ, RZ, -R9 ;  /* 0x000000ffff097224 */ /* 0x000fe200078e0a09 */
[----:B--2---:R-:W-:Y:S01]  /*66f0*/  IABS R5, R11 ;  /* 0x0000000b00057213 */ /* 0x004fe20000000000 */
[----:B------:R-:W-:Y:S01]  /*6700*/  IMAD.HI.U32 R11, R74, R6, RZ ;  /* 0x000000064a0b7227 */ /* 0x000fe200078e00ff */
[----:B------:R2:W-:Y:S01]  /*6710*/  STL [R1+0x1014], R13 ;  /* 0x0010140d01007387 */ /* 0x0005e20000100800 */
[----:B------:R-:W-:-:S02]  /*6720*/  ISETP.GT.U32.AND P0, PT, R8, R2, PT ;  /* 0x000000020800720c */ /* 0x000fc40003f04070 */
[----:B---3--:R-:W-:Y:S01]  /*6730*/  IMAD.HI.U32 R10, R74, R5, RZ ;  /* 0x000000054a0a7227 */ /* 0x008fe200078e00ff */
[----:B-----5:R-:W-:-:S03]  /*6740*/  IABS R3, R13 ;  /* 0x0000000d00037213 */ /* 0x020fc60000000000 */
[----:B------:R-:W-:Y:S02]  /*6750*/  IMAD R7, R68, R9, R7 ;  /* 0x0000000944077224 */ /* 0x000fe400078e0207 */
[----:B------:R-:W-:Y:S02]  /*6760*/  IMAD.MOV R10, RZ, RZ, -R10 ;  /* 0x000000ffff0a7224 */ /* 0x000fe400078e0a0a */
[----:B--2---:R-:W-:Y:S02]  /*6770*/  VIADD R13, R0, 0xf9 ;  /* 0x000000f9000d7836 */ /* 0x004fe40000000000 */
[----:B------:R-:W-:Y:S02]  /*6780*/  IMAD.MOV R11, RZ, RZ, -R11 ;  /* 0x000000ffff0b7224 */ /* 0x000fe400078e0a0b */
[----:B------:R-:W-:Y:S01]  /*6790*/  IMAD R5, R68, R10, R5 ;  /* 0x0000000a44057224 */ /* 0x000fe200078e0205 */
[----:B------:R-:W-:Y:S01]  /*67a0*/  STL [R1+0x1000], R13 ;  /* 0x0010000d01007387 */ /* 0x000fe20000100800 */
[----:B------:R-:W-:Y:S01]  /*67b0*/  @!P0 IMAD.IADD R2, R2, 0x1, -R8 ;  /* 0x0000000102028824 */ /* 0x000fe200078e0a08 */
[----:B------:R-:W-:Y:S01]  /*67c0*/  ISETP.NE.AND P0, PT, R72, RZ, PT ;  /* 0x000000ff4800720c */ /* 0x000fe20003f05270 */
[----:B------:R-:W-:Y:S01]  /*67d0*/  VIADD R8, R0, 0xfa ;  /* 0x000000fa00087836 */ /* 0x000fe20000000000 */
[----:B------:R2:W-:Y:S04]  /*67e0*/  STL [R1+0x130], R7 ;  /* 0x0001300701007387 */ /* 0x0005e80000100800 */
[----:B------:R3:W-:Y:S01]  /*67f0*/  STL [R1+0x15c], R5 ;  /* 0x00015c0501007387 */ /* 0x0007e20000100800 */
[----:B--2---:R-:W-:-:S02]  /*6800*/  IMAD R7, R68, R11, R6 ;  /* 0x0000000b44077224 */ /* 0x004fc400078e0206 */
[C---:B------:R-:W-:Y:S01]  /*6810*/  IMAD.HI.U32 R6, R74.reuse, R3, RZ ;  /* 0x000000034a067227 */ /* 0x040fe200078e00ff */
[----:B---3--:R-:W-:Y:S02]  /*6820*/  IABS R5, R13 ;  /* 0x0000000d00057213 */ /* 0x008fe40000000000 */
[----:B------:R2:W-:Y:S04]  /*6830*/  STL [R1+0x1a0], R7 ;  /* 0x0001a00701007387 */ /* 0x0005e80000100800 */
[----:B------:R-:W-:Y:S01]  /*6840*/  STL [R1+0xff8], R8 ;  /* 0x000ff80801007387 */ /* 0x000fe20000100800 */
[----:B--2---:R-:W-:Y:S02]  /*6850*/  IMAD.MOV R7, RZ, RZ, -R6 ;  /* 0x000000ffff077224 */ /* 0x004fe400078e0a06 */
[----:B------:R-:W-:-:S04]  /*6860*/  IMAD.HI.U32 R6, R74, R5, RZ ;  /* 0x000000054a067227 */ /* 0x000fc800078e00ff */
[----:B------:R-:W-:Y:S02]  /*6870*/  IMAD R3, R68, R7, R3 ;  /* 0x0000000744037224 */ /* 0x000fe400078e0203 */
[----:B------:R-:W-:Y:S02]  /*6880*/  IMAD.MOV R6, RZ, RZ, -R6 ;  /* 0x000000ffff067224 */ /* 0x000fe400078e0a06 */
[----:B-1----:R-:W-:Y:S01]  /*6890*/  VIADD R7, R12, 0xfffffffe ;  /* 0xfffffffe0c077836 */ /* 0x002fe20000000000 */
[----:B------:R1:W-:Y:S01]  /*68a0*/  STL [R1+0x2c], R3 ;  /* 0x00002c0301007387 */ /* 0x0003e20000100800 */
[----:B------:R-:W-:-:S03]  /*68b0*/  IMAD R5, R68, R6, R5 ;  /* 0x0000000644057224 */ /* 0x000fc600078e0205 */
[----:B------:R-:W-:Y:S01]  /*68c0*/  ISETP.GE.U32.AND P5, PT, R7, 0x7fffff7f, PT ;  /* 0x7fffff7f0700780c */ /* 0x000fe20003fa6070 */
[C---:B------:R-:W-:Y:S01]  /*68d0*/  VIADD R7, R12.reuse, 0xfffffffd ;  /* 0xfffffffd0c077836 */ /* 0x040fe20000000000 */
[----:B------:R0:W-:Y:S01]  /*68e0*/  STL [R1+0xa4], R5 ;  /* 0x0000a40501007387 */ /* 0x0001e20000100800 */
[----:B-1----:R-:W-:Y:S01]  /*68f0*/  IMAD.MOV.U32 R3, RZ, RZ, R2 ;  /* 0x000000ffff037224 */ /* 0x002fe200078e0002 */
[----:B------:R-:W-:Y:S01]  /*6900*/  IABS R2, R8 ;  /* 0x0000000800027213 */ /* 0x000fe20000000000 */
[----:B------:R-:W-:Y:S02]  /*6910*/  VIADD R8, R12, 0xffffffff ;  /* 0xffffffff0c087836 */ /* 0x000fe40000000000 */
[----:B------:R-:W-:Y:S01]  /*6920*/  @!P1 IMAD.MOV R3, RZ, RZ, -R3 ;  /* 0x000000ffff039224 */ /* 0x000fe200078e0a03 */
[----:B------:R-:W-:Y:S01]  /*6930*/  @!P0 LOP3.LUT R3, RZ, R72, RZ, 0x33, !PT ;  /* 0x00000048ff038212 */ /* 0x000fe200078e33ff */
[----:B------:R-:W-:Y:S01]  /*6940*/  IMAD.HI.U32 R6, R74, R2, RZ ;  /* 0x000000024a067227 */ /* 0x000fe200078e00ff */
[----:B----4-:R-:W-:-:S02]  /*6950*/  LEA R72, P4, R69, UR14, 0x1 ;  /* 0x0000000e45487c11 */ /* 0x010fc4000f8808ff */
[----:B------:R-:W-:Y:S01]  /*6960*/  ISETP.GE.U32.AND P1, PT, R7, 0x7fffff7e, PT ;  /* 0x7fffff7e0700780c */ /* 0x000fe20003f26070 */
[----:B------:R-:W-:Y:S01]  /*6970*/  IMAD.MOV R6, RZ, RZ, -R6 ;  /* 0x000000ffff067224 */ /* 0x000fe200078e0a06 */
[----:B------:R-:W-:Y:S01]  /*6980*/  ISETP.GE.U32.AND P3, PT, R8, 0x7fffff80, PT ;  /* 0x7fffff800800780c */ /* 0x000fe20003f66070 */
[----:B0-----:R-:W-:Y:S01]  /*6990*/  IMAD R5, R3, UR4, RZ ;  /* 0x0000000403057c24 */ /* 0x001fe2000f8e02ff */
[----:B------:R-:W-:Y:S01]  /*69a0*/  LEA.HI.X.SX32 R69, R69, UR15, 0x1, P4 ;  /* 0x0000000f45457c11 */ /* 0x000fe2000a0f0eff */
[----:B------:R-:W-:Y:S02]  /*69b0*/  IMAD R6, R68, R6, R2 ;  /* 0x0000000644067224 */ /* 0x000fe400078e0202 */
[----:B------:R-:W-:Y:S01]  /*69c0*/  VIADD R7, R12, 0xfffffffc ;  /* 0xfffffffc0c077836 */ /* 0x000fe20000000000 */
[C---:B------:R-:W-:Y:S02]  /*69d0*/  LEA R3, P0, R5.reuse, UR12, 0x1 ;  /* 0x0000000c05037c11 */ /* 0x040fe4000f8008ff */
[----:B------:R0:W-:Y:S02]  /*69e0*/  STL [R1+0x100], R6 ;  /* 0x0001000601007387 */ /* 0x0001e40000100800 */
[----:B------:R-:W-:Y:S01]  /*69f0*/  LEA.HI.X.SX32 R2, R5, UR13, 0x1, P0 ;  /* 0x0000000d05027c11 */ /* 0x000fe200080f0eff */
[----:B------:R-:W-:Y:S01]  /*6a00*/  IMAD.SHL.U32 R5, R70, 0x2, RZ ;  /* 0x0000000246057824 */ /* 0x000fe200078e00ff */
[----:B------:R-:W-:Y:S07]  /*6a10*/  BRA.U UP0, `(.L_x_5) ;  /* 0x0000000100187547 */ /* 0x000fee000b800000 */
[----:B------:R-:W-:Y:S01]  /*6a20*/  ELECT P0, URZ, PT ;  /* 0x0000000000ff782f */ /* 0x000fe20003800000 */
[----:B0-----:R-:W-:Y:S01]  /*6a30*/  IMAD.MOV.U32 R6, RZ, RZ, 0x1 ;  /* 0x00000001ff067424 */ /* 0x001fe200078e00ff */
[----:B------:R-:W-:Y:S01]  /*6a40*/  UMOV UR4, 0x40 ;  /* 0x0000004000047882 */ /* 0x000fe20000000000 */
[----:B------:R-:W-:Y:S01]  /*6a50*/  UVIRTCOUNT.DEALLOC.SMPOOL 0x80 ;  /* 0x000000800000784c */ /* 0x000fe20000000000 */
[----:B------:R-:W-:-:S09]  /*6a60*/  ULEA UR4, UR5, UR4, 0x18 ;  /* 0x0000000405047291 */ /* 0x000fd2000f8ec0ff */
[----:B------:R1:W-:Y:S03]  /*6a70*/  @P0 STS.U8 [UR4], R6 ;  /* 0x00000006ff000988 */ /* 0x0003e60008000004 */
.L_x_5:
[----:B------:R-:W-:Y:S01]  /*6a80*/  UIADD3 UR10, UPT, UPT, UR9, UR10, URZ ;  /* 0x0000000a090a7290 */ /* 0x000fe2000fffe0ff */
[----:B01----:R-:W-:Y:S01]  /*6a90*/  VIADD R6, R12, 0xfffffffb ;  /* 0xfffffffb0c067836 */ /* 0x003fe20000000000 */
[----:B------:R-:W-:Y:S01]  /*6aa0*/  VOTEU.ALL UP1, P2 ;  /* 0x0000000000ff7886 */ /* 0x000fe20001020000 */
[----:B------:R-:W-:Y:S01]  /*6ab0*/  UIADD3 UR6, UPT, UPT, UR8, 0x20000, URZ ;  /* 0x0002000008067890 */ /* 0x000fe2000fffe0ff */
[----:B------:R-:W-:Y:S01]  /*6ac0*/  IADD3 R18, P0, PT, R5, R3, RZ ;  /* 0x0000000305127210 */ /* 0x000fe20007f1e0ff */
[----:B------:R-:W-:Y:S01]  /*6ad0*/  VOTEU.ALL UP2, P2 ;  /* 0x0000000000ff7886 */ /* 0x000fe20001040000 */
[----:B------:R-:W-:Y:S01]  /*6ae0*/  ISETP.GE.U32.AND P4, PT, R7, 0x7fffff7d, PT ;  /* 0x7fffff7d0700780c */ /* 0x000fe20003f86070 */
[----:B------:R-:W-:Y:S01]  /*6af0*/  @!P3 IMAD.MOV.U32 R7, RZ, RZ, R2 ;  /* 0x000000ffff07b224 */ /* 0x000fe200078e0002 */
[----:B------:R-:W-:-:S04]  /*6b00*/  @!UP1 UIADD3 UR4, UPT, UPT, -UR7, 0x100000, URZ ;  /* 0x0010000007049890 */ /* 0x000fc8000fffe1ff */
[----:B------:R-:W-:Y:S02]  /*6b10*/  @!UP1 USHF.L.U32 UR5, UR4, 0xb, URZ ;  /* 0x0000000b04059899 */ /* 0x000fe400080006ff */
[----:B------:R-:W-:Y:S01]  /*6b20*/  @!UP1 USHF.L.U32 UR4, UR4, 0x1, URZ ;  /* 0x0000000104049899 */ /* 0x000fe200080006ff */
[----:B------:R-:W-:Y:S01]  /*6b30*/  STTM.x64 tmem[UR10], RZ ;  /* 0x000000ff000079ed */ /* 0x000fe2000834000a */
[----:B------:R-:W-:Y:S01]  /*6b40*/  STTM.x64 tmem[UR10+0x40], RZ ;  /* 0x000040ff000079ed */ /* 0x000fe2000834000a */
[----:B------:R-:W-:Y:S01]  /*6b50*/  STTM.x64 tmem[UR10+0x80], RZ ;  /* 0x000080ff000079ed */ /* 0x000fe2000834000a */
[----:B------:R-:W-:Y:S01]  /*6b60*/  STTM.x64 tmem[UR10+0xc0], RZ ;  /* 0x0000c0ff000079ed */ /* 0x000fe2000834000a */
[----:B------:R-:W0:Y:S02]  /*6b70*/  FENCE.VIEW.ASYNC.T ;  /* 0x00000000000073c6 */ /* 0x000e240000000200 */
[----:B0-----:R-:W-:Y:S01]  /*6b80*/  BAR.SYNC.DEFER_BLOCKING 0x0 ;  /* 0x0000000000007b1d */ /* 0x001fe20000010000 */
[----:B------:R-:W-:-:S02]  /*6b90*/  LEA.HI.X.SX32 R45, R70, R2, 0x1, P0 ;  /* 0x00000002462d7211 */ /* 0x000fc400000f0eff */
[----:B------:R-:W-:Y:S01]  /*6ba0*/  ISETP.GE.U32.AND P0, PT, R6, 0x7fffff7c, PT ;  /* 0x7fffff7c0600780c */ /* 0x000fe20003f06070 */
[----:B------:R-:W-:Y:S01]  /*6bb0*/  @!P3 IMAD.MOV.U32 R6, RZ, RZ, R3 ;  /* 0x000000ffff06b224 */ /* 0x000fe200078e0003 */
[----:B------:R-:W-:Y:S01]  /*6bc0*/  PRMT R8, RZ, 0x7610, R8 ;  /* 0x00007610ff087816 */ /* 0x000fe20000000008 */
[----:B------:R-:W0:Y:S01]  /*6bd0*/  LDCU UR11, c[0x0][0x3b0] ;  /* 0x00007600ff0b77ac */ /* 0x000e220008000800 */
[----:B------:R-:W-:Y:S01]  /*6be0*/  PRMT R10, RZ, 0x7610, R10 ;  /* 0x00007610ff0a7816 */ /* 0x000fe2000000000a */
[----:B------:R-:W-:Y:S04]  /*6bf0*/  STL [R1+0x1318], R93 ;  /* 0x0013185d01007387 */ /* 0x000fe80000100800 */
[----:B------:R-:W-:Y:S04]  /*6c00*/  STL [R1+0x1314], R92 ;  /* 0x0013145c01007387 */ /* 0x000fe80000100800 */
[----:B------:R-:W-:Y:S04]  /*6c10*/  STL [R1+0x1310], R91 ;  /* 0x0013105b01007387 */ /* 0x000fe80000100800 */
[----:B------:R-:W-:Y:S04]  /*6c20*/  STL [R1+0x130c], R90 ;  /* 0x00130c5a01007387 */ /* 0x000fe80000100800 */
[----:B------:R-:W1:Y:S02]  /*6c30*/  FENCE.VIEW.ASYNC.S ;  /* 0x00000000000073c6 */ /* 0x000e640000000000 */
[----:B-1----:R1:W2:Y:S02]  /*6c40*/  @!UP2 SYNCS.EXCH.64 URZ, [UR6], UR4 ;  /* 0x0000000406ffa5b2 */ /* 0x0022a40008000100 */
[----:B--2---:R-:W-:Y:S06]  /*6c50*/  BAR.SYNC.DEFER_BLOCKING 0x0 ;  /* 0x0000000000007b1d */ /* 0x004fec0000010000 */
[----:B------:R-:W-:Y:S04]  /*6c60*/  STL [R1+0x1308], R89 ;  /* 0x0013085901007387 */ /* 0x000fe80000100800 */
[----:B------:R-:W-:Y:S04]  /*6c70*/  STL [R1+0x1304], R88 ;  /* 0x0013045801007387 */ /* 0x000fe80000100800 */
[----:B------:R-:W-:Y:S04]  /*6c80*/  STL [R1+0x1300], R87 ;  /* 0x0013005701007387 */ /* 0x000fe80000100800 */
[----:B------:R-:W-:Y:S04]  /*6c90*/  STL [R1+0x12fc], R86 ;  /* 0x0012fc5601007387 */ /* 0x000fe80000100800 */
[----:B------:R2:W3:Y:S04]  /*6ca0*/  @!P3 LDG.E.U16 R8, desc[UR20][R6.64] ;  /* 0x000000140608b981 */ /* 0x0004e8000c1e1500 */
[----:B------:R-:W-:Y:S04]  /*6cb0*/  STL [R1+0x12f8], R85 ;  /* 0x0012f85501007387 */ /* 0x000fe80000100800 */
[----:B------:R-:W-:Y:S01]  /*6cc0*/  STL [R1+0x12f4], R84 ;  /* 0x0012f45401007387 */ /* 0x000fe20000100800 */
[----:B--2---:R-:W-:-:S02]  /*6cd0*/  @!P5 IMAD.MOV.U32 R6, RZ, RZ, R18 ;  /* 0x000000ffff06d224 */ /* 0x004fc400078e0012 */
[----:B------:R-:W-:Y:S01]  /*6ce0*/  @!P5 IMAD.MOV.U32 R7, RZ, RZ, R45 ;  /* 0x000000ffff07d224 */ /* 0x000fe200078e002d */
[----:B------:R-:W-:Y:S04]  /*6cf0*/  STL [R1+0x12f0], R83 ;  /* 0x0012f05301007387 */ /* 0x000fe80000100800 */
[----:B------:R2:W4:Y:S04]  /*6d00*/  @!P5 LDG.E.U16 R10, desc[UR20][R6.64] ;  /* 0x00000014060ad981 */ /* 0x000528000c1e1500 */
[----:B------:R-:W-:Y:S04]  /*6d10*/  STL [R1+0x12ec], R82 ;  /* 0x0012ec5201007387 */ /* 0x000fe80000100800 */
        /* <DEDUP_REMOVED lines=8> */
[----:B------:R0:W-:Y:S01]  /*6da0*/  STL [R1+0xabc], R45 ;  /* 0x000abc2d01007387 */ /* 0x0001e20000100800 */
[----:B--2---:R-:W-:-:S02]  /*6db0*/  VIADD R7, R12, 0xfffffffa ;  /* 0xfffffffa0c077836 */ /* 0x004fc40000000000 */
[C---:B------:R-:W-:Y:S01]  /*6dc0*/  IMAD R6, R70.reuse, 0x3, RZ ;  /* 0x0000000346067824 */ /* 0x040fe200078e02ff */
[----:B0-----:R-:W-:-:S04]  /*6dd0*/  LEA R45, P3, R70, R3, 0x2 ;  /* 0x00000003462d7211 */ /* 0x001fc800078610ff */
[----:B------:R-:W-:Y:S02]  /*6de0*/  LEA.HI.X.SX32 R48, R5, R2, 0x1, P3 ;  /* 0x0000000205307211 */ /* 0x000fe400018f0eff */
[----:B------:R-:W-:Y:S02]  /*6df0*/  ISETP.GE.U32.AND P5, PT, R7, 0x7fffff7b, PT ;  /* 0x7fffff7b0700780c */ /* 0x000fe40003fa6070 */
[----:B------:R-:W-:Y:S01]  /*6e00*/  PRMT R43, RZ, 0x7610, R43 ;  /* 0x00007610ff2b7816 */ /* 0x000fe2000000002b */
[----:B------:R-:W-:Y:S01]  /*6e10*/  @!P1 IMAD.MOV.U32 R7, RZ, RZ, R48 ;  /* 0x000000ffff079224 */ /* 0x000fe200078e0030 */
[----:B------:R-:W-:Y:S01]  /*6e20*/  PRMT R9, RZ, 0x7610, R9 ;  /* 0x00007610ff097816 */ /* 0x000fe20000000009 */
[----:B---3--:R0:W-:Y:S02]  /*6e30*/  STL [R1+0x388], R8 ;  /* 0x0003880801007387 */ /* 0x0081e40000100800 */
[----:B0-----:R-:W-:Y:S02]  /*6e40*/  IMAD R8, R70, 0x6, RZ ;  /* 0x0000000646087824 */ /* 0x001fe400078e02ff */
[----:B----4-:R0:W-:Y:S03]  /*6e50*/  STL [R1+0x384], R10 ;  /* 0x0003840a01007387 */ /* 0x0101e60000100800 */
[----:B0-----:R-:W-:-:S04]  /*6e60*/  IADD3 R10, P6, PT, R8, R3, RZ ;  /* 0x00000003080a7210 */ /* 0x001fc80007fde0ff */
[----:B------:R-:W-:Y:S01]  /*6e70*/  LEA.HI.X.SX32 R18, R6, R2, 0x1, P6 ;  /* 0x0000000206127211 */ /* 0x000fe200030f0eff */
[----:B------:R-:W-:-:S05]  /*6e80*/  @!P1 IMAD.MOV.U32 R6, RZ, RZ, R45 ;  /* 0x000000ffff069224 */ /* 0x000fca00078e002d */
[----:B------:R0:W2:Y:S02]  /*6e90*/  @!P1 LDG.E.U16 R43, desc[UR20][R6.64] ;  /* 0x00000014062b9981 */ /* 0x0000a4000c1e1500 */
[----:B0-----:R-:W-:Y:S02]  /*6ea0*/  @!P4 IMAD.MOV.U32 R6, RZ, RZ, R10 ;  /* 0x000000ffff06c224 */ /* 0x001fe400078e000a */
[----:B------:R-:W-:-:S05]  /*6eb0*/  @!P4 IMAD.MOV.U32 R7, RZ, RZ, R18 ;  /* 0x000000ffff07c224 */ /* 0x000fca00078e0012 */
[----:B------:R0:W3:Y:S01]  /*6ec0*/  @!P4 LDG.E.U16 R9, desc[UR20][R6.64] ;  /* 0x000000140609c981 */ /* 0x0000e2000c1e1500 */
[----:B------:R-:W-:-:S03]  /*6ed0*/  VIADD R5, R12, 0xfffffff9 ;  /* 0xfffffff90c057836 */ /* 0x000fc60000000000 */
[----:B------:R4:W-:Y:S04]  /*6ee0*/  STL [R1+0xac8], R45 ;  /* 0x000ac82d01007387 */ /* 0x0009e80000100800 */
[----:B------:R-:W-:Y:S01]  /*6ef0*/  STL [R1+0xad0], R10 ;  /* 0x000ad00a01007387 */ /* 0x000fe20000100800 */
[----:B------:R-:W-:-:S03]  /*6f00*/  ISETP.GE.U32.AND P3, PT, R5, 0x7fffff7a, PT ;  /* 0x7fffff7a0500780c */ /* 0x000fc60003f66070 */
[----:B------:R1:W-:Y:S01]  /*6f10*/  STL [R1+0xac4], R48 ;  /* 0x000ac43001007387 */ /* 0x0003e20000100800 */
[----:B------:R-:W-:-:S03]  /*6f20*/  IMAD.SHL.U32 R5, R70, 0x4, RZ ;  /* 0x0000000446057824 */ /* 0x000fc600078e00ff */
[----:B------:R-:W-:Y:S01]  /*6f30*/  STL [R1+0xacc], R18 ;  /* 0x000acc1201007387 */ /* 0x000fe20000100800 */
[C---:B----4-:R-:W-:Y:S01]  /*6f40*/  LEA R45, P1, R70.reuse, R3, 0x3 ;  /* 0x00000003462d7211 */ /* 0x050fe200078218ff */
[----:B0-----:R-:W-:Y:S02]  /*6f50*/  IMAD R6, R70, 0x5, RZ ;  /* 0x0000000546067824 */ /* 0x001fe400078e02ff */
[C---:B------:R-:W-:Y:S01]  /*6f60*/  VIADD R7, R12.reuse, 0xfffffff8 ;  /* 0xfffffff80c077836 */ /* 0x040fe20000000000 */
[----:B-1----:R-:W-:Y:S02]  /*6f70*/  LEA.HI.X.SX32 R48, R5, R2, 0x1, P1 ;  /* 0x0000000205307211 */ /* 0x002fe400008f0eff */
[----:B------:R-:W-:Y:S02]  /*6f80*/  PRMT R11, RZ, 0x7610, R11 ;  /* 0x00007610ff0b7816 */ /* 0x000fe4000000000b */
[----:B------:R-:W-:Y:S01]  /*6f90*/  ISETP.GE.U32.AND P4, PT, R7, 0x7fffff79, PT ;  /* 0x7fffff790700780c */ /* 0x000fe20003f86070 */
[----:B------:R-:W-:Y:S01]  /*6fa0*/  @!P0 IMAD.MOV.U32 R7, RZ, RZ, R48 ;  /* 0x000000ffff078224 */ /* 0x000fe200078e0030 */
[----:B------:R-:W-:Y:S01]  /*6fb0*/  PRMT R17, RZ, 0x7610, R17 ;  /* 0x00007610ff117816 */ /* 0x000fe20000000011 */
[----:B------:R-:W-:-:S05]  /*6fc0*/  VIADD R10, R12, 0xfffffff7 ;  /* 0xfffffff70c0a7836 */ /* 0x000fca0000000000 */
[----:B------:R-:W-:Y:S01]  /*6fd0*/  ISETP.GE.U32.AND P1, PT, R10, 0x7fffff78, PT ;  /* 0x7fffff780a00780c */ /* 0x000fe20003f26070 */
[C---:B------:R-:W-:Y:S01]  /*6fe0*/  IMAD R10, R70.reuse, 0xc, RZ ;  /* 0x0000000c460a7824 */ /* 0x040fe200078e02ff */
[----:B------:R-:W-:Y:S01]  /*6ff0*/  PRMT R41, RZ, 0x7610, R41 ;  /* 0x00007610ff297816 */ /* 0x000fe20000000029 */
[----:B---3--:R0:W-:Y:S02]  /*7000*/  STL [R1+0x37c], R9 ;  /* 0x00037c0901007387 */ /* 0x0081e40000100800 */
[----:B0-----:R-:W-:Y:S02]  /*7010*/  IMAD R9, R70, 0xa, RZ ;  /* 0x0000000a46097824 */ /* 0x001fe400078e02ff */
[----:B------:R-:W-:Y:S03]  /*7020*/  STL [R1+0xad8], R45 ;  /* 0x000ad82d01007387 */ /* 0x000fe60000100800 */
[----:B------:R-:W-:-:S05]  /*7030*/  IADD3 R18, P6, PT, R9, R3, RZ ;  /* 0x0000000309127210 */ /* 0x000fca0007fde0ff */
[----:B------:R-:W-:Y:S04]  /*7040*/  STL [R1+0xae0], R18 ;  /* 0x000ae01201007387 */ /* 0x000fe80000100800 */
[----:B------:R-:W-:Y:S04]  /*7050*/  STL [R1+0xad4], R48 ;  /* 0x000ad43001007387 */ /* 0x000fe80000100800 */
[----:B--2---:R0:W-:Y:S02]  /*7060*/  STL [R1+0x380], R43 ;  /* 0x0003802b01007387 */ /* 0x0041e40000100800 */
[----:B0-----:R-:W-:Y:S01]  /*7070*/  LEA.HI.X.SX32 R43, R6, R2, 0x1, P6 ;  /* 0x00000002062b7211 */ /* 0x001fe200030f0eff */
[----:B------:R-:W-:-:S05]  /*7080*/  @!P0 IMAD.MOV.U32 R6, RZ, RZ, R45 ;  /* 0x000000ffff068224 */ /* 0x000fca00078e002d */
[----:B------:R0:W2:Y:S02]  /*7090*/  @!P0 LDG.E.U16 R11, desc[UR20][R6.64] ;  /* 0x00000014060b8981 */ /* 0x0000a4000c1e1500 */
[----:B0-----:R-:W-:Y:S02]  /*70a0*/  @!P5 IMAD.MOV.U32 R6, RZ, RZ, R18 ;  /* 0x000000ffff06d224 */ /* 0x001fe400078e0012 */
[----:B------:R-:W-:Y:S01]  /*70b0*/  @!P5 IMAD.MOV.U32 R7, RZ, RZ, R43 ;  /* 0x000000ffff07d224 */ /* 0x000fe200078e002b */
[----:B------:R0:W-:Y:S04]  /*70c0*/  STL [R1+0xadc], R43 ;  /* 0x000adc2b01007387 */ /* 0x0001e80000100800 */
[----:B------:R1:W3:Y:S01]  /*70d0*/  @!P5 LDG.E.U16 R17, desc[UR20][R6.64] ;  /* 0x000000140611d981 */ /* 0x0002e2000c1e1500 */
[----:B0-----:R-:W-:Y:S01]  /*70e0*/  IADD3 R43, P0, PT, R10, R3, RZ ;  /* 0x000000030a2b7210 */ /* 0x001fe20007f1e0ff */
[----:B-1----:R-:W-:-:S03]  /*70f0*/  VIADD R6, R12, 0xfffffff6 ;  /* 0xfffffff60c067836 */ /* 0x002fc60000000000 */
[----:B------:R-:W-:Y:S02]  /*7100*/  LEA.HI.X.SX32 R8, R8, R2, 0x1, P0 ;  /* 0x0000000208087211 */ /* 0x000fe400000f0eff */
[----:B------:R-:W-:Y:S01]  /*7110*/  ISETP.GE.U32.AND P5, PT, R6, 0x7fffff77, PT ;  /* 0x7fffff770600780c */ /* 0x000fe20003fa6070 */
[----:B------:R-:W-:Y:S02]  /*7120*/  VIADD R6, R12, 0xfffffff5 ;  /* 0xfffffff50c067836 */ /* 0x000fe40000000000 */
[----:B------:R-:W-:-:S03]  /*7130*/  @!P3 IMAD.MOV.U32 R7, RZ, RZ, R8 ;  /* 0x000000ffff07b224 */ /* 0x000fc600078e0008 */
[----:B------:R-:W-:Y:S01]  /*7140*/  ISETP.GE.U32.AND P0, PT, R6, 0x7fffff76, PT ;  /* 0x7fffff760600780c */ /* 0x000fe20003f06070 */
[----:B------:R-:W-:-:S05]  /*7150*/  @!P3 IMAD.MOV.U32 R6, RZ, RZ, R43 ;  /* 0x000000ffff06b224 */ /* 0x000fca00078e002b */
[----:B------:R0:W4:Y:S01]  /*7160*/  @!P3 LDG.E.U16 R41, desc[UR20][R6.64] ;  /* 0x000000140629b981 */ /* 0x000122000c1e1500 */
[C---:B------:R-:W-:Y:S01]  /*7170*/  IMAD R5, R70.reuse, 0x7, RZ ;  /* 0x0000000746057824 */ /* 0x040fe200078e02ff */
[----:B------:R-:W-:Y:S02]  /*7180*/  PRMT R13, RZ, 0x7610, R13 ;  /* 0x00007610ff0d7816 */ /* 0x000fe4000000000d */
[----:B------:R-:W-:Y:S02]  /*7190*/  PRMT R29, RZ, 0x7610, R29 ;  /* 0x00007610ff1d7816 */ /* 0x000fe4000000001d */
[----:B------:R-:W-:Y:S01]  /*71a0*/  PRMT R14, RZ, 0x7610, R14 ;  /* 0x00007610ff0e7816 */ /* 0x000fe2000000000e */
[----:B--2---:R1:W-:Y:S02]  /*71b0*/  STL [R1+0x378], R11 ;  /* 0x0003780b01007387 */ /* 0x0043e40000100800 */
[----:B-1----:R-:W-:Y:S02]  /*71c0*/  IMAD R11, R70, 0xe, RZ ;  /* 0x0000000e460b7824 */ /* 0x002fe400078e02ff */
[----:B---3--:R1:W-:Y:S03]  /*71d0*/  STL [R1+0x374], R17 ;  /* 0x0003741101007387 */ /* 0x0083e60000100800 */
[----:B-1----:R-:W-:Y:S01]  /*71e0*/  IADD3 R17, P6, PT, R11, R3, RZ ;  /* 0x000000030b117210 */ /* 0x002fe20007fde0ff */
[----:B------:R-:W-:Y:S03]  /*71f0*/  STL [R1+0xae8], R43 ;  /* 0x000ae82b01007387 */ /* 0x000fe60000100800 */
[----:B------:R-:W-:Y:S01]  /*7200*/  LEA.HI.X.SX32 R18, R5, R2, 0x1, P6 ;  /* 0x0000000205127211 */ /* 0x000fe200030f0eff */
[----:B------:R-:W-:Y:S01]  /*7210*/  STL [R1+0xaf0], R17 ;  /* 0x000af01101007387 */ /* 0x000fe20000100800 */
[----:B0-----:R-:W-:-:S03]  /*7220*/  @!P4 IMAD.MOV.U32 R6, RZ, RZ, R17 ;  /* 0x000000ffff06c224 */ /* 0x001fc600078e0011 */
[----:B------:R0:W-:Y:S01]  /*7230*/  STL [R1+0xae4], R8 ;  /* 0x000ae40801007387 */ /* 0x0001e20000100800 */
[----:B------:R-:W-:Y:S02]  /*7240*/  @!P4 IMAD.MOV.U32 R7, RZ, RZ, R18 ;  /* 0x000000ffff07c224 */ /* 0x000fe400078e0012 */
[C---:B------:R-:W-:Y:S01]  /*7250*/  IMAD.SHL.U32 R5, R70.reuse, 0x8, RZ ;  /* 0x0000000846057824 */ /* 0x040fe200078e00ff */
[----:B------:R-:W-:Y:S04]  /*7260*/  STL [R1+0xaec], R18 ;  /* 0x000aec1201007387 */ /* 0x000fe80000100800 */
[----:B----4-:R1:W-:Y:S01]  /*7270*/  STL [R1+0x370], R41 ;  /* 0x0003702901007387 */ /* 0x0103e20000100800 */
[----:B0-----:R-:W-:-:S03]  /*7280*/  IMAD R8, R70, 0x12, RZ ;  /* 0x0000001246087824 */ /* 0x001fc600078e02ff */
[----:B------:R0:W2:Y:S01]  /*7290*/  @!P4 LDG.E.U16 R13, desc[UR20][R6.64] ;  /* 0x00000014060dc981 */ /* 0x0000a2000c1e1500 */
[-C--:B-1----:R-:W-:Y:S02]  /*72a0*/  LEA R41, P3, R70, R3.reuse, 0x4 ;  /* 0x0000000346297211 */ /* 0x082fe400078620ff */
[----:B------:R-:W-:Y:S01]  /*72b0*/  IADD3 R17, P6, PT, R8, R3, RZ ;  /* 0x0000000308117210 */ /* 0x000fe20007fde0ff */
[----:B0-----:R-:W-:Y:S01]  /*72c0*/  IMAD R6, R70, 0x9, RZ ;  /* 0x0000000946067824 */ /* 0x001fe200078e02ff */
[----:B------:R-:W-:Y:S01]  /*72d0*/  LEA.HI.X.SX32 R43, R5, R2, 0x1, P3 ;  /* 0x00000002052b7211 */ /* 0x000fe200018f0eff */
[----:B------:R-:W-:-:S03]  /*72e0*/  VIADD R7, R12, 0xfffffff4 ;  /* 0xfffffff40c077836 */ /* 0x000fc60000000000 */
[----:B------:R-:W-:Y:S01]  /*72f0*/  LEA.HI.X.SX32 R18, R6, R2, 0x1, P6 ;  /* 0x0000000206127211 */ /* 0x000fe200030f0eff */
[----:B------:R-:W-:Y:S01]  /*7300*/  @!P1 IMAD.MOV.U32 R6, RZ, RZ, R41 ;  /* 0x000000ffff069224 */ /* 0x000fe200078e0029 */
[----:B------:R-:W-:Y:S01]  /*7310*/  ISETP.GE.U32.AND P4, PT, R7, 0x7fffff75, PT ;  /* 0x7fffff750700780c */ /* 0x000fe20003f86070 */
[----:B------:R-:W-:-:S05]  /*7320*/  @!P1 IMAD.MOV.U32 R7, RZ, RZ, R43 ;  /* 0x000000ffff079224 */ /* 0x000fca00078e002b */
[----:B------:R0:W3:Y:S02]  /*7330*/  @!P1 LDG.E.U16 R29, desc[UR20][R6.64] ;  /* 0x00000014061d9981 */ /* 0x0000e4000c1e1500 */
[----:B0-----:R-:W-:Y:S02]  /*7340*/  @!P5 IMAD.MOV.U32 R6, RZ, RZ, R17 ;  /* 0x000000ffff06d224 */ /* 0x001fe400078e0011 */
[----:B------:R-:W-:-:S05]  /*7350*/  @!P5 IMAD.MOV.U32 R7, RZ, RZ, R18 ;  /* 0x000000ffff07d224 */ /* 0x000fca00078e0012 */
[----:B------:R0:W4:Y:S01]  /*7360*/  @!P5 LDG.E.U16 R14, desc[UR20][R6.64] ;  /* 0x00000014060ed981 */ /* 0x000122000c1e1500 */
[----:B------:R-:W-:Y:S01]  /*7370*/  IMAD R5, R70, 0xb, RZ ;  /* 0x0000000b46057824 */ /* 0x000fe200078e02ff */
[----:B------:R-:W-:Y:S01]  /*7380*/  PRMT R21, RZ, 0x7610, R21 ;  /* 0x00007610ff157816 */ /* 0x000fe20000000015 */
[C---:B0-----:R-:W-:Y:S02]  /*7390*/  VIADD R6, R12.reuse, 0xfffffff2 ;  /* 0xfffffff20c067836 */ /* 0x041fe40000000000 */
[----:B------:R-:W-:-:S03]  /*73a0*/  VIADD R7, R12, 0xfffffff1 ;  /* 0xfffffff10c077836 */ /* 0x000fc60000000000 */
[----:B------:R-:W-:Y:S02]  /*73b0*/  ISETP.GE.U32.AND P5, PT, R6, 0x7fffff73, PT ;  /* 0x7fffff730600780c */ /* 0x000fe40003fa6070 */
[----:B------:R-:W-:Y:S01]  /*73c0*/  PRMT R15, RZ, 0x7610, R15 ;  /* 0x00007610ff0f7816 */ /* 0x000fe2000000000f */
[----:B--2---:R0:W-:Y:S04]  /*73d0*/  STL [R1+0x36c], R13 ;  /* 0x00036c0d01007387 */ /* 0x0041e80000100800 */
[----:B------:R-:W-:Y:S01]  /*73e0*/  STL [R1+0xaf8], R41 ;  /* 0x000af82901007387 */ /* 0x000fe20000100800 */
[----:B0-----:R-:W-:-:S03]  /*73f0*/  VIADD R13, R12, 0xfffffff3 ;  /* 0xfffffff30c0d7836 */ /* 0x001fc60000000000 */
[----:B------:R-:W-:Y:S02]  /*7400*/  STL [R1+0xb00], R17 ;  /* 0x000b001101007387 */ /* 0x000fe40000100800 */
[----:B------:R-:W-:Y:S01]  /*7410*/  ISETP.GE.U32.AND P3, PT, R13, 0x7fffff74, PT ;  /* 0x7fffff740d00780c */ /* 0x000fe20003f66070 */
[C---:B------:R-:W-:Y:S01]  /*7420*/  IMAD R13, R70.reuse, 0x14, RZ ;  /* 0x00000014460d7824 */ /* 0x040fe200078e02ff */
[----:B------:R-:W-:Y:S04]  /*7430*/  STL [R1+0xaf4], R43 ;  /* 0x000af42b01007387 */ /* 0x000fe80000100800 */
[----:B------:R-:W-:Y:S04]  /*7440*/  STL [R1+0xafc], R18 ;  /* 0x000afc1201007387 */ /* 0x000fe80000100800 */
[----:B----4-:R0:W-:Y:S04]  /*7450*/  STL [R1+0x364], R14 ;  /* 0x0003640e01007387 */ /* 0x0101e80000100800 */
[----:B---3--:R1:W-:Y:S01]  /*7460*/  STL [R1+0x368], R29 ;  /* 0x0003681d01007387 */ /* 0x0083e20000100800 */
[----:B0-----:R-:W-:Y:S01]  /*7470*/  IMAD R14, R70, 0x16, RZ ;  /* 0x00000016460e7824 */ /* 0x001fe200078e02ff */
[----:B-1----:R-:W-:-:S04]  /*7480*/  IADD3 R29, P1, PT, R13, R3, RZ ;  /* 0x000000030d1d7210 */ /* 0x002fc80007f3e0ff */
[----:B------:R-:W-:Y:S02]  /*7490*/  IADD3 R17, P6, PT, R14, R3, RZ ;  /* 0x000000030e117210 */ /* 0x000fe40007fde0ff */
[-C--:B------:R-:W-:Y:S01]  /*74a0*/  LEA.HI.X.SX32 R9, R9, R2.reuse, 0x1, P1 ;  /* 0x0000000209097211 */ /* 0x080fe200008f0eff */
[----:B------:R-:W-:Y:S01]  /*74b0*/  @!P0 IMAD.MOV.U32 R6, RZ, RZ, R29 ;  /* 0x000000ffff068224 */ /* 0x000fe200078e001d */
[----:B------:R-:W-:Y:S02]  /*74c0*/  ISETP.GE.U32.AND P1, PT, R7, 0x7fffff72, PT ;  /* 0x7fffff720700780c */ /* 0x000fe40003f26070 */
[----:B------:R-:W-:Y:S01]  /*74d0*/  LEA.HI.X.SX32 R18, R5, R2, 0x1, P6 ;  /* 0x0000000205127211 */ /* 0x000fe200030f0eff */
[----:B------:R-:W-:-:S05]  /*74e0*/  @!P0 IMAD.MOV.U32 R7, RZ, RZ, R9 ;  /* 0x000000ffff078224 */ /* 0x000fca00078e0009 */
[----:B------:R0:W2:Y:S02]  /*74f0*/  @!P0 LDG.E.U16 R21, desc[UR20][R6.64] ;  /* 0x0000001406158981 */ /* 0x0000a4000c1e1500 */
[----:B0-----:R-:W-:Y:S02]  /*7500*/  @!P4 IMAD.MOV.U32 R6, RZ, RZ, R17 ;  /* 0x000000ffff06c224 */ /* 0x001fe400078e0011 */
[----:B------:R-:W-:-:S05]  /*7510*/  @!P4 IMAD.MOV.U32 R7, RZ, RZ, R18 ;  /* 0x000000ffff07c224 */ /* 0x000fca00078e0012 */
[----:B------:R0:W3:Y:S04]  /*7520*/  @!P4 LDG.E.U16 R15, desc[UR20][R6.64] ;  /* 0x00000014060fc981 */ /* 0x0000e8000c1e1500 */
[----:B------:R-:W-:Y:S04]  /*7530*/  STL [R1+0xb08], R29 ;  /* 0x000b081d01007387 */ /* 0x000fe80000100800 */
[----:B------:R1:W-:Y:S04]  /*7540*/  STL [R1+0xb10], R17 ;  /* 0x000b101101007387 */ /* 0x0003e80000100800 */
[----:B------:R4:W-:Y:S01]  /*7550*/  STL [R1+0xb04], R9 ;  /* 0x000b040901007387 */ /* 0x0009e20000100800 */
[----:B-1----:R-:W-:-:S02]  /*7560*/  IMAD R17, R70, 0x1a, RZ ;  /* 0x0000001a46117824 */ /* 0x002fc400078e02ff */
[----:B----4-:R-:W-:Y:S01]  /*7570*/  IMAD R9, R70, 0x18, RZ ;  /* 0x0000001846097824 */ /* 0x010fe200078e02ff */
[----:B------:R1:W-:Y:S04]  /*7580*/  STL [R1+0xb0c], R18 ;  /* 0x000b0c1201007387 */ /* 0x0003e80000100800 */
[----:B------:R-:W-:Y:S01]  /*7590*/  IADD3 R29, P0, PT, R9, R3, RZ ;  /* 0x00000003091d7210 */ /* 0x000fe20007f1e0ff */
[C---:B0-----:R-:W-:Y:S02]  /*75a0*/  VIADD R6, R12.reuse, 0xfffffff0 ;  /* 0xfffffff00c067836 */ /* 0x041fe40000000000 */
[----:B------:R-:W-:Y:S01]  /*75b0*/  VIADD R7, R12, 0xffffffef ;  /* 0xffffffef0c077836 */ /* 0x000fe20000000000 */
[----:B------:R-:W-:Y:S01]  /*75c0*/  LEA.HI.X.SX32 R41, R10, R2, 0x1, P0 ;  /* 0x000000020a297211 */ /* 0x000fe200000f0eff */
[----:B------:R-:W-:Y:S01]  /*75d0*/  IMAD R5, R70, 0xd, RZ ;  /* 0x0000000d46057824 */ /* 0x000fe200078e02ff */
[----:B------:R-:W-:Y:S01]  /*75e0*/  ISETP.GE.U32.AND P4, PT, R6, 0x7fffff71, PT ;  /* 0x7fffff710600780c */ /* 0x000fe20003f86070 */
[----:B------:R-:W-:Y:S01]  /*75f0*/  @!P3 IMAD.MOV.U32 R6, RZ, RZ, R29 ;  /* 0x000000ffff06b224 */ /* 0x000fe200078e001d */
[----:B------:R-:W-:-:S02]  /*7600*/  PRMT R19, RZ, 0x7610, R19 ;  /* 0x00007610ff137816 */ /* 0x000fc40000000013 */
[----:B------:R-:W-:Y:S01]  /*7610*/  ISETP.GE.U32.AND P0, PT, R7, 0x7fffff70, PT ;  /* 0x7fffff700700780c */ /* 0x000fe20003f06070 */
[----:B------:R-:W-:Y:S01]  /*7620*/  @!P3 IMAD.MOV.U32 R7, RZ, RZ, R41 ;  /* 0x000000ffff07b224 */ /* 0x000fe200078e0029 */
[----:B------:R-:W-:-:S04]  /*7630*/  PRMT R10, RZ, 0x7610, R10 ;  /* 0x00007610ff0a7816 */ /* 0x000fc8000000000a */
[----:B------:R0:W4:Y:S01]  /*7640*/  @!P3 LDG.E.U16 R19, desc[UR20][R6.64] ;  /* 0x000000140613b981 */ /* 0x000122000c1e1500 */
[----:B-1----:R-:W-:Y:S01]  /*7650*/  IMAD R18, R70, 0x1c, RZ ;  /* 0x0000001c46127824 */ /* 0x002fe200078e02ff */
[----:B------:R-:W-:Y:S02]  /*7660*/  PRMT R27, RZ, 0x7610, R27 ;  /* 0x00007610ff1b7816 */ /* 0x000fe4000000001b */
[----:B---3--:R1:W-:Y:S04]  /*7670*/  STL [R1+0x35c], R15 ;  /* 0x00035c0f01007387 */ /* 0x0083e80000100800 */
[----:B------:R-:W-:Y:S01]  /*7680*/  STL [R1+0xb18], R29 ;  /* 0x000b181d01007387 */ /* 0x000fe20000100800 */
[----:B-1----:R-:W-:-:S05]  /*7690*/  IADD3 R15, P6, PT, R17, R3, RZ ;  /* 0x00000003110f7210 */ /* 0x002fca0007fde0ff */
[----:B------:R-:W-:Y:S04]  /*76a0*/  STL [R1+0xb20], R15 ;  /* 0x000b200f01007387 */ /* 0x000fe80000100800 */
[----:B------:R-:W-:Y:S04]  /*76b0*/  STL [R1+0xb14], R41 ;  /* 0x000b142901007387 */ /* 0x000fe80000100800 */
[----:B--2---:R1:W-:Y:S01]  /*76c0*/  STL [R1+0x360], R21 ;  /* 0x0003601501007387 */ /* 0x0043e20000100800 */
[----:B0-----:R-:W-:Y:S01]  /*76d0*/  @!P5 IMAD.MOV.U32 R6, RZ, RZ, R15 ;  /* 0x000000ffff06d224 */ /* 0x001fe200078e000f */
[----:B-1----:R-:W-:-:S05]  /*76e0*/  LEA.HI.X.SX32 R21, R5, R2, 0x1, P6 ;  /* 0x0000000205157211 */ /* 0x002fca00030f0eff */
[----:B------:R-:W-:Y:S01]  /*76f0*/  @!P5 IMAD.MOV.U32 R7, RZ, RZ, R21 ;  /* 0x000000ffff07d224 */ /* 0x000fe200078e0015 */
[----:B------:R-:W-:-:S04]  /*7700*/  IADD3 R29, P3, PT, R18, R3, RZ ;  /* 0x00000003121d7210 */ /* 0x000fc80007f7e0ff */
[----:B------:R0:W5:Y:S01]  /*7710*/  @!P5 LDG.E.U16 R10, desc[UR20][R6.64] ;  /* 0x00000014060ad981 */ /* 0x000162000c1e1500 */
[----:B------:R-:W-:Y:S01]  /*7720*/  LEA.HI.X.SX32 R41, R11, R2, 0x1, P3 ;  /* 0x000000020b297211 */ /* 0x000fe200018f0eff */
[----:B0-----:R-:W-:-:S05]  /*7730*/  VIADD R6, R12, 0xffffffee ;  /* 0xffffffee0c067836 */ /* 0x001fca0000000000 */
[----:B------:R-:W-:Y:S01]  /*7740*/  ISETP.GE.U32.AND P5, PT, R6, 0x7fffff6f, PT ;  /* 0x7fffff6f0600780c */ /* 0x000fe20003fa6070 */
[----:B------:R-:W-:Y:S02]  /*7750*/  VIADD R6, R12, 0xffffffed ;  /* 0xffffffed0c067836 */ /* 0x000fe40000000000 */
[----:B------:R-:W-:-:S03]  /*7760*/  @!P1 IMAD.MOV.U32 R7, RZ, RZ, R41 ;  /* 0x000000ffff079224 */ /* 0x000fc600078e0029 */
[----:B------:R-:W-:Y:S01]  /*7770*/  ISETP.GE.U32.AND P3, PT, R6, 0x7fffff6e, PT ;  /* 0x7fffff6e0600780c */ /* 0x000fe20003f66070 */
[----:B------:R-:W-:-:S05]  /*7780*/  @!P1 IMAD.MOV.U32 R6, RZ, RZ, R29 ;  /* 0x000000ffff069224 */ /* 0x000fca00078e001d */
[----:B------:R0:W2:Y:S04]  /*7790*/  @!P1 LDG.E.U16 R27, desc[UR20][R6.64] ;  /* 0x00000014061b9981 */ /* 0x0000a8000c1e1500 */
[----:B------:R-:W-:Y:S04]  /*77a0*/  STL [R1+0xb1c], R21 ;  /* 0x000b1c1501007387 */ /* 0x000fe80000100800 */
[----:B----4-:R1:W-:Y:S01]  /*77b0*/  STL [R1+0x358], R19 ;  /* 0x0003581301007387 */ /* 0x0103e20000100800 */
[C---:B------:R-:W-:Y:S02]  /*77c0*/  IMAD R5, R70.reuse, 0xf, RZ ;  /* 0x0000000f46057824 */ /* 0x040fe400078e02ff */
[----:B-1----:R-:W-:-:S05]  /*77d0*/  IMAD R19, R70, 0x1e, RZ ;  /* 0x0000001e46137824 */ /* 0x002fca00078e02ff */
[----:B------:R-:W-:Y:S01]  /*77e0*/  IADD3 R15, P6, PT, R19, R3, RZ ;  /* 0x00000003130f7210 */ /* 0x000fe20007fde0ff */
[----:B------:R-:W-:Y:S03]  /*77f0*/  STL [R1+0xb28], R29 ;  /* 0x000b281d01007387 */ /* 0x000fe60000100800 */
[----:B------:R-:W-:Y:S01]  /*7800*/  LEA.HI.X.SX32 R21, R5, R2, 0x1, P6 ;  /* 0x0000000205157211 */ /* 0x000fe200030f0eff */
[----:B------:R-:W-:Y:S01]  /*7810*/  STL [R1+0xb30], R15 ;  /* 0x000b300f01007387 */ /* 0x000fe20000100800 */
[----:B------:R-:W-:Y:S01]  /*7820*/  PRMT R11, RZ, 0x7610, R11 ;  /* 0x00007610ff0b7816 */ /* 0x000fe2000000000b */
[----:B0-----:R-:W-:Y:S02]  /*7830*/  @!P4 IMAD.MOV.U32 R6, RZ, RZ, R15 ;  /* 0x000000ffff06c224 */ /* 0x001fe400078e000f */
[----:B------:R0:W-:Y:S01]  /*7840*/  STL [R1+0xb24], R41 ;  /* 0x000b242901007387 */ /* 0x0001e20000100800 */
[----:B------:R-:W-:-:S02]  /*7850*/  @!P4 IMAD.MOV.U32 R7, RZ, RZ, R21 ;  /* 0x000000ffff07c224 */ /* 0x000fc400078e0015 */
[C---:B------:R-:W-:Y:S01]  /*7860*/  IMAD.SHL.U32 R5, R70.reuse, 0x10, RZ ;  /* 0x0000001046057824 */ /* 0x040fe200078e00ff */
[----:B------:R1:W-:Y:S04]  /*7870*/  STL [R1+0xb2c], R21 ;  /* 0x000b2c1501007387 */ /* 0x0003e80000100800 */
[----:B------:R3:W5:Y:S01]  /*7880*/  @!P4 LDG.E.U16 R11, desc[UR20][R6.64] ;  /* 0x00000014060bc981 */ /* 0x000762000c1e1500 */
[C---:B0-----:R-:W-:Y:S01]  /*7890*/  LEA R41, P1, R70.reuse, R3, 0x5 ;  /* 0x0000000346297211 */ /* 0x041fe200078228ff */
[----:B-1----:R-:W-:-:S03]  /*78a0*/  IMAD R21, R70, 0x22, RZ ;  /* 0x0000002246157824 */ /* 0x002fc600078e02ff */
[----:B------:R-:W-:Y:S01]  /*78b0*/  LEA.HI.X.SX32 R43, R5, R2, 0x1, P1 ;  /* 0x00000002052b7211 */ /* 0x000fe200008f0eff */
[----:B---3--:R-:W-:Y:S02]  /*78c0*/  IMAD R6, R70, 0x11, RZ ;  /* 0x0000001146067824 */ /* 0x008fe400078e02ff */
[----:B------:R-:W-:Y:S01]  /*78d0*/  VIADD R7, R12, 0xffffffec ;  /* 0xffffffec0c077836 */ /* 0x000fe20000000000 */
[----:B------:R-:W-:-:S04]  /*78e0*/  PRMT R22, RZ, 0x7610, R22 ;  /* 0x00007610ff167816 */ /* 0x000fc80000000016 */
[----:B------:R-:W-:Y:S01]  /*78f0*/  ISETP.GE.U32.AND P4, PT, R7, 0x7fffff6d, PT ;  /* 0x7fffff6d0700780c */ /* 0x000fe20003f86070 */
[----:B------:R-:W-:Y:S01]  /*7900*/  @!P0 IMAD.MOV.U32 R7, RZ, RZ, R43 ;  /* 0x000000ffff078224 */ /* 0x000fe200078e002b */
[----:B------:R-:W-:Y:S01]  /*7910*/  PRMT R23, RZ, 0x7610, R23 ;  /* 0x00007610ff177816 */ /* 0x000fe20000000017 */
[----:B--2---:R0:W-:Y:S02]  /*7920*/  STL [R1+0x354], R27 ;  /* 0x0003541b01007387 */ /* 0x0041e40000100800 */
[----:B0-----:R-:W-:-:S04]  /*7930*/  IADD3 R27, P6, PT, R21, R3, RZ ;  /* 0x00000003151b7210 */ /* 0x001fc80007fde0ff */
[----:B------:R-:W-:Y:S01]  /*7940*/  LEA.HI.X.SX32 R29, R6, R2, 0x1, P6 ;  /* 0x00000002061d7211 */ /* 0x000fe200030f0eff */
[----:B------:R-:W-:-:S05]  /*7950*/  @!P0 IMAD.MOV.U32 R6, RZ, RZ, R41 ;  /* 0x000000ffff068224 */ /* 0x000fca00078e0029 */
[----:B------:R0:W2:Y:S02]  /*7960*/  @!P0 LDG.E.U16 R22, desc[UR20][R6.64] ;  /* 0x0000001406168981 */ /* 0x0000a4000c1e1500 */
[----:B0-----:R-:W-:Y:S02]  /*7970*/  @!P5 IMAD.MOV.U32 R6, RZ, RZ, R27 ;  /* 0x000000ffff06d224 */ /* 0x001fe400078e001b */
[----:B------:R-:W-:-:S05]  /*7980*/  @!P5 IMAD.MOV.U32 R7, RZ, RZ, R29 ;  /* 0x000000ffff07d224 */ /* 0x000fca00078e001d */
[----:B------:R0:W3:Y:S04]  /*7990*/  @!P5 LDG.E.U16 R23, desc[UR20][R6.64] ;  /* 0x000000140617d981 */ /* 0x0000e8000c1e1500 */
[----:B------:R-:W-:Y:S04]  /*79a0*/  STL [R1+0xb38], R41 ;  /* 0x000b382901007387 */ /* 0x000fe80000100800 */
[----:B------:R-:W-:Y:S04]  /*79b0*/  STL [R1+0xb40], R27 ;  /* 0x000b401b01007387 */ /* 0x000fe80000100800 */
[----:B------:R-:W-:Y:S04]  /*79c0*/  STL [R1+0xb34], R43 ;  /* 0x000b342b01007387 */ /* 0x000fe80000100800 */
[----:B------:R-:W-:Y:S01]  /*79d0*/  STL [R1+0xb3c], R29 ;  /* 0x000b3c1d01007387 */ /* 0x000fe20000100800 */
[----:B0-----:R-:W-:-:S02]  /*79e0*/  VIADD R6, R12, 0xffffffea ;  /* 0xffffffea0c067836 */ /* 0x001fc40000000000 */
[----:B------:R-:W-:Y:S02]  /*79f0*/  VIADD R7, R12, 0xffffffe9 ;  /* 0xffffffe90c077836 */ /* 0x000fe40000000000 */
[----:B------:R-:W-:Y:S01]  /*7a00*/  IMAD R5, R70, 0x13, RZ ;  /* 0x0000001346057824 */ /* 0x000fe200078e02ff */
[----:B------:R-:W-:Y:S02]  /*7a10*/  ISETP.GE.U32.AND P5, PT, R6, 0x7fffff6b, PT ;  /* 0x7fffff6b0600780c */ /* 0x000fe40003fa6070 */
[----:B------:R-:W-:Y:S02]  /*7a20*/  PRMT R37, RZ, 0x7610, R37 ;  /* 0x00007610ff257816 */ /* 0x000fe40000000025 */
[----:B------:R-:W-:Y:S01]  /*7a30*/  PRMT R25, RZ, 0x7610, R25 ;  /* 0x00007610ff197816 */ /* 0x000fe20000000019 */
[----:B--2---:R0:W-:Y:S02]  /*7a40*/  STL [R1+0x350], R22 ;  /* 0x0003501601007387 */ /* 0x0041e40000100800 */
[----:B0-----:R-:W-:-:S05]  /*7a50*/  IMAD R22, R70, 0x24, RZ ;  /* 0x0000002446167824 */ /* 0x001fca00078e02ff */
[----:B------:R-:W-:Y:S01]  /*7a60*/  IADD3 R41, P0, PT, R22, R3, RZ ;  /* 0x0000000316297210 */ /* 0x000fe20007f1e0ff */
[----:B---3--:R0:W-:Y:S03]  /*7a70*/  STL [R1+0x34c], R23 ;  /* 0x00034c1701007387 */ /* 0x0081e60000100800 */
[----:B------:R-:W-:Y:S01]  /*7a80*/  LEA.HI.X.SX32 R8, R8, R2, 0x1, P0 ;  /* 0x0000000208087211 */ /* 0x000fe200000f0eff */
[----:B0-----:R-:W-:Y:S01]  /*7a90*/  IMAD R23, R70, 0x26, RZ ;  /* 0x0000002646177824 */ /* 0x001fe200078e02ff */
[----:B------:R-:W-:Y:S01]  /*7aa0*/  ISETP.GE.U32.AND P0, PT, R7, 0x7fffff6a, PT ;  /* 0x7fffff6a0700780c */ /* 0x000fe20003f06070 */
[----:B------:R-:W-:-:S03]  /*7ab0*/  @!P3 IMAD.MOV.U32 R6, RZ, RZ, R41 ;  /* 0x000000ffff06b224 */ /* 0x000fc600078e0029 */
[----:B------:R-:W-:Y:S01]  /*7ac0*/  IADD3 R27, P6, PT, R23, R3, RZ ;  /* 0x00000003171b7210 */ /* 0x000fe20007fde0ff */
[----:B------:R-:W-:-:S03]  /*7ad0*/  @!P3 IMAD.MOV.U32 R7, RZ, RZ, R8 ;  /* 0x000000ffff07b224 */ /* 0x000fc600078e0008 */
[----:B------:R-:W-:Y:S02]  /*7ae0*/  LEA.HI.X.SX32 R29, R5, R2, 0x1, P6 ;  /* 0x00000002051d7211 */ /* 0x000fe400030f0eff */
[----:B------:R0:W2:Y:S02]  /*7af0*/  @!P3 LDG.E.U16 R37, desc[UR20][R6.64] ;  /* 0x000000140625b981 */ /* 0x0000a4000c1e1500 */
[----:B0-----:R-:W-:Y:S02]  /*7b00*/  @!P4 IMAD.MOV.U32 R6, RZ, RZ, R27 ;  /* 0x000000ffff06c224 */ /* 0x001fe400078e001b */
[----:B------:R-:W-:-:S05]  /*7b10*/  @!P4 IMAD.MOV.U32 R7, RZ, RZ, R29 ;  /* 0x000000ffff07c224 */ /* 0x000fca00078e001d */
[----:B------:R0:W3:Y:S01]  /*7b20*/  @!P4 LDG.E.U16 R25, desc[UR20][R6.64] ;  /* 0x000000140619c981 */ /* 0x0000e2000c1e1500 */
[----:B------:R-:W-:-:S03]  /*7b30*/  VIADD R15, R12, 0xffffffeb ;  /* 0xffffffeb0c0f7836 */ /* 0x000fc60000000000 */
[----:B------:R-:W-:Y:S04]  /*7b40*/  STL [R1+0xea8], R41 ;  /* 0x000ea82901007387 */ /* 0x000fe80000100800 */
[----:B------:R-:W-:Y:S01]  /*7b50*/  STL [R1+0xeb0], R27 ;  /* 0x000eb01b01007387 */ /* 0x000fe20000100800 */
[----:B------:R-:W-:-:S03]  /*7b60*/  ISETP.GE.U32.AND P1, PT, R15, 0x7fffff6c, PT ;  /* 0x7fffff6c0f00780c */ /* 0x000fc60003f26070 */
[----:B------:R1:W-:Y:S04]  /*7b70*/  STL [R1+0xb44], R8 ;  /* 0x000b440801007387 */ /* 0x0003e80000100800 */
[----:B------:R-:W-:Y:S01]  /*7b80*/  STL [R1+0xeac], R29 ;  /* 0x000eac1d01007387 */ /* 0x000fe20000100800 */
[----:B-1----:R-:W-:Y:S02]  /*7b90*/  IMAD R8, R70, 0x28, RZ ;  /* 0x0000002846087824 */ /* 0x002fe400078e02ff */
[C---:B0-----:R-:W-:Y:S02]  /*7ba0*/  VIADD R6, R12.reuse, 0xffffffe8 ;  /* 0xffffffe80c067836 */ /* 0x041fe40000000000 */
[----:B------:R-:W-:Y:S01]  /*7bb0*/  VIADD R7, R12, 0xffffffe7 ;  /* 0xffffffe70c077836 */ /* 0x000fe20000000000 */
[----:B------:R-:W-:-:S02]  /*7bc0*/  PRMT R34, RZ, 0x7610, R34 ;  /* 0x00007610ff227816 */ /* 0x000fc40000000022 */
[----:B------:R-:W-:Y:S01]  /*7bd0*/  ISETP.GE.U32.AND P4, PT, R6, 0x7fffff69, PT ;  /* 0x7fffff690600780c */ /* 0x000fe20003f86070 */
[----:B---3--:R-:W-:Y:S04]  /*7be0*/  STL [R1+0x344], R25 ;  /* 0x0003441901007387 */ /* 0x008fe80000100800 */
[----:B--2---:R0:W-:Y:S02]  /*7bf0*/  STL [R1+0x348], R37 ;  /* 0x0003482501007387 */ /* 0x0041e40000100800 */
[----:B0-----:R-:W-:-:S04]  /*7c00*/  IADD3 R37, P3, PT, R8, R3, RZ ;  /* 0x0000000308257210 */ /* 0x001fc80007f7e0ff */
[----:B------:R-:W-:Y:S01]  /*7c10*/  LEA.HI.X.SX32 R13, R13, R2, 0x1, P3 ;  /* 0x000000020d0d7211 */ /* 0x000fe200018f0eff */
[----:B------:R-:W-:Y:S01]  /*7c20*/  @!P1 IMAD.MOV.U32 R6, RZ, RZ, R37 ;  /* 0x000000ffff069224 */ /* 0x000fe200078e0025 */
[----:B------:R-:W-:-:S03]  /*7c30*/  ISETP.GE.U32.AND P3, PT, R7, 0x7fffff68, PT ;  /* 0x7fffff680700780c */ /* 0x000fc60003f66070 */
[----:B------:R-:W-:-:S05]  /*7c40*/  @!P1 IMAD.MOV.U32 R7, RZ, RZ, R13 ;  /* 0x000000ffff079224 */ /* 0x000fca00078e000d */
[----:B------:R0:W2:Y:S01]  /*7c50*/  @!P1 LDG.E.U16 R34, desc[UR20][R6.64] ;  /* 0x0000001406229981 */ /* 0x0000a2000c1e1500 */
[C---:B------:R-:W-:Y:S02]  /*7c60*/  IMAD R25, R70.reuse, 0x2a, RZ ;  /* 0x0000002a46197824 */ /* 0x040fe400078e02ff */
[----:B------:R-:W-:-:S03]  /*7c70*/  IMAD R5, R70, 0x15, RZ ;  /* 0x0000001546057824 */ /* 0x000fc600078e02ff */
[----:B------:R-:W-:-:S04]  /*7c80*/  IADD3 R27, P6, PT, R25, R3, RZ ;  /* 0x00000003191b7210 */ /* 0x000fc80007fde0ff */
[----:B------:R-:W-:Y:S01]  /*7c90*/  LEA.HI.X.SX32 R29, R5, R2, 0x1, P6 ;  /* 0x00000002051d7211 */ /* 0x000fe200030f0eff */
[----:B0-----:R-:W-:Y:S01]  /*7ca0*/  @!P5 IMAD.MOV.U32 R6, RZ, RZ, R27 ;  /* 0x000000ffff06d224 */ /* 0x001fe200078e001b */
[----:B------:R-:W-:-:S03]  /*7cb0*/  PRMT R20, RZ, 0x7610, R20 ;  /* 0x00007610ff147816 */ /* 0x000fc60000000014 */
[----:B------:R-:W-:Y:S01]  /*7cc0*/  @!P5 IMAD.MOV.U32 R7, RZ, RZ, R29 ;  /* 0x000000ffff07d224 */ /* 0x000fe200078e001d */
[----:B------:R-:W-:Y:S04]  /*7cd0*/  STL [R1+0xe9c], R37 ;  /* 0x000e9c2501007387 */ /* 0x000fe80000100800 */
[----:B------:R0:W3:Y:S04]  /*7ce0*/  @!P5 LDG.E.U16 R20, desc[UR20][R6.64] ;  /* 0x000000140614d981 */ /* 0x0000e8000c1e1500 */
[----:B------:R-:W-:Y:S04]  /*7cf0*/  STL [R1+0xea4], R27 ;  /* 0x000ea41b01007387 */ /* 0x000fe80000100800 */
[----:B------:R1:W-:Y:S04]  /*7d00*/  STL [R1+0xe98], R13 ;  /* 0x000e980d01007387 */ /* 0x0003e80000100800 */
[----:B------:R-:W-:Y:S01]  /*7d10*/  STL [R1+0xea0], R29 ;  /* 0x000ea01d01007387 */ /* 0x000fe20000100800 */
[----:B-1----:R-:W-:-:S02]  /*7d20*/  IMAD R13, R70, 0x2c, RZ ;  /* 0x0000002c460d7824 */ /* 0x002fc400078e02ff */
[C---:B0-----:R-:W-:Y:S02]  /*7d30*/  VIADD R6, R12.reuse, 0xffffffe6 ;  /* 0xffffffe60c067836 */ /* 0x041fe40000000000 */
[----:B------:R-:W-:Y:S01]  /*7d40*/  VIADD R7, R12, 0xffffffe5 ;  /* 0xffffffe50c077836 */ /* 0x000fe20000000000 */
[----:B------:R-:W-:Y:S02]  /*7d50*/  PRMT R31, RZ, 0x7610, R31 ;  /* 0x00007610ff1f7816 */ /* 0x000fe4000000001f */
[----:B------:R-:W-:Y:S01]  /*7d60*/  ISETP.GE.U32.AND P5, PT, R6, 0x7fffff67, PT ;  /* 0x7fffff670600780c */ /* 0x000fe20003fa6070 */
        /* <DEDUP_REMOVED lines=8> */
[----:B------:R-:W-:Y:S01]  /*7df0*/  IMAD R5, R70, 0x17, RZ ;  /* 0x0000001746057824 */ /* 0x000fe200078e02ff */
[----:B---3--:R1:W-:Y:S04]  /*7e00*/  STL [R1+0x33c], R20 ;  /* 0x00033c1401007387 */ /* 0x0083e80000100800 */
[----:B------:R-:W-:Y:S01]  /*7e10*/  STL [R1+0xe8c], R34 ;  /* 0x000e8c2201007387 */ /* 0x000fe20000100800 */
[----:B-1----:R-:W-:-:S04]  /*7e20*/  IADD3 R20, P6, PT, R27, R3, RZ ;  /* 0x000000031b147210 */ /* 0x002fc80007fde0ff */
[----:B------:R-:W-:Y:S01]  /*7e30*/  LEA.HI.X.SX32 R29, R5, R2, 0x1, P6 ;  /* 0x00000002051d7211 */ /* 0x000fe200030f0eff */
[----:B------:R-:W-:Y:S01]  /*7e40*/  STL [R1+0xe94], R20 ;  /* 0x000e941401007387 */ /* 0x000fe20000100800 */
[----:B------:R-:W-:-:S03]  /*7e50*/  PRMT R15, RZ, 0x7610, R15 ;  /* 0x00007610ff0f7816 */ /* 0x000fc6000000000f */
[----:B------:R1:W-:Y:S01]  /*7e60*/  STL [R1+0xe88], R14 ;  /* 0x000e880e01007387 */ /* 0x0003e20000100800 */
[----:B0-----:R-:W-:Y:S02]  /*7e70*/  @!P4 IMAD.MOV.U32 R7, RZ, RZ, R29 ;  /* 0x000000ffff07c224 */ /* 0x001fe400078e001d */
[----:B------:R-:W-:Y:S01]  /*7e80*/  @!P4 IMAD.MOV.U32 R6, RZ, RZ, R20 ;  /* 0x000000ffff06c224 */ /* 0x000fe200078e0014 */
[----:B------:R0:W-:Y:S01]  /*7e90*/  STL [R1+0xe90], R29 ;  /* 0x000e901d01007387 */ /* 0x0001e20000100800 */
[----:B------:R-:W-:-:S03]  /*7ea0*/  IMAD R5, R70, 0x19, RZ ;  /* 0x0000001946057824 */ /* 0x000fc600078e02ff */
[----:B------:R3:W5:Y:S01]  /*7eb0*/  @!P4 LDG.E.U16 R15, desc[UR20][R6.64] ;  /* 0x00000014060fc981 */ /* 0x000762000c1e1500 */
[C---:B-1----:R-:W-:Y:S02]  /*7ec0*/  IMAD R14, R70.reuse, 0x30, RZ ;  /* 0x00000030460e7824 */ /* 0x042fe400078e02ff */
[----:B0-----:R-:W-:-:S03]  /*7ed0*/  IMAD R29, R70, 0x32, RZ ;  /* 0x00000032461d7824 */ /* 0x001fc600078e02ff */
[-C--:B------:R-:W-:Y:S01]  /*7ee0*/  IADD3 R34, P0, PT, R14, R3.reuse, RZ ;  /* 0x000000030e227210 */ /* 0x080fe20007f1e0ff */
[C---:B---3--:R-:W-:Y:S01]  /*7ef0*/  VIADD R6, R12.reuse, 0xffffffe4 ;  /* 0xffffffe40c067836 */ /* 0x048fe20000000000 */
[----:B------:R-:W-:Y:S01]  /*7f00*/  IADD3 R20, P6, PT, R29, R3, RZ ;  /* 0x000000031d147210 */ /* 0x000fe20007fde0ff */
[----:B------:R-:W-:Y:S01]  /*7f10*/  VIADD R7, R12, 0xffffffe3 ;  /* 0xffffffe30c077836 */ /* 0x000fe20000000000 */
[----:B------:R-:W-:Y:S01]  /*7f20*/  LEA.HI.X.SX32 R9, R9, R2, 0x1, P0 ;  /* 0x0000000209097211 */ /* 0x000fe200000f0eff */
[----:B------:R-:W-:Y:S01]  /*7f30*/  STL [R1+0xe7c], R34 ;  /* 0x000e7c2201007387 */ /* 0x000fe20000100800 */
[----:B------:R-:W-:Y:S01]  /*7f40*/  ISETP.GE.U32.AND P4, PT, R6, 0x7fffff65, PT ;  /* 0x7fffff650600780c */ /* 0x000fe20003f86070 */
[----:B------:R-:W-:Y:S01]  /*7f50*/  @!P3 IMAD.MOV.U32 R6, RZ, RZ, R34 ;  /* 0x000000ffff06b224 */ /* 0x000fe200078e0022 */
[----:B------:R-:W-:Y:S01]  /*7f60*/  PRMT R33, RZ, 0x7610, R33 ;  /* 0x00007610ff217816 */ /* 0x000fe20000000021 */
[----:B------:R-:W-:Y:S01]  /*7f70*/  STL [R1+0xe84], R20 ;  /* 0x000e841401007387 */ /* 0x000fe20000100800 */
[----:B------:R-:W-:Y:S01]  /*7f80*/  ISETP.GE.U32.AND P0, PT, R7, 0x7fffff64, PT ;  /* 0x7fffff640700780c */ /* 0x000fe20003f06070 */
[----:B------:R-:W-:-:S02]  /*7f90*/  @!P3 IMAD.MOV.U32 R7, RZ, RZ, R9 ;  /* 0x000000ffff07b224 */ /* 0x000fc400078e0009 */
[----:B------:R0:W-:Y:S01]  /*7fa0*/  STL [R1+0xe78], R9 ;  /* 0x000e780901007387 */ /* 0x0001e20000100800 */
[----:B------:R-:W-:-:S03]  /*7fb0*/  PRMT R16, RZ, 0x7610, R16 ;  /* 0x00007610ff107816 */ /* 0x000fc60000000010 */
[----:B------:R1:W3:Y:S01]  /*7fc0*/  @!P3 LDG.E.U16 R33, desc[UR20][R6.64] ;  /* 0x000000140621b981 */ /* 0x0002e2000c1e1500 */
[----:B0-----:R-:W-:Y:S02]  /*7fd0*/  IMAD R9, R70, 0x34, RZ ;  /* 0x0000003446097824 */ /* 0x001fe400078e02ff */
[----:B-1----:R-:W-:-:S03]  /*7fe0*/  @!P5 IMAD.MOV.U32 R6, RZ, RZ, R20 ;  /* 0x000000ffff06d224 */ /* 0x002fc600078e0014 */
[----:B------:R-:W-:-:S04]  /*7ff0*/  IADD3 R34, P3, PT, R9, R3, RZ ;  /* 0x0000000309227210 */ /* 0x000fc80007f7e0ff */
[-C--:B------:R-:W-:Y:S02]  /*8000*/  LEA.HI.X.SX32 R37, R17, R2.reuse, 0x1, P3 ;  /* 0x0000000211257211 */ /* 0x080fe400018f0eff */
[----:B------:R-:W-:Y:S01]  /*8010*/  PRMT R32, RZ, 0x7610, R32 ;  /* 0x00007610ff207816 */ /* 0x000fe20000000020 */
[----:B--2---:R0:W-:Y:S02]  /*8020*/  STL [R1+0x338], R31 ;  /* 0x0003381f01007387 */ /* 0x0041e40000100800 */
[----:B0-----:R-:W-:-:S05]  /*8030*/  LEA.HI.X.SX32 R31, R5, R2, 0x1, P6 ;  /* 0x00000002051f7211 */ /* 0x001fca00030f0eff */
[----:B------:R-:W-:-:S05]  /*8040*/  @!P5 IMAD.MOV.U32 R7, RZ, RZ, R31 ;  /* 0x000000ffff07d224 */ /* 0x000fca00078e001f */
[----:B------:R0:W5:Y:S02]  /*8050*/  @!P5 LDG.E.U16 R16, desc[UR20][R6.64] ;  /* 0x000000140610d981 */ /* 0x000164000c1e1500 */
[C---:B0-----:R-:W-:Y:S02]  /*8060*/  VIADD R6, R12.reuse, 0xffffffe2 ;  /* 0xffffffe20c067836 */ /* 0x041fe40000000000 */
[----:B------:R-:W-:-:S03]  /*8070*/  VIADD R7, R12, 0xffffffe1 ;  /* 0xffffffe10c077836 */ /* 0x000fc60000000000 */
[----:B------:R-:W-:Y:S01]  /*8080*/  ISETP.GE.U32.AND P5, PT, R6, 0x7fffff63, PT ;  /* 0x7fffff630600780c */ /* 0x000fe20003fa6070 */
[----:B------:R-:W-:Y:S01]  /*8090*/  @!P1 IMAD.MOV.U32 R6, RZ, RZ, R34 ;  /* 0x000000ffff069224 */ /* 0x000fe200078e0022 */
[----:B------:R-:W-:Y:S01]  /*80a0*/  ISETP.GE.U32.AND P3, PT, R7, 0x7fffff62, PT ;  /* 0x7fffff620700780c */ /* 0x000fe20003f66070 */
[----:B------:R-:W-:-:S05]  /*80b0*/  @!P1 IMAD.MOV.U32 R7, RZ, RZ, R37 ;  /* 0x000000ffff079224 */ /* 0x000fca00078e0025 */
[----:B------:R0:W2:Y:S04]  /*80c0*/  @!P1 LDG.E.U16 R32, desc[UR20][R6.64] ;  /* 0x0000001406209981 */ /* 0x0000a8000c1e1500 */
[----:B------:R1:W-:Y:S01]  /*80d0*/  STL [R1+0xe80], R31 ;  /* 0x000e801f01007387 */ /* 0x0003e20000100800 */
[C---:B------:R-:W-:Y:S02]  /*80e0*/  IMAD R5, R70.reuse, 0x1b, RZ ;  /* 0x0000001b46057824 */ /* 0x040fe400078e02ff */
[----:B-1----:R-:W-:Y:S01]  /*80f0*/  IMAD R31, R70, 0x36, RZ ;  /* 0x00000036461f7824 */ /* 0x002fe200078e02ff */
[----:B------:R-:W-:Y:S04]  /*8100*/  STL [R1+0xe6c], R34 ;  /* 0x000e6c2201007387 */ /* 0x000fe80000100800 */
[----:B------:R-:W-:-:S05]  /*8110*/  IADD3 R20, P6, PT, R31, R3, RZ ;  /* 0x000000031f147210 */ /* 0x000fca0007fde0ff */
[----:B------:R-:W-:Y:S04]  /*8120*/  STL [R1+0xe74], R20 ;  /* 0x000e741401007387 */ /* 0x000fe80000100800 */
[----:B------:R-:W-:Y:S04]  /*8130*/  STL [R1+0xe68], R37 ;  /* 0x000e682501007387 */ /* 0x000fe80000100800 */
[----:B---3--:R1:W-:Y:S01]  /*8140*/  STL [R1+0x334], R33 ;  /* 0x0003342101007387 */ /* 0x0083e20000100800 */
[----:B------:R-:W-:Y:S02]  /*8150*/  PRMT R17, RZ, 0x7610, R17 ;  /* 0x00007610ff117816 */ /* 0x000fe40000000011 */
[----:B-1----:R-:W-:Y:S01]  /*8160*/  LEA.HI.X.SX32 R33, R5, R2, 0x1, P6 ;  /* 0x0000000205217211 */ /* 0x002fe200030f0eff */
[----:B0-----:R-:W-:-:S04]  /*8170*/  @!P4 IMAD.MOV.U32 R6, RZ, RZ, R20 ;  /* 0x000000ffff06c224 */ /* 0x001fc800078e0014 */
[----:B------:R0:W-:Y:S01]  /*8180*/  STL [R1+0xe70], R33 ;  /* 0x000e702101007387 */ /* 0x0001e20000100800 */
[----:B------:R-:W-:Y:S02]  /*8190*/  @!P4 IMAD.MOV.U32 R7, RZ, RZ, R33 ;  /* 0x000000ffff07c224 */ /* 0x000fe400078e0021 */
[----:B------:R-:W-:-:S03]  /*81a0*/  IMAD R5, R70, 0x1d, RZ ;  /* 0x0000001d46057824 */ /* 0x000fc600078e02ff */
[----:B------:R1:W5:Y:S01]  /*81b0*/  @!P4 LDG.E.U16 R17, desc[UR20][R6.64] ;  /* 0x000000140611c981 */ /* 0x000362000c1e1500 */
[----:B0-----:R-:W-:Y:S01]  /*81c0*/  IMAD R33, R70, 0x3a, RZ ;  /* 0x0000003a46217824 */ /* 0x001fe200078e02ff */
[----:B------:R-:W-:Y:S01]  /*81d0*/  PRMT R35, RZ, 0x7610, R35 ;  /* 0x00007610ff237816 */ /* 0x000fe20000000023 */
[C---:B-1----:R-:W-:Y:S02]  /*81e0*/  VIADD R6, R12.reuse, 0xffffffe0 ;  /* 0xffffffe00c067836 */ /* 0x042fe40000000000 */
[----:B------:R-:W-:Y:S01]  /*81f0*/  VIADD R7, R12, 0xffffffdf ;  /* 0xffffffdf0c077836 */ /* 0x000fe20000000000 */
[----:B------:R-:W-:Y:S02]  /*8200*/  IADD3 R20, P6, PT, R33, R3, RZ ;  /* 0x0000000321147210 */ /* 0x000fe40007fde0ff */
[----:B------:R-:W-:Y:S02]  /*8210*/  ISETP.GE.U32.AND P4, PT, R6, 0x7fffff61, PT ;  /* 0x7fffff610600780c */ /* 0x000fe40003f86070 */
[----:B------:R-:W-:Y:S01]  /*8220*/  LEA.HI.X.SX32 R37, R5, R2, 0x1, P6 ;  /* 0x0000000205257211 */ /* 0x000fe200030f0eff */
[C---:B------:R-:W-:Y:S01]  /*8230*/  IMAD R34, R70.reuse, 0x3c, RZ ;  /* 0x0000003c46227824 */ /* 0x040fe200078e02ff */
[----:B------:R-:W-:Y:S01]  /*8240*/  PRMT R39, RZ, 0x7610, R39 ;  /* 0x00007610ff277816 */ /* 0x000fe20000000027 */
[----:B--2---:R0:W-:Y:S02]  /*8250*/  STL [R1+0x330], R32 ;  /* 0x0003302001007387 */ /* 0x0041e40000100800 */
[----:B0-----:R-:W-:-:S05]  /*8260*/  IMAD R32, R70, 0x38, RZ ;  /* 0x0000003846207824 */ /* 0x001fca00078e02ff */
[----:B------:R-:W-:-:S04]  /*8270*/  IADD3 R41, P1, PT, R32, R3, RZ ;  /* 0x0000000320297210 */ /* 0x000fc80007f3e0ff */
[----:B------:R-:W-:Y:S01]  /*8280*/  LEA.HI.X.SX32 R43, R18, R2, 0x1, P1 ;  /* 0x00000002122b7211 */ /* 0x000fe200008f0eff */
[----:B------:R-:W-:Y:S01]  /*8290*/  @!P0 IMAD.MOV.U32 R6, RZ, RZ, R41 ;  /* 0x000000ffff068224 */ /* 0x000fe200078e0029 */
[----:B------:R-:W-:-:S03]  /*82a0*/  ISETP.GE.U32.AND P1, PT, R7, 0x7fffff60, PT ;  /* 0x7fffff600700780c */ /* 0x000fc60003f26070 */
[----:B------:R-:W-:Y:S01]  /*82b0*/  @!P0 IMAD.MOV.U32 R7, RZ, RZ, R43 ;  /* 0x000000ffff078224 */ /* 0x000fe200078e002b */
[----:B------:R-:W-:-:S04]  /*82c0*/  PRMT R18, RZ, 0x7610, R18 ;  /* 0x00007610ff127816 */ /* 0x000fc80000000012 */
[----:B------:R0:W2:Y:S02]  /*82d0*/  @!P0 LDG.E.U16 R35, desc[UR20][R6.64] ;  /* 0x0000001406238981 */ /* 0x0000a4000c1e1500 */
[----:B0-----:R-:W-:Y:S02]  /*82e0*/  @!P5 IMAD.MOV.U32 R6, RZ, RZ, R20 ;  /* 0x000000ffff06d224 */ /* 0x001fe400078e0014 */
[----:B------:R-:W-:Y:S01]  /*82f0*/  @!P5 IMAD.MOV.U32 R7, RZ, RZ, R37 ;  /* 0x000000ffff07d224 */ /* 0x000fe200078e0025 */
[----:B------:R0:W-:Y:S04]  /*8300*/  STL [R1+0xe5c], R41 ;  /* 0x000e5c2901007387 */ /* 0x0001e80000100800 */
[----:B------:R1:W5:Y:S04]  /*8310*/  @!P5 LDG.E.U16 R18, desc[UR20][R6.64] ;  /* 0x000000140612d981 */ /* 0x000368000c1e1500 */
[----:B------:R-:W-:Y:S01]  /*8320*/  STL [R1+0xe64], R20 ;  /* 0x000e641401007387 */ /* 0x000fe20000100800 */
[----:B0-----:R-:W-:Y:S01]  /*8330*/  IADD3 R41, P0, PT, R34, R3, RZ ;  /* 0x0000000322297210 */ /* 0x001fe20007f1e0ff */
[----:B-1----:R-:W-:-:S02]  /*8340*/  VIADD R6, R12, 0xffffffde ;  /* 0xffffffde0c067836 */ /* 0x002fc40000000000 */
[----:B------:R0:W-:Y:S03]  /*8350*/  STL [R1+0xe58], R43 ;  /* 0x000e582b01007387 */ /* 0x0001e60000100800 */
[----:B------:R-:W-:Y:S01]  /*8360*/  ISETP.GE.U32.AND P5, PT, R6, 0x7fffff5f, PT ;  /* 0x7fffff5f0600780c */ /* 0x000fe20003fa6070 */
[----:B------:R-:W-:Y:S01]  /*8370*/  VIADD R6, R12, 0xffffffdd ;  /* 0xffffffdd0c067836 */ /* 0x000fe20000000000 */
[----:B0-----:R-:W-:-:S04]  /*8380*/  LEA.HI.X.SX32 R43, R19, R2, 0x1, P0 ;  /* 0x00000002132b7211 */ /* 0x001fc800000f0eff */
[----:B------:R-:W-:Y:S01]  /*8390*/  ISETP.GE.U32.AND P0, PT, R6, 0x7fffff5e, PT ;  /* 0x7fffff5e0600780c */ /* 0x000fe20003f06070 */
[----:B------:R-:W-:Y:S02]  /*83a0*/  @!P3 IMAD.MOV.U32 R6, RZ, RZ, R41 ;  /* 0x000000ffff06b224 */ /* 0x000fe400078e0029 */
[----:B------:R-:W-:-:S05]  /*83b0*/  @!P3 IMAD.MOV.U32 R7, RZ, RZ, R43 ;  /* 0x000000ffff07b224 */ /* 0x000fca00078e002b */
[----:B------:R0:W3:Y:S04]  /*83c0*/  @!P3 LDG.E.U16 R39, desc[UR20][R6.64] ;  /* 0x000000140627b981 */ /* 0x0000e8000c1e1500 */
[----:B------:R-:W-:Y:S01]  /*83d0*/  STL [R1+0xe60], R37 ;  /* 0x000e602501007387 */ /* 0x000fe20000100800 */
[C---:B------:R-:W-:Y:S01]  /*83e0*/  IMAD R5, R70.reuse, 0x1f, RZ ;  /* 0x0000001f46057824 */ /* 0x040fe200078e02ff */
[----:B------:R-:W-:Y:S02]  /*83f0*/  PRMT R19, RZ, 0x7610, R19 ;  /* 0x00007610ff137816 */ /* 0x000fe40000000013 */
[----:B------:R-:W-:Y:S01]  /*8400*/  PRMT R38, RZ, 0x7610, R38 ;  /* 0x00007610ff267816 */ /* 0x000fe20000000026 */
[----:B--2---:R1:W-:Y:S02]  /*8410*/  STL [R1+0x32c], R35 ;  /* 0x00032c2301007387 */ /* 0x0043e40000100800 */
[----:B-1----:R-:W-:-:S05]  /*8420*/  IMAD R35, R70, 0x3e, RZ ;  /* 0x0000003e46237824 */ /* 0x002fca00078e02ff */
[----:B------:R-:W-:Y:S01]  /*8430*/  IADD3 R20, P6, PT, R35, R3, RZ ;  /* 0x0000000323147210 */ /* 0x000fe20007fde0ff */
[----:B------:R-:W-:Y:S03]  /*8440*/  STL [R1+0xe4c], R41 ;  /* 0x000e4c2901007387 */ /* 0x000fe60000100800 */
[----:B------:R-:W-:Y:S01]  /*8450*/  LEA.HI.X.SX32 R37, R5, R2, 0x1, P6 ;  /* 0x0000000205257211 */ /* 0x000fe200030f0eff */
[----:B------:R-:W-:Y:S01]  /*8460*/  STL [R1+0xe54], R20 ;  /* 0x000e541401007387 */ /* 0x000fe20000100800 */
[----:B0-----:R-:W-:-:S03]  /*8470*/  @!P4 IMAD.MOV.U32 R6, RZ, RZ, R20 ;  /* 0x000000ffff06c224 */ /* 0x001fc600078e0014 */
[----:B------:R0:W-:Y:S01]  /*8480*/  STL [R1+0xe48], R43 ;  /* 0x000e482b01007387 */ /* 0x0001e20000100800 */
[----:B------:R-:W-:Y:S02]  /*8490*/  @!P4 IMAD.MOV.U32 R7, RZ, RZ, R37 ;  /* 0x000000ffff07c224 */ /* 0x000fe400078e0025 */
[C---:B------:R-:W-:Y:S01]  /*84a0*/  IMAD.SHL.U32 R5, R70.reuse, 0x20, RZ ;  /* 0x0000002046057824 */ /* 0x040fe200078e00ff */
[----:B------:R1:W-:Y:S04]  /*84b0*/  STL [R1+0xe50], R37 ;  /* 0x000e502501007387 */ /* 0x0003e80000100800 */
[----:B------:R2:W5:Y:S01]  /*84c0*/  @!P4 LDG.E.U16 R19, desc[UR20][R6.64] ;  /* 0x000000140613c981 */ /* 0x000562000c1e1500 */
[C---:B0-----:R-:W-:Y:S01]  /*84d0*/  LEA R43, P3, R70.reuse, R3, 0x6 ;  /* 0x00000003462b7211 */ /* 0x041fe200078630ff */
[----:B-1----:R-:W-:-:S03]  /*84e0*/  IMAD R37, R70, 0x42, RZ ;  /* 0x0000004246257824 */ /* 0x002fc600078e02ff */
[----:B------:R-:W-:Y:S01]  /*84f0*/  LEA.HI.X.SX32 R45, R5, R2, 0x1, P3 ;  /* 0x00000002052d7211 */ /* 0x000fe200018f0eff */
[----:B--2---:R-:W-:Y:S02]  /*8500*/  IMAD R6, R70, 0x21, RZ ;  /* 0x0000002146067824 */ /* 0x004fe400078e02ff */
[----:B------:R-:W-:Y:S01]  /*8510*/  VIADD R7, R12, 0xffffffdc ;  /* 0xffffffdc0c077836 */ /* 0x000fe20000000000 */
[----:B---3--:R0:W-:Y:S04]  /*8520*/  STL [R1+0x328], R39 ;  /* 0x0003282701007387 */ /* 0x0081e80000100800 */
[----:B------:R-:W-:Y:S01]  /*8530*/  ISETP.GE.U32.AND P4, PT, R7, 0x7fffff5d, PT ;  /* 0x7fffff5d0700780c */ /* 0x000fe20003f86070 */
[----:B------:R-:W-:Y:S01]  /*8540*/  @!P1 IMAD.MOV.U32 R7, RZ, RZ, R45 ;  /* 0x000000ffff079224 */ /* 0x000fe200078e002d */
[----:B0-----:R-:W-:-:S04]  /*8550*/  IADD3 R39, P6, PT, R37, R3, RZ ;  /* 0x0000000325277210 */ /* 0x001fc80007fde0ff */
[----:B------:R-:W-:Y:S01]  /*8560*/  LEA.HI.X.SX32 R41, R6, R2, 0x1, P6 ;  /* 0x0000000206297211 */ /* 0x000fe200030f0eff */
[----:B------:R-:W-:-:S05]  /*8570*/  @!P1 IMAD.MOV.U32 R6, RZ, RZ, R43 ;  /* 0x000000ffff069224 */ /* 0x000fca00078e002b */
[----:B------:R0:W2:Y:S01]  /*8580*/  @!P1 LDG.E.U16 R38, desc[UR20][R6.64] ;  /* 0x0000001406269981 */ /* 0x0000a2000c1e1500 */
[----:B------:R-:W-:-:S03]  /*8590*/  VIADD R20, R12, 0xffffffdb ;  /* 0xffffffdb0c147836 */ /* 0x000fc60000000000 */
[----:B------:R-:W-:Y:S04]  /*85a0*/  STL [R1+0xe3c], R43 ;  /* 0x000e3c2b01007387 */ /* 0x000fe80000100800 */
[----:B------:R-:W-:Y:S01]  /*85b0*/  STL [R1+0xe44], R39 ;  /* 0x000e442701007387 */ /* 0x000fe20000100800 */
[----:B------:R-:W-:-:S03]  /*85c0*/  ISETP.GE.U32.AND P3, PT, R20, 0x7fffff5c, PT ;  /* 0x7fffff5c1400780c */ /* 0x000fc60003f66070 */
[----:B------:R-:W-:Y:S01]  /*85d0*/  STL [R1+0xe38], R45 ;  /* 0x000e382d01007387 */ /* 0x000fe20000100800 */
[----:B------:R-:W-:-:S03]  /*85e0*/  PRMT R20, RZ, 0x7610, R20 ;  /* 0x00007610ff147816 */ /* 0x000fc60000000014 */
[----:B------:R-:W-:Y:S01]  /*85f0*/  STL [R1+0xe40], R41 ;  /* 0x000e402901007387 */ /* 0x000fe20000100800 */
[----:B0-----:R-:W-:Y:S02]  /*8600*/  @!P5 IMAD.MOV.U32 R6, RZ, RZ, R39 ;  /* 0x000000ffff06d224 */ /* 0x001fe400078e0027 */
[----:B------:R-:W-:-:S05]  /*8610*/  @!P5 IMAD.MOV.U32 R7, RZ, RZ, R41 ;  /* 0x000000ffff07d224 */ /* 0x000fca00078e0029 */
[----:B------:R0:W5:Y:S01]  /*8620*/  @!P5 LDG.E.U16 R20, desc[UR20][R6.64] ;  /* 0x000000140614d981 */ /* 0x000162000c1e1500 */
[----:B------:R-:W-:Y:S01]  /*8630*/  PRMT R40, RZ, 0x7610, R40 ;  /* 0x00007610ff287816 */ /* 0x000fe20000000028 */
[C---:B0-----:R-:W-:Y:S02]  /*8640*/  VIADD R6, R12.reuse, 0xffffffda ;  /* 0xffffffda0c067836 */ /* 0x041fe40000000000 */
[----:B------:R-:W-:-:S03]  /*8650*/  VIADD R7, R12, 0xffffffd9 ;  /* 0xffffffd90c077836 */ /* 0x000fc60000000000 */
[----:B------:R-:W-:Y:S01]  /*8660*/  ISETP.GE.U32.AND P5, PT, R6, 0x7fffff5b, PT ;  /* 0x7fffff5b0600780c */ /* 0x000fe20003fa6070 */
[----:B--2---:R0:W-:Y:S02]  /*8670*/  STL [R1+0x324], R38 ;  /* 0x0003242601007387 */ /* 0x0041e40000100800 */
[----:B0-----:R-:W-:-:S05]  /*8680*/  IMAD R38, R70, 0x44, RZ ;  /* 0x0000004446267824 */ /* 0x001fca00078e02ff */
[----:B------:R-:W-:-:S04]  /*8690*/  IADD3 R45, P1, PT, R38, R3, RZ ;  /* 0x00000003262d7210 */ /* 0x000fc80007f3e0ff */
[----:B------:R-:W-:Y:S01]  /*86a0*/  LEA.HI.X.SX32 R48, R21, R2, 0x1, P1 ;  /* 0x0000000215307211 */ /* 0x000fe200008f0eff */
[----:B------:R-:W-:Y:S01]  /*86b0*/  @!P0 IMAD.MOV.U32 R6, RZ, RZ, R45 ;  /* 0x000000ffff068224 */ /* 0x000fe200078e002d */
[----:B------:R-:W-:-:S03]  /*86c0*/  ISETP.GE.U32.AND P1, PT, R7, 0x7fffff5a, PT ;  /* 0x7fffff5a0700780c */ /* 0x000fc60003f26070 */
[----:B------:R-:W-:-:S05]  /*86d0*/  @!P0 IMAD.MOV.U32 R7, RZ, RZ, R48 ;  /* 0x000000ffff078224 */ /* 0x000fca00078e0030 */
[----:B------:R0:W2:Y:S01]  /*86e0*/  @!P0 LDG.E.U16 R40, desc[UR20][R6.64] ;  /* 0x0000001406288981 */ /* 0x0000a2000c1e1500 */
[C---:B------:R-:W-:Y:S02]  /*86f0*/  IMAD R39, R70.reuse, 0x46, RZ ;  /* 0x0000004646277824 */ /* 0x040fe400078e02ff */
[----:B------:R-:W-:-:S03]  /*8700*/  IMAD R5, R70, 0x23, RZ ;  /* 0x0000002346057824 */ /* 0x000fc600078e02ff */
[----:B------:R-:W-:Y:S01]  /*8710*/  IADD3 R41, P6, PT, R39, R3, RZ ;  /* 0x0000000327297210 */ /* 0x000fe20007fde0ff */
[----:B------:R-:W-:Y:S03]  /*8720*/  STL [R1+0xb4c], R45 ;  /* 0x000b4c2d01007387 */ /* 0x000fe60000100800 */
[----:B------:R-:W-:Y:S01]  /*8730*/  LEA.HI.X.SX32 R43, R5, R2, 0x1, P6 ;  /* 0x00000002052b7211 */ /* 0x000fe200030f0eff */
[----:B------:R-:W-:Y:S04]  /*8740*/  STL [R1+0xb54], R41 ;  /* 0x000b542901007387 */ /* 0x000fe80000100800 */
        /* <DEDUP_REMOVED lines=95> */
[----:B------:R1:W-:Y:S04]  /*8d40*/  STL [R1+0xb94], R52 ;  /* 0x000b943401007387 */ /* 0x0003e80000100800 */
[----:B------:R-:W-:Y:S01]  /*8d50*/  STL [R1+0xb88], R71 ;  /* 0x000b884701007387 */ /* 0x000fe20000100800 */
[----:B------:R-:W-:-:S03]  /*8d60*/  PRMT R25, RZ, 0x7610, R25 ;  /* 0x00007610ff197816 */ /* 0x000fc60000000019 */
[----:B------:R3:W-:Y:S01]  /*8d70*/  STL [R1+0xb90], R56 ;  /* 0x000b903801007387 */ /* 0x0007e20000100800 */
[----:B0-----:R-:W-:Y:S02]  /*8d80*/  @!P4 IMAD.MOV.U32 R6, RZ, RZ, R52 ;  /* 0x000000ffff06c224 */ /* 0x001fe400078e0034 */
[----:B------:R-:W-:Y:S02]  /*8d90*/  @!P4 IMAD.MOV.U32 R7, RZ, RZ, R56 ;  /* 0x000000ffff07c224 */ /* 0x000fe400078e0038 */
[----:B-1----:R-:W-:-:S03]  /*8da0*/  IMAD R52, R70, 0x5a, RZ ;  /* 0x0000005a46347824 */ /* 0x002fc600078e02ff */
[----:B------:R0:W5:Y:S01]  /*8db0*/  @!P4 LDG.E.U16 R25, desc[UR20][R6.64] ;  /* 0x000000140619c981 */ /* 0x000162000c1e1500 */
[----:B------:R-:W-:Y:S01]  /*8dc0*/  IMAD R5, R70, 0x2d, RZ ;  /* 0x0000002d46057824 */ /* 0x000fe200078e02ff */
[----:B---3--:R-:W-:Y:S02]  /*8dd0*/  IADD3 R56, P6, PT, R52, R3, RZ ;  /* 0x0000000334387210 */ /* 0x008fe40007fde0ff */
[----:B------:R-:W-:Y:S01]  /*8de0*/  PRMT R64, RZ, 0x7610, R64 ;  /* 0x00007610ff407816 */ /* 0x000fe20000000040 */
[C---:B0-----:R-:W-:Y:S02]  /*8df0*/  VIADD R6, R12.reuse, 0xffffffd0 ;  /* 0xffffffd00c067836 */ /* 0x041fe40000000000 */
[----:B------:R-:W-:Y:S01]  /*8e00*/  VIADD R7, R12, 0xffffffcf ;  /* 0xffffffcf0c077836 */ /* 0x000fe20000000000 */
[----:B------:R-:W-:Y:S02]  /*8e10*/  LEA.HI.X.SX32 R60, R5, R2, 0x1, P6 ;  /* 0x00000002053c7211 */ /* 0x000fe400030f0eff */
[----:B------:R-:W-:-:S02]  /*8e20*/  ISETP.GE.U32.AND P4, PT, R6, 0x7fffff51, PT ;  /* 0x7fffff510600780c */ /* 0x000fc40003f86070 */
[----:B------:R-:W-:Y:S02]  /*8e30*/  PRMT R26, RZ, 0x7610, R26 ;  /* 0x00007610ff1a7816 */ /* 0x000fe4000000001a */
[----:B------:R-:W-:Y:S01]  /*8e40*/  PRMT R58, RZ, 0x7610, R58 ;  /* 0x00007610ff3a7816 */ /* 0x000fe2000000003a */
[----:B--2---:R0:W-:Y:S02]  /*8e50*/  STL [R1+0x310], R50 ;  /* 0x0003103201007387 */ /* 0x0041e40000100800 */
[----:B0-----:R-:W-:-:S05]  /*8e60*/  IMAD R50, R70, 0x58, RZ ;  /* 0x0000005846327824 */ /* 0x001fca00078e02ff */
[----:B------:R-:W-:-:S04]  /*8e70*/  IADD3 R71, P3, PT, R50, R3, RZ ;  /* 0x0000000332477210 */ /* 0x000fc80007f7e0ff */
[----:B------:R-:W-:Y:S01]  /*8e80*/  LEA.HI.X.SX32 R13, R13, R2, 0x1, P3 ;  /* 0x000000020d0d7211 */ /* 0x000fe200018f0eff */
[----:B------:R-:W-:Y:S01]  /*8e90*/  @!P1 IMAD.MOV.U32 R6, RZ, RZ, R71 ;  /* 0x000000ffff069224 */ /* 0x000fe200078e0047 */
[----:B------:R-:W-:Y:S01]  /*8ea0*/  ISETP.GE.U32.AND P3, PT, R7, 0x7fffff50, PT ;  /* 0x7fffff500700780c */ /* 0x000fe20003f66070 */
[----:B------:R-:W-:Y:S02]  /*8eb0*/  STL [R1+0xb9c], R71 ;  /* 0x000b9c4701007387 */ /* 0x000fe40000100800 */
[----:B------:R-:W-:Y:S02]  /*8ec0*/  @!P1 IMAD.MOV.U32 R7, RZ, RZ, R13 ;  /* 0x000000ffff079224 */ /* 0x000fe400078e000d */
[----:B------:R-:W-:Y:S04]  /*8ed0*/  STL [R1+0xba4], R56 ;  /* 0x000ba43801007387 */ /* 0x000fe80000100800 */
[----:B------:R0:W-:Y:S04]  /*8ee0*/  STL [R1+0xb98], R13 ;  /* 0x000b980d01007387 */ /* 0x0001e80000100800 */
[----:B------:R1:W2:Y:S01]  /*8ef0*/  @!P1 LDG.E.U16 R64, desc[UR20][R6.64] ;  /* 0x0000001406409981 */ /* 0x0002a2000c1e1500 */
[----:B0-----:R-:W-:-:S02]  /*8f00*/  IMAD R13, R70, 0x5c, RZ ;  /* 0x0000005c460d7824 */ /* 0x001fc400078e02ff */
[----:B-1----:R-:W-:Y:S02]  /*8f10*/  @!P5 IMAD.MOV.U32 R6, RZ, RZ, R56 ;  /* 0x000000ffff06d224 */ /* 0x002fe400078e0038 */
[----:B------:R-:W-:Y:S01]  /*8f20*/  @!P5 IMAD.MOV.U32 R7, RZ, RZ, R60 ;  /* 0x000000ffff07d224 */ /* 0x000fe200078e003c */
[----:B------:R-:W-:-:S04]  /*8f30*/  IADD3 R71, P1, PT, R13, R3, RZ ;  /* 0x000000030d477210 */ /* 0x000fc80007f3e0ff */
[----:B------:R0:W5:Y:S01]  /*8f40*/  @!P5 LDG.E.U16 R26, desc[UR20][R6.64] ;  /* 0x00000014061ad981 */ /* 0x000162000c1e1500 */
[----:B------:R-:W-:Y:S01]  /*8f50*/  LEA.HI.X.SX32 R92, R27, R2, 0x1, P1 ;  /* 0x000000021b5c7211 */ /* 0x000fe200008f0eff */
[C---:B0-----:R-:W-:Y:S02]  /*8f60*/  VIADD R6, R12.reuse, 0xffffffce ;  /* 0xffffffce0c067836 */ /* 0x041fe40000000000 */
[----:B------:R-:W-:-:S03]  /*8f70*/  VIADD R7, R12, 0xffffffcd ;  /* 0xffffffcd0c077836 */ /* 0x000fc60000000000 */
[----:B------:R-:W-:Y:S01]  /*8f80*/  ISETP.GE.U32.AND P5, PT, R6, 0x7fffff4f, PT ;  /* 0x7fffff4f0600780c */ /* 0x000fe20003fa6070 */
[----:B------:R-:W-:Y:S01]  /*8f90*/  @!P0 IMAD.MOV.U32 R6, RZ, RZ, R71 ;  /* 0x000000ffff068224 */ /* 0x000fe200078e0047 */
[----:B------:R-:W-:Y:S01]  /*8fa0*/  ISETP.GE.U32.AND P1, PT, R7, 0x7fffff4e, PT ;  /* 0x7fffff4e0700780c */ /* 0x000fe20003f26070 */
[----:B------:R-:W-:-:S05]  /*8fb0*/  @!P0 IMAD.MOV.U32 R7, RZ, RZ, R92 ;  /* 0x000000ffff078224 */ /* 0x000fca00078e005c */
[----:B------:R0:W3:Y:S01]  /*8fc0*/  @!P0 LDG.E.U16 R58, desc[UR20][R6.64] ;  /* 0x00000014063a8981 */ /* 0x0000e2000c1e1500 */
[----:B------:R-:W-:-:S03]  /*8fd0*/  IMAD R56, R70, 0x5e, RZ ;  /* 0x0000005e46387824 */ /* 0x000fc600078e02ff */
[----:B------:R1:W-:Y:S01]  /*8fe0*/  STL [R1+0xba0], R60 ;  /* 0x000ba03c01007387 */ /* 0x0003e20000100800 */
[----:B------:R-:W-:-:S03]  /*8ff0*/  IMAD R5, R70, 0x2f, RZ ;  /* 0x0000002f46057824 */ /* 0x000fc600078e02ff */
[----:B------:R-:W-:Y:S01]  /*9000*/  STL [R1+0xbac], R71 ;  /* 0x000bac4701007387 */ /* 0x000fe20000100800 */
[----:B-1----:R-:W-:-:S05]  /*9010*/  IADD3 R60, P6, PT, R56, R3, RZ ;  /* 0x00000003383c7210 */ /* 0x002fca0007fde0ff */
[----:B------:R1:W-:Y:S04]  /*9020*/  STL [R1+0xbb4], R60 ;  /* 0x000bb43c01007387 */ /* 0x0003e80000100800 */
[----:B------:R-:W-:Y:S01]  /*9030*/  STL [R1+0xba8], R92 ;  /* 0x000ba85c01007387 */ /* 0x000fe20000100800 */
[----:B------:R-:W-:Y:S01]  /*9040*/  PRMT R27, RZ, 0x7610, R27 ;  /* 0x00007610ff1b7816 */ /* 0x000fe2000000001b */
[----:B0-----:R-:W-:Y:S02]  /*9050*/  @!P4 IMAD.MOV.U32 R6, RZ, RZ, R60 ;  /* 0x000000ffff06c224 */ /* 0x001fe400078e003c */
[----:B-1----:R-:W-:Y:S01]  /*9060*/  IMAD R60, R70, 0x62, RZ ;  /* 0x00000062463c7824 */ /* 0x002fe200078e02ff */
[----:B------:R-:W-:Y:S02]  /*9070*/  PRMT R82, RZ, 0x7610, R82 ;  /* 0x00007610ff527816 */ /* 0x000fe40000000052 */
[----:B------:R-:W-:-:S02]  /*9080*/  PRMT R28, RZ, 0x7610, R28 ;  /* 0x00007610ff1c7816 */ /* 0x000fc4000000001c */
[----:B------:R-:W-:Y:S01]  /*9090*/  PRMT R66, RZ, 0x7610, R66 ;  /* 0x00007610ff427816 */ /* 0x000fe20000000042 */
[----:B--2---:R0:W-:Y:S02]  /*90a0*/  STL [R1+0x308], R64 ;  /* 0x0003084001007387 */ /* 0x0041e40000100800 */
[----:B0-----:R-:W-:-:S05]  /*90b0*/  LEA.HI.X.SX32 R64, R5, R2, 0x1, P6 ;  /* 0x0000000205407211 */ /* 0x001fca00030f0eff */
[----:B------:R0:W-:Y:S01]  /*90c0*/  STL [R1+0xbb0], R64 ;  /* 0x000bb04001007387 */ /* 0x0001e20000100800 */
[----:B------:R-:W-:Y:S02]  /*90d0*/  @!P4 IMAD.MOV.U32 R7, RZ, RZ, R64 ;  /* 0x000000ffff07c224 */ /* 0x000fe400078e0040 */
[----:B------:R-:W-:-:S03]  /*90e0*/  IMAD R5, R70, 0x31, RZ ;  /* 0x0000003146057824 */ /* 0x000fc600078e02ff */
[----:B------:R1:W5:Y:S01]  /*90f0*/  @!P4 LDG.E.U16 R27, desc[UR20][R6.64] ;  /* 0x00000014061bc981 */ /* 0x000362000c1e1500 */
[----:B0-----:R-:W-:Y:S01]  /*9100*/  IADD3 R64, P6, PT, R60, R3, RZ ;  /* 0x000000033c407210 */ /* 0x001fe20007fde0ff */
[C---:B-1----:R-:W-:Y:S02]  /*9110*/  VIADD R6, R12.reuse, 0xffffffcc ;  /* 0xffffffcc0c067836 */ /* 0x042fe40000000000 */
[----:B---3--:R0:W-:Y:S01]  /*9120*/  STL [R1+0x304], R58 ;  /* 0x0003043a01007387 */ /* 0x0081e20000100800 */
[----:B------:R-:W-:Y:S02]  /*9130*/  VIADD R7, R12, 0xffffffcb ;  /* 0xffffffcb0c077836 */ /* 0x000fe40000000000 */
[----:B0-----:R-:W-:-:S05]  /*9140*/  IMAD R58, R70, 0x60, RZ ;  /* 0x00000060463a7824 */ /* 0x001fca00078e02ff */
[----:B------:R-:W-:-:S04]  /*9150*/  IADD3 R92, P0, PT, R58, R3, RZ ;  /* 0x000000033a5c7210 */ /* 0x000fc80007f1e0ff */
[-C--:B------:R-:W-:Y:S02]  /*9160*/  LEA.HI.X.SX32 R14, R14, R2.reuse, 0x1, P0 ;  /* 0x000000020e0e7211 */ /* 0x080fe400000f0eff */
[----:B------:R-:W-:Y:S01]  /*9170*/  ISETP.GE.U32.AND P4, PT, R6, 0x7fffff4d, PT ;  /* 0x7fffff4d0600780c */ /* 0x000fe20003f86070 */
[----:B------:R-:W-:Y:S01]  /*9180*/  @!P3 IMAD.MOV.U32 R6, RZ, RZ, R92 ;  /* 0x000000ffff06b224 */ /* 0x000fe200078e005c */
[----:B------:R-:W-:Y:S01]  /*9190*/  ISETP.GE.U32.AND P0, PT, R7, 0x7fffff4c, PT ;  /* 0x7fffff4c0700780c */ /* 0x000fe20003f06070 */
[----:B------:R-:W-:Y:S01]  /*91a0*/  @!P3 IMAD.MOV.U32 R7, RZ, RZ, R14 ;  /* 0x000000ffff07b224 */ /* 0x000fe200078e000e */
[----:B------:R-:W-:Y:S01]  /*91b0*/  STL [R1+0xbbc], R92 ;  /* 0x000bbc5c01007387 */ /* 0x000fe20000100800 */
[----:B------:R-:W-:-:S03]  /*91c0*/  LEA.HI.X.SX32 R71, R5, R2, 0x1, P6 ;  /* 0x0000000205477211 */ /* 0x000fc600030f0eff */
[----:B------:R-:W-:Y:S04]  /*91d0*/  STL [R1+0xbc4], R64 ;  /* 0x000bc44001007387 */ /* 0x000fe80000100800 */
[----:B------:R0:W-:Y:S04]  /*91e0*/  STL [R1+0xbb8], R14 ;  /* 0x000bb80e01007387 */ /* 0x0001e80000100800 */
[----:B------:R1:W2:Y:S01]  /*91f0*/  @!P3 LDG.E.U16 R82, desc[UR20][R6.64] ;  /* 0x000000140652b981 */ /* 0x0002a2000c1e1500 */
[----:B0-----:R-:W-:Y:S02]  /*9200*/  IMAD R14, R70, 0x64, RZ ;  /* 0x00000064460e7824 */ /* 0x001fe400078e02ff */
[----:B-1----:R-:W-:-:S02]  /*9210*/  @!P5 IMAD.MOV.U32 R6, RZ, RZ, R64 ;  /* 0x000000ffff06d224 */ /* 0x002fc400078e0040 */
        /* <DEDUP_REMOVED lines=16> */
[----:B------:R-:W-:Y:S04]  /*9320*/  STL [R1+0xbd4], R71 ;  /* 0x000bd44701007387 */ /* 0x000fe80000100800 */
[----:B------:R-:W-:Y:S01]  /*9330*/  STL [R1+0xbc8], R93 ;  /* 0x000bc85d01007387 */ /* 0x000fe20000100800 */
[----:B------:R-:W-:Y:S01]  /*9340*/  PRMT R29, RZ, 0x7610, R29 ;  /* 0x00007610ff1d7816 */ /* 0x000fe2000000001d */
[----:B0-----:R-:W-:Y:S02]  /*9350*/  @!P4 IMAD.MOV.U32 R6, RZ, RZ, R71 ;  /* 0x000000ffff06c224 */ /* 0x001fe400078e0047 */
[----:B--2---:R0:W-:Y:S02]  /*9360*/  STL [R1+0x300], R82 ;  /* 0x0003005201007387 */ /* 0x0041e40000100800 */
[----:B0-----:R-:W-:-:S05]  /*9370*/  LEA.HI.X.SX32 R82, R5, R2, 0x1, P6 ;  /* 0x0000000205527211 */ /* 0x001fca00030f0eff */
[----:B------:R-:W-:Y:S01]  /*9380*/  STL [R1+0xbd0], R82 ;  /* 0x000bd05201007387 */ /* 0x000fe20000100800 */
[----:B------:R-:W-:-:S05]  /*9390*/  @!P4 IMAD.MOV.U32 R7, RZ, RZ, R82 ;  /* 0x000000ffff07c224 */ /* 0x000fca00078e0052 */
[----:B------:R0:W5:Y:S02]  /*93a0*/  @!P4 LDG.E.U16 R29, desc[UR20][R6.64] ;  /* 0x00000014061dc981 */ /* 0x000164000c1e1500 */
[C---:B0-----:R-:W-:Y:S02]  /*93b0*/  VIADD R6, R12.reuse, 0xffffffc8 ;  /* 0xffffffc80c067836 */ /* 0x041fe40000000000 */
[----:B---3--:R0:W-:Y:S01]  /*93c0*/  STL [R1+0x2fc], R66 ;  /* 0x0002fc4201007387 */ /* 0x0081e20000100800 */
[----:B------:R-:W-:Y:S02]  /*93d0*/  VIADD R7, R12, 0xffffffc7 ;  /* 0xffffffc70c077836 */ /* 0x000fe40000000000 */
[----:B0-----:R-:W-:-:S05]  /*93e0*/  IMAD R66, R70, 0x68, RZ ;  /* 0x0000006846427824 */ /* 0x001fca00078e02ff */
[----:B------:R-:W-:-:S04]  /*93f0*/  IADD3 R93, P1, PT, R66, R3, RZ ;  /* 0x00000003425d7210 */ /* 0x000fc80007f3e0ff */
[----:B------:R-:W-:Y:S02]  /*9400*/  LEA.HI.X.SX32 R12, R9, R2, 0x1, P1 ;  /* 0x00000002090c7211 */ /* 0x000fe400008f0eff */
[----:B------:R-:W-:Y:S01]  /*9410*/  ISETP.GE.U32.AND P4, PT, R6, 0x7fffff49, PT ;  /* 0x7fffff490600780c */ /* 0x000fe20003f86070 */
[----:B------:R-:W-:Y:S01]  /*9420*/  @!P0 IMAD.MOV.U32 R6, RZ, RZ, R93 ;  /* 0x000000ffff068224 */ /* 0x000fe200078e005d */
[----:B------:R-:W-:Y:S02]  /*9430*/  PRMT R9, RZ, 0x7610, R9 ;  /* 0x00007610ff097816 */ /* 0x000fe40000000009 */
[----:B------:R-:W-:Y:S01]  /*9440*/  ISETP.GE.U32.AND P1, PT, R7, 0x7fffff48, PT ;  /* 0x7fffff480700780c */ /* 0x000fe20003f26070 */
[----:B------:R-:W-:-:S05]  /*9450*/  @!P0 IMAD.MOV.U32 R7, RZ, RZ, R12 ;  /* 0x000000ffff078224 */ /* 0x000fca00078e000c */
[----:B------:R0:W2:Y:S01]  /*9460*/  @!P0 LDG.E.U16 R9, desc[UR20][R6.64] ;  /* 0x0000001406098981 */ /* 0x0000a2000c1e1500 */
[----:B------:R-:W-:-:S05]  /*9470*/  IMAD R82, R70, 0x6a, RZ ;  /* 0x0000006a46527824 */ /* 0x000fca00078e02ff */
[----:B------:R-:W-:Y:S01]  /*9480*/  IADD3 R71, P6, PT, R82, R3, RZ ;  /* 0x0000000352477210 */ /* 0x000fe20007fde0ff */
[----:B------:R1:W-:Y:S04]  /*9490*/  STL [R1+0xbdc], R93 ;  /* 0x000bdc5d01007387 */ /* 0x0003e80000100800 */
[----:B------:R-:W-:Y:S04]  /*94a0*/  STL [R1+0xbe4], R71 ;  /* 0x000be44701007387 */ /* 0x000fe80000100800 */
[----:B------:R3:W-:Y:S01]  /*94b0*/  STL [R1+0xbd8], R12 ;  /* 0x000bd80c01007387 */ /* 0x0007e20000100800 */
[----:B------:R-:W-:-:S03]  /*94c0*/  IMAD R5, R70, 0x35, RZ ;  /* 0x0000003546057824 */ /* 0x000fc600078e02ff */
[----:B-1----:R-:W5:Y:S01]  /*94d0*/  LDL.LU R93, [R1+0x1318] ;  /* 0x00131800015d7983 */ /* 0x002f620000300800 */
[----:B---3--:R-:W1:Y:S01]  /*94e0*/  LDC R12, c[0x0][0x3a0] ;  /* 0x0000e800ff0c7b82 */ /* 0x008e620000000800 */
[----:B------:R-:W-:Y:S01]  /*94f0*/  LEA.HI.X.SX32 R92, R5, R2, 0x1, P6 ;  /* 0x00000002055c7211 */ /* 0x000fe200030f0eff */
[----:B0-----:R-:W-:Y:S01]  /*9500*/  @!P5 IMAD.MOV.U32 R6, RZ, RZ, R71 ;  /* 0x000000ffff06d224 */ /* 0x001fe200078e0047 */
[----:B------:R-:W-:-:S03]  /*9510*/  PRMT R30, RZ, 0x7610, R30 ;  /* 0x00007610ff1e7816 */ /* 0x000fc6000000001e */
[----:B------:R-:W-:Y:S01]  /*9520*/  STL [R1+0xbe0], R92 ;  /* 0x000be05c01007387 */ /* 0x000fe20000100800 */
[----:B------:R-:W-:-:S05]  /*9530*/  @!P5 IMAD.MOV.U32 R7, RZ, RZ, R92 ;  /* 0x000000ffff07d224 */ /* 0x000fca00078e005c */
[----:B------:R1:W5:Y:S01]  /*9540*/  @!P5 LDG.E.U16 R30, desc[UR20][R6.64] ;  /* 0x00000014061ed981 */ /* 0x000362000c1e1500 */
[----:B------:R-:W-:Y:S01]  /*9550*/  PRMT R86, RZ, 0x7610, R86 ;  /* 0x00007610ff567816 */ /* 0x000fe20000000056 */
[C---:B-1----:R-:W-:Y:S02]  /*9560*/  VIADD R6, R12.reuse, 0xffffffc6 ;  /* 0xffffffc60c067836 */ /* 0x042fe40000000000 */
        /* <DEDUP_REMOVED lines=10> */
[----:B------:R-:W-:-:S05]  /*9610*/  IMAD R71, R70, 0x6e, RZ ;  /* 0x0000006e46477824 */ /* 0x000fca00078e02ff */
[----:B------:R-:W-:Y:S01]  /*9620*/  IADD3 R71, P6, PT, R71, R3, RZ ;  /* 0x0000000347477210 */ /* 0x000fe20007fde0ff */
[----:B------:R-:W-:Y:S04]  /*9630*/  STL [R1+0xbec], R92 ;  /* 0x000bec5c01007387 */ /* 0x000fe80000100800 */
[----:B------:R-:W-:Y:S04]  /*9640*/  STL [R1+0xbf4], R71 ;  /* 0x000bf44701007387 */ /* 0x000fe80000100800 */
[----:B------:R1:W-:Y:S01]  /*9650*/  STL [R1+0xbe8], R12 ;  /* 0x000be80c01007387 */ /* 0x0003e20000100800 */
[----:B------:R-:W-:Y:S01]  /*9660*/  IMAD R5, R70, 0x37, RZ ;  /* 0x0000003746057824 */ /* 0x000fe200078e02ff */
[----:B-1----:R-:W1:Y:S04]  /*9670*/  LDC R12, c[0x0][0x3a0] ;  /* 0x0000e800ff0c7b82 */ /* 0x002e680000000800 */
[----:B------:R-:W-:Y:S01]  /*9680*/  LEA.HI.X.SX32 R5, R5, R2, 0x1, P6 ;  /* 0x0000000205057211 */ /* 0x000fe200030f0eff */
[----:B0-----:R-:W-:Y:S01]  /*9690*/  @!P4 IMAD.MOV.U32 R6, RZ, RZ, R71 ;  /* 0x000000ffff06c224 */ /* 0x001fe200078e0047 */
[----:B------:R-:W-:-:S03]  /*96a0*/  PRMT R31, RZ, 0x7610, R31 ;  /* 0x00007610ff1f7816 */ /* 0x000fc6000000001f */
[----:B------:R0:W-:Y:S01]  /*96b0*/  STL [R1+0xbf0], R5 ;  /* 0x000bf00501007387 */ /* 0x0001e20000100800 */
[----:B------:R-:W-:Y:S02]  /*96c0*/  @!P4 IMAD.MOV.U32 R7, RZ, RZ, R5 ;  /* 0x000000ffff07c224 */ /* 0x000fe400078e0005 */
[----:B------:R-:W-:-:S03]  /*96d0*/  IMAD R71, R70, 0x72, RZ ;  /* 0x0000007246477824 */ /* 0x000fc600078e02ff */
[----:B------:R1:W5:Y:S02]  /*96e0*/  @!P4 LDG.E.U16 R31, desc[UR20][R6.64] ;  /* 0x00000014061fc981 */ /* 0x000364000c1e1500 */
[----:B------:R-:W-:Y:S01]  /*96f0*/  IADD3 R71, P4, PT, R71, R3, RZ ;  /* 0x0000000347477210 */ /* 0x000fe20007f9e0ff */
[----:B0-----:R-:W-:Y:S01]  /*9700*/  IMAD R5, R70, 0x39, RZ ;  /* 0x0000003946057824 */ /* 0x001fe200078e02ff */
[----:B------:R-:W-:Y:S01]  /*9710*/  PRMT R85, RZ, 0x7610, R85 ;  /* 0x00007610ff557816 */ /* 0x000fe20000000055 */
[C---:B-1----:R-:W-:Y:S02]  /*9720*/  VIADD R6, R12.reuse, 0xffffffc4 ;  /* 0xffffffc40c067836 */ /* 0x042fe40000000000 */
[----:B------:R-:W-:Y:S01]  /*9730*/  VIADD R7, R12, 0xffffffc3 ;  /* 0xffffffc30c077836 */ /* 0x000fe20000000000 */
[----:B------:R-:W-:-:S04]  /*9740*/  LEA.HI.X.SX32 R5, R5, R2, 0x1, P4 ;  /* 0x0000000205057211 */ /* 0x000fc800020f0eff */
[----:B------:R-:W-:Y:S01]  /*9750*/  ISETP.GE.U32.AND P4, PT, R7, 0x7fffff44, PT ;  /* 0x7fffff440700780c */ /* 0x000fe20003f86070 */
[----:B--2---:R0:W-:Y:S02]  /*9760*/  STL [R1+0x2dc], R86 ;  /* 0x0002dc5601007387 */ /* 0x0041e40000100800 */
[----:B0-----:R-:W-:-:S05]  /*9770*/  IMAD R86, R70, 0x70, RZ ;  /* 0x0000007046567824 */ /* 0x001fca00078e02ff */
[----:B------:R-:W-:-:S04]  /*9780*/  IADD3 R86, P3, PT, R86, R3, RZ ;  /* 0x0000000356567210 */ /* 0x000fc80007f7e0ff */
[----:B------:R-:W-:Y:S02]  /*9790*/  LEA.HI.X.SX32 R92, R32, R2, 0x1, P3 ;  /* 0x00000002205c7211 */ /* 0x000fe400018f0eff */
[----:B------:R-:W-:Y:S01]  /*97a0*/  ISETP.GE.U32.AND P3, PT, R6, 0x7fffff45, PT ;  /* 0x7fffff450600780c */ /* 0x000fe20003f66070 */
[----:B------:R-:W-:Y:S02]  /*97b0*/  @!P1 IMAD.MOV.U32 R6, RZ, RZ, R86 ;  /* 0x000000ffff069224 */ /* 0x000fe400078e0056 */
[----:B------:R-:W-:-:S05]  /*97c0*/  @!P1 IMAD.MOV.U32 R7, RZ, RZ, R92 ;  /* 0x000000ffff079224 */ /* 0x000fca00078e005c */
[----:B------:R0:W2:Y:S04]  /*97d0*/  @!P1 LDG.E.U16 R85, desc[UR20][R6.64] ;  /* 0x0000001406559981 */ /* 0x0000a8000c1e1500 */
[----:B------:R-:W-:Y:S04]  /*97e0*/  STL [R1+0xbfc], R86 ;  /* 0x000bfc5601007387 */ /* 0x000fe80000100800 */
        /* <DEDUP_REMOVED lines=25> */
[----:B------:R3:W-:Y:S01]  /*9980*/  STL [R1+0xc08], R86 ;  /* 0x000c085601007387 */ /* 0x0007e20000100800 */
[----:B------:R-:W-:-:S03]  /*9990*/  PRMT R33, RZ, 0x7610, R33 ;  /* 0x00007610ff217816 */ /* 0x000fc60000000021 */
[----:B------:R4:W-:Y:S01]  /*99a0*/  STL [R1+0xc10], R5 ;  /* 0x000c100501007387 */ /* 0x0009e20000100800 */
[----:B0-----:R-:W-:Y:S02]  /*99b0*/  @!P3 IMAD.MOV.U32 R6, RZ, RZ, R71 ;  /* 0x000000ffff06b224 */ /* 0x001fe400078e0047 */
[----:B------:R-:W-:Y:S02]  /*99c0*/  @!P3 IMAD.MOV.U32 R7, RZ, RZ, R5 ;  /* 0x000000ffff07b224 */ /* 0x000fe400078e0005 */
[----:B-1----:R-:W-:-:S03]  /*99d0*/  IMAD R71, R70, 0x7a, RZ ;  /* 0x0000007a46477824 */ /* 0x002fc600078e02ff */
[----:B------:R0:W5:Y:S02]  /*99e0*/  @!P3 LDG.E.U16 R33, desc[UR20][R6.64] ;  /* 0x000000140621b981 */ /* 0x000164000c1e1500 */
[----:B---3--:R-:W-:Y:S01]  /*99f0*/  IADD3 R86, P6, PT, R71, R3, RZ ;  /* 0x0000000347567210 */ /* 0x008fe20007fde0ff */
[C---:B0-----:R-:W-:Y:S02]  /*9a00*/  VIADD R6, R12.reuse, 0xffffffc0 ;  /* 0xffffffc00c067836 */ /* 0x041fe40000000000 */
[----:B------:R-:W-:Y:S02]  /*9a10*/  VIADD R7, R12, 0xffffffbf ;  /* 0xffffffbf0c077836 */ /* 0x000fe40000000000 */
[----:B----4-:R-:W-:Y:S01]  /*9a20*/  IMAD R5, R70, 0x3d, RZ ;  /* 0x0000003d46057824 */ /* 0x010fe200078e02ff */
[----:B------:R-:W-:Y:S02]  /*9a30*/  ISETP.GE.U32.AND P3, PT, R6, 0x7fffff41, PT ;  /* 0x7fffff410600780c */ /* 0x000fe40003f66070 */
[----:B------:R-:W-:-:S02]  /*9a40*/  PRMT R8, RZ, 0x7610, R8 ;  /* 0x00007610ff087816 */ /* 0x000fc40000000008 */
[----:B------:R-:W-:Y:S01]  /*9a50*/  LEA.HI.X.SX32 R5, R5, R2, 0x1, P6 ;  /* 0x0000000205057211 */ /* 0x000fe200030f0eff */
[C---:B------:R-:W-:Y:S01]  /*9a60*/  IMAD R85, R70.reuse, 0x7c, RZ ;  /* 0x0000007c46557824 */ /* 0x040fe200078e02ff */
[----:B------:R-:W-:Y:S01]  /*9a70*/  PRMT R84, RZ, 0x7610, R84 ;  /* 0x00007610ff547816 */ /* 0x000fe20000000054 */
[----:B--2---:R0:W-:Y:S02]  /*9a80*/  STL [R1+0x2d4], R69 ;  /* 0x0002d44501007387 */ /* 0x0041e40000100800 */
[----:B0-----:R-:W-:-:S05]  /*9a90*/  IMAD R69, R70, 0x78, RZ ;  /* 0x0000007846457824 */ /* 0x001fca00078e02ff */
[----:B------:R-:W-:-:S04]  /*9aa0*/  IADD3 R92, P0, PT, R69, R3, RZ ;  /* 0x00000003455c7210 */ /* 0x000fc80007f1e0ff */
[----:B------:R-:W-:Y:S01]  /*9ab0*/  LEA.HI.X.SX32 R12, R34, R2, 0x1, P0 ;  /* 0x00000002220c7211 */ /* 0x000fe200000f0eff */
[----:B------:R-:W-:Y:S01]  /*9ac0*/  STL [R1+0xc1c], R92 ;  /* 0x000c1c5c01007387 */ /* 0x000fe20000100800 */
[----:B------:R-:W-:-:S03]  /*9ad0*/  ISETP.GE.U32.AND P0, PT, R7, 0x7fffff40, PT ;  /* 0x7fffff400700780c */ /* 0x000fc60003f06070 */
[----:B------:R-:W-:Y:S01]  /*9ae0*/  STL [R1+0xc24], R86 ;  /* 0x000c245601007387 */ /* 0x000fe20000100800 */
[----:B------:R-:W-:-:S03]  /*9af0*/  @!P4 IMAD.MOV.U32 R7, RZ, RZ, R12 ;  /* 0x000000ffff07c224 */ /* 0x000fc600078e000c */
[----:B------:R0:W-:Y:S02]  /*9b00*/  STL [R1+0xc18], R12 ;  /* 0x000c180c01007387 */ /* 0x0001e40000100800 */
[----:B0-----:R-:W0:Y:S01]  /*9b10*/  LDC R12, c[0x0][0x3a0] ;  /* 0x0000e800ff0c7b82 */ /* 0x001e220000000800 */
[----:B------:R-:W-:Y:S01]  /*9b20*/  @!P4 IMAD.MOV.U32 R6, RZ, RZ, R92 ;  /* 0x000000ffff06c224 */ /* 0x000fe200078e005c */
[----:B------:R-:W-:-:S04]  /*9b30*/  PRMT R34, RZ, 0x7610, R34 ;  /* 0x00007610ff227816 */ /* 0x000fc80000000022 */
[----:B------:R1:W2:Y:S02]  /*9b40*/  @!P4 LDG.E.U16 R8, desc[UR20][R6.64] ;  /* 0x000000140608c981 */ /* 0x0002a4000c1e1500 */
[----:B-1----:R-:W-:Y:S02]  /*9b50*/  @!P5 IMAD.MOV.U32 R6, RZ, RZ, R86 ;  /* 0x000000ffff06d224 */ /* 0x002fe400078e0056 */
[----:B------:R-:W-:-:S05]  /*9b60*/  @!P5 IMAD.MOV.U32 R7, RZ, RZ, R5 ;  /* 0x000000ffff07d224 */ /* 0x000fca00078e0005 */
[----:B------:R0:W5:Y:S01]  /*9b70*/  @!P5 LDG.E.U16 R34, desc[UR20][R6.64] ;  /* 0x000000140622d981 */ /* 0x000162000c1e1500 */
[----:B------:R-:W-:Y:S01]  /*9b80*/  IADD3 R85, P4, PT, R85, R3, RZ ;  /* 0x0000000355557210 */ /* 0x000fe20007f9e0ff */
[----:B0-----:R-:W-:-:S05]  /*9b90*/  VIADD R6, R12, 0xffffffbe ;  /* 0xffffffbe0c067836 */ /* 0x001fca0000000000 */
[----:B------:R-:W-:Y:S01]  /*9ba0*/  ISETP.GE.U32.AND P5, PT, R6, 0x7fffff3f, PT ;  /* 0x7fffff3f0600780c */ /* 0x000fe20003fa6070 */
[----:B------:R-:W-:Y:S01]  /*9bb0*/  VIADD R6, R12, 0xffffffbd ;  /* 0xffffffbd0c067836 */ /* 0x000fe20000000000 */
[----:B------:R-:W-:-:S04]  /*9bc0*/  LEA.HI.X.SX32 R7, R35, R2, 0x1, P4 ;  /* 0x0000000223077211 */ /* 0x000fc800020f0eff */
[----:B------:R-:W-:Y:S01]  /*9bd0*/  ISETP.GE.U32.AND P4, PT, R6, 0x7fffff3e, PT ;  /* 0x7fffff3e0600780c */ /* 0x000fe20003f86070 */
[----:B------:R-:W-:-:S05]  /*9be0*/  @!P1 IMAD.MOV.U32 R6, RZ, RZ, R85 ;  /* 0x000000ffff069224 */ /* 0x000fca00078e0055 */
[----:B------:R0:W3:Y:S04]  /*9bf0*/  @!P1 LDG.E.U16 R84, desc[UR20][R6.64] ;  /* 0x0000001406549981 */ /* 0x0000e8000c1e1500 */
[----:B------:R1:W-:Y:S04]  /*9c00*/  STL [R1+0xc20], R5 ;  /* 0x000c200501007387 */ /* 0x0003e80000100800 */
[----:B------:R-:W5:Y:S01]  /*9c10*/  LDL.LU R92, [R1+0x1314] ;  /* 0x00131400015c7983 */ /* 0x000f620000300800 */
[----:B-1----:R-:W-:Y:S01]  /*9c20*/  IMAD R5, R70, 0x3f, RZ ;  /* 0x0000003f46057824 */ /* 0x002fe200078e02ff */
[----:B------:R-:W-:-:S02]  /*9c30*/  PRMT R35, RZ, 0x7610, R35 ;  /* 0x00007610ff237816 */ /* 0x000fc40000000023 */
        /* <DEDUP_REMOVED lines=8> */
[----:B------:R0:W-:Y:S04]  /*9cc0*/  STL [R1+0xc28], R7 ;  /* 0x000c280701007387 */ /* 0x0001e80000100800 */
[----:B------:R1:W-:Y:S01]  /*9cd0*/  STL [R1+0xc30], R5 ;  /* 0x000c300501007387 */ /* 0x0003e20000100800 */
[----:B0-----:R-:W-:Y:S01]  /*9ce0*/  @!P3 IMAD.MOV.U32 R7, RZ, RZ, R5 ;  /* 0x000000ffff07b224 */ /* 0x001fe200078e0005 */
[C---:B------:R-:W-:Y:S01]  /*9cf0*/  LEA R85, P1, R70.reuse, R3, 0x7 ;  /* 0x0000000346557211 */ /* 0x040fe200078238ff */
[----:B-1----:R-:W-:-:S03]  /*9d00*/  IMAD R5, R70, 0x82, RZ ;  /* 0x0000008246057824 */ /* 0x002fc600078e02ff */
[----:B------:R0:W5:Y:S04]  /*9d10*/  @!P3 LDG.E.U16 R35, desc[UR20][R6.64] ;  /* 0x000000140623b981 */ /* 0x000168000c1e1500 */
[----:B---3--:R1:W-:Y:S01]  /*9d20*/  STL [R1+0x2cc], R84 ;  /* 0x0002cc5401007387 */ /* 0x0083e20000100800 */
[C---:B0-----:R-:W-:Y:S02]  /*9d30*/  IMAD.SHL.U32 R6, R70.reuse, 0x40, RZ ;  /* 0x0000004046067824 */ /* 0x041fe400078e00ff */
[----:B------:R-:W-:Y:S01]  /*9d40*/  IMAD R7, R70, 0x41, RZ ;  /* 0x0000004146077824 */ /* 0x000fe200078e02ff */
[----:B-1----:R-:W-:Y:S02]  /*9d50*/  IADD3 R84, P6, PT, R5, R3, RZ ;  /* 0x0000000305547210 */ /* 0x002fe40007fde0ff */
[-C--:B------:R-:W-:Y:S01]  /*9d60*/  LEA.HI.X.SX32 R6, R6, R2.reuse, 0x1, P1 ;  /* 0x0000000206067211 */ /* 0x080fe200008f0eff */
[----:B------:R-:W-:Y:S01]  /*9d70*/  IMAD.MOV.U32 R5, RZ, RZ, R85 ;  /* 0x000000ffff057224 */ /* 0x000fe200078e0055 */
[----:B------:R0:W-:Y:S04]  /*9d80*/  STL [R1+0xc3c], R85 ;  /* 0x000c3c5501007387 */ /* 0x0001e80000100800 */
[----:B------:R-:W-:Y:S04]  /*9d90*/  STL [R1+0xc44], R84 ;  /* 0x000c445401007387 */ /* 0x000fe80000100800 */
[----:B------:R1:W-:Y:S01]  /*9da0*/  STL [R1+0xc38], R6 ;  /* 0x000c380601007387 */ /* 0x0003e20000100800 */
[----:B0-----:R-:W-:Y:S01]  /*9db0*/  LEA.HI.X.SX32 R85, R7, R2, 0x1, P6 ;  /* 0x0000000207557211 */ /* 0x001fe200030f0eff */
[----:B------:R-:W-:-:S02]  /*9dc0*/  @!P0 IMAD.MOV.U32 R7, RZ, RZ, R6 ;  /* 0x000000ffff078224 */ /* 0x000fc400078e0006 */
[----:B-1----:R-:W-:-:S05]  /*9dd0*/  @!P0 IMAD.MOV.U32 R6, RZ, RZ, R5 ;  /* 0x000000ffff068224 */ /* 0x002fca00078e0005 */
[----:B------:R0:W2:Y:S01]  /*9de0*/  @!P0 LDG.E.U16 R91, desc[UR20][R6.64] ;  /* 0x00000014065b8981 */ /* 0x0000a2000c1e1500 */
[----:B------:R-:W-:Y:S02]  /*9df0*/  IMAD.MOV.U32 R86, RZ, RZ, R36 ;  /* 0x000000ffff567224 */ /* 0x000fe400078e0024 */
[C---:B------:R-:W-:Y:S02]  /*9e00*/  VIADD R8, R12.reuse, 0xffffffbc ;  /* 0xffffffbc0c087836 */ /* 0x040fe40000000000 */
[----:B------:R-:W-:-:S03]  /*9e10*/  VIADD R36, R12, 0xffffffbb ;  /* 0xffffffbb0c247836 */ /* 0x000fc60000000000 */
[----:B------:R-:W-:Y:S01]  /*9e20*/  ISETP.GE.U32.AND P3, PT, R8, 0x7fffff3d, PT ;  /* 0x7fffff3d0800780c */ /* 0x000fe20003f66070 */
[----:B------:R-:W-:Y:S01]  /*9e30*/  IMAD R8, R70, 0x84, RZ ;  /* 0x0000008446087824 */ /* 0x000fe200078e02ff */
[----:B------:R-:W-:Y:S01]  /*9e40*/  ISETP.GE.U32.AND P1, PT, R36, 0x7fffff3c, PT ;  /* 0x7fffff3c2400780c */ /* 0x000fe20003f26070 */
[----:B0-----:R-:W-:Y:S01]  /*9e50*/  @!P5 IMAD.MOV.U32 R6, RZ, RZ, R84 ;  /* 0x000000ffff06d224 */ /* 0x001fe200078e0054 */
[----:B------:R-:W-:Y:S01]  /*9e60*/  PRMT R36, RZ, 0x7610, R36 ;  /* 0x00007610ff247816 */ /* 0x000fe20000000024 */
[----:B------:R-:W-:Y:S01]  /*9e70*/  @!P5 IMAD.MOV.U32 R7, RZ, RZ, R85 ;  /* 0x000000ffff07d224 */ /* 0x000fe200078e0055 */
[----:B------:R0:W-:Y:S01]  /*9e80*/  STL [R1+0xc40], R85 ;  /* 0x000c405501007387 */ /* 0x0001e20000100800 */
[----:B------:R-:W-:-:S03]  /*9e90*/  IMAD R5, R70, 0x86, RZ ;  /* 0x0000008646057824 */ /* 0x000fc600078e02ff */
[----:B------:R1:W5:Y:S02]  /*9ea0*/  @!P5 LDG.E.U16 R36, desc[UR20][R6.64] ;  /* 0x000000140624d981 */ /* 0x000364000c1e1500 */
[----:B------:R-:W-:Y:S02]  /*9eb0*/  IADD3 R84, P6, PT, R5, R3, RZ ;  /* 0x0000000305547210 */ /* 0x000fe40007fde0ff */
[----:B------:R-:W-:Y:S01]  /*9ec0*/  PRMT R5, RZ, 0x7610, R5 ;  /* 0x00007610ff057816 */ /* 0x000fe20000000005 */
[----:B-1----:R-:W-:Y:S02]  /*9ed0*/  IMAD R6, R70, 0x43, RZ ;  /* 0x0000004346067824 */ /* 0x002fe400078e02ff */
[----:B------:R-:W-:-:S03]  /*9ee0*/  VIADD R7, R12, 0xffffffba ;  /* 0xffffffba0c077836 */ /* 0x000fc60000000000 */
[----:B0-----:R-:W-:Y:S02]  /*9ef0*/  LEA.HI.X.SX32 R85, R6, R2, 0x1, P6 ;  /* 0x0000000206557211 */ /* 0x001fe400030f0eff */
[----:B------:R-:W-:Y:S01]  /*9f00*/  ISETP.GE.U32.AND P5, PT, R7, 0x7fffff3b, PT ;  /* 0x7fffff3b0700780c */ /* 0x000fe20003fa6070 */
[----:B--2---:R0:W-:Y:S02]  /*9f10*/  STL [R1+0x2c8], R91 ;  /* 0x0002c85b01007387 */ /* 0x0041e40000100800 */
[----:B0-----:R-:W-:Y:S01]  /*9f20*/  IADD3 R91, P0, PT, R8, R3, RZ ;  /* 0x00000003085b7210 */ /* 0x001fe20007f1e0ff */
[----:B------:R-:W-:-:S03]  /*9f30*/  VIADD R8, R12, 0xffffffb9 ;  /* 0xffffffb90c087836 */ /* 0x000fc60000000000 */
[----:B------:R-:W-:Y:S01]  /*9f40*/  LEA.HI.X.SX32 R12, R37, R2, 0x1, P0 ;  /* 0x00000002250c7211 */ /* 0x000fe200000f0eff */
[----:B------:R-:W-:-:S04]  /*9f50*/  @!P4 IMAD.MOV.U32 R6, RZ, RZ, R91 ;  /* 0x000000ffff06c224 */ /* 0x000fc800078e005b */
[----:B------:R-:W-:-:S05]  /*9f60*/  @!P4 IMAD.MOV.U32 R7, RZ, RZ, R12 ;  /* 0x000000ffff07c224 */ /* 0x000fca00078e000c */
[----:B------:R0:W2:Y:S04]  /*9f70*/  @!P4 LDG.E.U16 R5, desc[UR20][R6.64] ;  /* 0x000000140605c981 */ /* 0x0000a8000c1e1500 */
[----:B------:R-:W-:Y:S04]  /*9f80*/  STL [R1+0xc4c], R91 ;  /* 0x000c4c5b01007387 */ /* 0x000fe80000100800 */
[----:B------:R-:W-:Y:S04]  /*9f90*/  STL [R1+0xc54], R84 ;  /* 0x000c545401007387 */ /* 0x000fe80000100800 */
[----:B------:R1:W-:Y:S01]  /*9fa0*/  STL [R1+0xc48], R12 ;  /* 0x000c480c01007387 */ /* 0x0003e20000100800 */
[----:B------:R-:W-:Y:S01]  /*9fb0*/  PRMT R37, RZ, 0x7610, R37 ;  /* 0x00007610ff257816 */ /* 0x000fe20000000025 */
[----:B0-----:R-:W-:Y:S01]  /*9fc0*/  @!P3 IMAD.MOV.U32 R6, RZ, RZ, R84 ;  /* 0x000000ffff06b224 */ /* 0x001fe200078e0054 */
[----:B------:R-:W-:Y:S01]  /*9fd0*/  ISETP.GE.U32.AND P0, PT, R8, 0x7fffff3a, PT ;  /* 0x7fffff3a0800780c */ /* 0x000fe20003f06070 */
[----:B-1----:R-:W0:Y:S01]  /*9fe0*/  LDC R12, c[0x0][0x3a0] ;  /* 0x0000e800ff0c7b82 */ /* 0x002e220000000800 */
[----:B------:R-:W-:Y:S01]  /*9ff0*/  @!P3 IMAD.MOV.U32 R7, RZ, RZ, R85 ;  /* 0x000000ffff07b224 */ /* 0x000fe200078e0055 */
[----:B------:R-:W5:Y:S01]  /*a000*/  LDL.LU R91, [R1+0x1310] ;  /* 0x00131000015b7983 */ /* 0x000f620000300800 */
[----:B------:R-:W-:-:S03]  /*a010*/  IMAD R8, R70, 0x88, RZ ;  /* 0x0000008846087824 */ /* 0x000fc600078e02ff */
[----:B------:R1:W-:Y:S04]  /*a020*/  STL [R1+0xc50], R85 ;  /* 0x000c505501007387 */ /* 0x0003e80000100800 */
[----:B------:R3:W5:Y:S01]  /*a030*/  @!P3 LDG.E.U16 R37, desc[UR20][R6.64] ;  /* 0x000000140625b981 */ /* 0x000762000c1e1500 */
[----:B-1----:R-:W-:Y:S01]  /*a040*/  IADD3 R85, P3, PT, R8, R3, RZ ;  /* 0x0000000308557210 */ /* 0x002fe20007f7e0ff */
[----:B---3--:R-:W-:Y:S02]  /*a050*/  IMAD R6, R70, 0x45, RZ ;  /* 0x0000004546067824 */ /* 0x008fe400078e02ff */
[----:B0-----:R-:W-:Y:S01]  /*a060*/  VIADD R7, R12, 0xffffffb8 ;  /* 0xffffffb80c077836 */ /* 0x001fe20000000000 */
[----:B------:R-:W-:-:S04]  /*a070*/  PRMT R90, RZ, 0x7610, R90 ;  /* 0x00007610ff5a7816 */ /* 0x000fc8000000005a */
[----:B------:R-:W-:Y:S01]  /*a080*/  ISETP.GE.U32.AND P4, PT, R7, 0x7fffff39, PT ;  /* 0x7fffff390700780c */ /* 0x000fe20003f86070 */
[----:B--2---:R0:W-:Y:S04]  /*a090*/  STL [R1+0x2c4], R5 ;  /* 0x0002c40501007387 */ /* 0x0041e80000100800 */
[----:B------:R1:W-:Y:S01]  /*a0a0*/  STL [R1+0xc5c], R85 ;  /* 0x000c5c5501007387 */ /* 0x0003e20000100800 */
[----:B0-----:R-:W-:-:S05]  /*a0b0*/  IMAD R5, R70, 0x8a, RZ ;  /* 0x0000008a46057824 */ /* 0x001fca00078e02ff */
[----:B------:R-:W-:Y:S01]  /*a0c0*/  IADD3 R84, P6, PT, R5, R3, RZ ;  /* 0x0000000305547210 */ /* 0x000fe20007fde0ff */
[----:B------:R-:W-:Y:S01]  /*a0d0*/  IMAD.MOV.U32 R5, RZ, RZ, R85 ;  /* 0x000000ffff057224 */ /* 0x000fe200078e0055 */
[----:B-1----:R-:W-:-:S05]  /*a0e0*/  LEA.HI.X.SX32 R85, R38, R2, 0x1, P3 ;  /* 0x0000000226557211 */ /* 0x002fca00018f0eff */
[----:B------:R0:W-:Y:S01]  /*a0f0*/  STL [R1+0xc58], R85 ;  /* 0x000c585501007387 */ /* 0x0001e20000100800 */
[----:B------:R-:W-:Y:S01]  /*a100*/  IMAD.MOV.U32 R7, RZ, RZ, R85 ;  /* 0x000000ffff077224 */ /* 0x000fe200078e0055 */
[----:B0-----:R-:W-:Y:S01]  /*a110*/  LEA.HI.X.SX32 R85, R6, R2, 0x1, P6 ;  /* 0x0000000206557211 */ /* 0x001fe200030f0eff */
[----:B------:R-:W-:-:S05]  /*a120*/  @!P1 IMAD.MOV.U32 R6, RZ, RZ, R5 ;  /* 0x000000ffff069224 */ /* 0x000fca00078e0005 */
[----:B------:R0:W2:Y:S01]  /*a130*/  @!P1 LDG.E.U16 R90, desc[UR20][R6.64] ;  /* 0x00000014065a9981 */ /* 0x0000a2000c1e1500 */
[----:B------:R-:W-:Y:S01]  /*a140*/  VIADD R8, R12, 0xffffffb7 ;  /* 0xffffffb70c087836 */ /* 0x000fe20000000000 */
[----:B------:R-:W-:-:S04]  /*a150*/  PRMT R38, RZ, 0x7610, R38 ;  /* 0x00007610ff267816 */ /* 0x000fc80000000026 */
[----:B------:R-:W-:Y:S01]  /*a160*/  ISETP.GE.U32.AND P3, PT, R8, 0x7fffff38, PT ;  /* 0x7fffff380800780c */ /* 0x000fe20003f66070 */
[C---:B------:R-:W-:Y:S01]  /*a170*/  IMAD R8, R70.reuse, 0x8c, RZ ;  /* 0x0000008c46087824 */ /* 0x040fe200078e02ff */
[----:B------:R1:W-:Y:S01]  /*a180*/  STL [R1+0xc64], R84 ;  /* 0x000c645401007387 */ /* 0x0003e20000100800 */
[----:B0-----:R-:W-:Y:S02]  /*a190*/  @!P5 IMAD.MOV.U32 R6, RZ, RZ, R84 ;  /* 0x000000ffff06d224 */ /* 0x001fe400078e0054 */
[----:B------:R-:W-:Y:S01]  /*a1a0*/  @!P5 IMAD.MOV.U32 R7, RZ, RZ, R85 ;  /* 0x000000ffff07d224 */ /* 0x000fe200078e0055 */
[----:B------:R0:W-:Y:S01]  /*a1b0*/  STL [R1+0xc60], R85 ;  /* 0x000c605501007387 */ /* 0x0001e20000100800 */
[----:B------:R-:W-:-:S03]  /*a1c0*/  IMAD R5, R70, 0x8e, RZ ;  /* 0x0000008e46057824 */ /* 0x000fc600078e02ff */
[----:B------:R3:W5:Y:S02]  /*a1d0*/  @!P5 LDG.E.U16 R38, desc[UR20][R6.64] ;  /* 0x000000140626d981 */ /* 0x000764000c1e1500 */
[----:B-1----:R-:W-:Y:S02]  /*a1e0*/  IADD3 R84, P6, PT, R5, R3, RZ ;  /* 0x0000000305547210 */ /* 0x002fe40007fde0ff */
[----:B------:R-:W-:Y:S01]  /*a1f0*/  PRMT R5, RZ, 0x7610, R5 ;  /* 0x00007610ff057816 */ /* 0x000fe20000000005 */
[----:B---3--:R-:W-:Y:S02]  /*a200*/  IMAD R6, R70, 0x47, RZ ;  /* 0x0000004746067824 */ /* 0x008fe400078e02ff */
        /* <DEDUP_REMOVED lines=13> */
[----:B------:R-:W-:Y:S01]  /*a2e0*/  ISETP.GE.U32.AND P1, PT, R8, 0x7fffff36, PT ;  /* 0x7fffff360800780c */ /* 0x000fe20003f26070 */
[----:B-1----:R-:W1:Y:S01]  /*a2f0*/  LDC R12, c[0x0][0x3a0] ;  /* 0x0000e800ff0c7b82 */ /* 0x002e620000000800 */
[----:B------:R-:W-:Y:S01]  /*a300*/  IMAD R8, R70, 0x90, RZ ;  /* 0x0000009046087824 */ /* 0x000fe200078e02ff */
[----:B------:R-:W5:Y:S01]  /*a310*/  LDL.LU R90, [R1+0x130c] ;  /* 0x00130c00015a7983 */ /* 0x000f620000300800 */
[----:B------:R-:W-:Y:S01]  /*a320*/  PRMT R39, RZ, 0x7610, R39 ;  /* 0x00007610ff277816 */ /* 0x000fe20000000027 */
[----:B0-----:R-:W-:-:S02]  /*a330*/  @!P4 IMAD.MOV.U32 R6, RZ, RZ, R84 ;  /* 0x000000ffff06c224 */ /* 0x001fc400078e0054 */
[----:B------:R0:W-:Y:S01]  /*a340*/  STL [R1+0xc70], R85 ;  /* 0x000c705501007387 */ /* 0x0001e20000100800 */
[----:B------:R-:W-:-:S05]  /*a350*/  @!P4 IMAD.MOV.U32 R7, RZ, RZ, R85 ;  /* 0x000000ffff07c224 */ /* 0x000fca00078e0055 */
[----:B------:R3:W5:Y:S01]  /*a360*/  @!P4 LDG.E.U16 R39, desc[UR20][R6.64] ;  /* 0x000000140627c981 */ /* 0x000762000c1e1500 */
[----:B0-----:R-:W-:Y:S01]  /*a370*/  IADD3 R85, P0, PT, R8, R3, RZ ;  /* 0x0000000308557210 */ /* 0x001fe20007f1e0ff */
[----:B---3--:R-:W-:Y:S02]  /*a380*/  IMAD R6, R70, 0x49, RZ ;  /* 0x0000004946067824 */ /* 0x008fe400078e02ff */
[----:B-1----:R-:W-:Y:S01]  /*a390*/  VIADD R7, R12, 0xffffffb4 ;  /* 0xffffffb40c077836 */ /* 0x002fe20000000000 */
        /* <DEDUP_REMOVED lines=152> */
[C---:B-1----:R-:W-:Y:S02]  /*ad20*/  VIADD R7, R12.reuse, 0xffffffa8 ;  /* 0xffffffa80c077836 */ /* 0x042fe40000000000 */
[----:B------:R-:W-:Y:S01]  /*ad30*/  VIADD R8, R12, 0xffffffa7 ;  /* 0xffffffa70c087836 */ /* 0x000fe20000000000 */
[----:B------:R-:W-:Y:S02]  /*ad40*/  PRMT R47, RZ, 0x7610, R47 ;  /* 0x00007610ff2f7816 */ /* 0x000fe4000000002f */
[----:B------:R-:W-:Y:S02]  /*ad50*/  ISETP.GE.U32.AND P4, PT, R7, 0x7fffff29, PT ;  /* 0x7fffff290700780c */ /* 0x000fe40003f86070 */
[----:B------:R-:W-:-:S02]  /*ad60*/  PRMT R49, RZ, 0x7610, R49 ;  /* 0x00007610ff317816 */ /* 0x000fc40000000031 */
[----:B------:R-:W-:Y:S02]  /*ad70*/  PRMT R51, RZ, 0x7610, R51 ;  /* 0x00007610ff337816 */ /* 0x000fe40000000033 */
[----:B------:R-:W-:Y:S02]  /*ad80*/  PRMT R53, RZ, 0x7610, R53 ;  /* 0x00007610ff357816 */ /* 0x000fe40000000035 */
[----:B------:R-:W-:Y:S02]  /*ad90*/  PRMT R55, RZ, 0x7610, R55 ;  /* 0x00007610ff377816 */ /* 0x000fe40000000037 */
[----:B------:R-:W-:Y:S02]  /*ada0*/  PRMT R54, RZ, 0x7610, R54 ;  /* 0x00007610ff367816 */ /* 0x000fe40000000036 */
[----:B------:R-:W-:Y:S02]  /*adb0*/  PRMT R57, RZ, 0x7610, R57 ;  /* 0x00007610ff397816 */ /* 0x000fe40000000039 */
[----:B------:R-:W-:-:S02]  /*adc0*/  PRMT R59, RZ, 0x7610, R59 ;  /* 0x00007610ff3b7816 */ /* 0x000fc4000000003b */
[----:B------:R-:W-:Y:S02]  /*add0*/  PRMT R61, RZ, 0x7610, R61 ;  /* 0x00007610ff3d7816 */ /* 0x000fe4000000003d */
[----:B------:R-:W-:Y:S02]  /*ade0*/  PRMT R63, RZ, 0x7610, R63 ;  /* 0x00007610ff3f7816 */ /* 0x000fe4000000003f */
[----:B------:R-:W-:Y:S02]  /*adf0*/  PRMT R62, RZ, 0x7610, R62 ;  /* 0x00007610ff3e7816 */ /* 0x000fe4000000003e */
[----:B------:R-:W-:Y:S02]  /*ae00*/  PRMT R65, RZ, 0x7610, R65 ;  /* 0x00007610ff417816 */ /* 0x000fe40000000041 */
[----:B------:R-:W-:Y:S01]  /*ae10*/  PRMT R67, RZ, 0x7610, R67 ;  /* 0x00007610ff437816 */ /* 0x000fe20000000043 */
[----:B--2---:R0:W-:Y:S04]  /*ae20*/  STL [R1+0x238], R5 ;  /* 0x0002380501007387 */ /* 0x0041e80000100800 */
[----:B------:R1:W-:Y:S01]  /*ae30*/  STL [R1+0xcdc], R85 ;  /* 0x000cdc5501007387 */ /* 0x0003e20000100800 */
[----:B0-----:R-:W-:-:S05]  /*ae40*/  IMAD R5, R70, 0xaa, RZ ;  /* 0x000000aa46057824 */ /* 0x001fca00078e02ff */
[----:B------:R-:W-:Y:S01]  /*ae50*/  IADD3 R84, P6, PT, R5, R3, RZ ;  /* 0x0000000305547210 */ /* 0x000fe20007fde0ff */
[----:B------:R-:W-:Y:S01]  /*ae60*/  IMAD.MOV.U32 R5, RZ, RZ, R85 ;  /* 0x000000ffff057224 */ /* 0x000fe200078e0055 */
[----:B-1----:R-:W-:Y:S02]  /*ae70*/  LEA.HI.X.SX32 R85, R46, R2, 0x1, P0 ;  /* 0x000000022e557211 */ /* 0x002fe400000f0eff */
[----:B------:R-:W-:-:S03]  /*ae80*/  ISETP.GE.U32.AND P0, PT, R8, 0x7fffff28, PT ;  /* 0x7fffff280800780c */ /* 0x000fc60003f06070 */
[----:B------:R0:W-:Y:S01]  /*ae90*/  STL [R1+0xcd8], R85 ;  /* 0x000cd85501007387 */ /* 0x0001e20000100800 */
[----:B------:R-:W-:Y:S02]  /*aea0*/  IMAD.MOV.U32 R7, RZ, RZ, R85 ;  /* 0x000000ffff077224 */ /* 0x000fe400078e0055 */
[----:B------:R-:W-:Y:S01]  /*aeb0*/  IMAD R8, R70, 0xac, RZ ;  /* 0x000000ac46087824 */ /* 0x000fe200078e02ff */
[----:B------:R-:W-:Y:S01]  /*aec0*/  STL [R1+0xce4], R84 ;  /* 0x000ce45401007387 */ /* 0x000fe20000100800 */
[----:B0-----:R-:W-:Y:S01]  /*aed0*/  LEA.HI.X.SX32 R85, R6, R2, 0x1, P6 ;  /* 0x0000000206557211 */ /* 0x001fe200030f0eff */
[----:B------:R-:W-:Y:S01]  /*aee0*/  @!P3 IMAD.MOV.U32 R6, RZ, RZ, R5 ;  /* 0x000000ffff06b224 */ /* 0x000fe200078e0005 */
[----:B------:R-:W-:Y:S01]  /*aef0*/  PRMT R46, RZ, 0x7610, R46 ;  /* 0x00007610ff2e7816 */ /* 0x000fe2000000002e */
[----:B------:R-:W-:Y:S02]  /*af00*/  IMAD R5, R70, 0xae, RZ ;  /* 0x000000ae46057824 */ /* 0x000fe400078e02ff */
[----:B------:R0:W-:Y:S04]  /*af10*/  STL [R1+0xce0], R85 ;  /* 0x000ce05501007387 */ /* 0x0001e80000100800 */
[----:B------:R1:W5:Y:S02]  /*af20*/  @!P3 LDG.E.U16 R47, desc[UR20][R6.64] ;  /* 0x00000014062fb981 */ /* 0x000364000c1e1500 */
[----:B-1----:R-:W-:-:S02]  /*af30*/  @!P5 IMAD.MOV.U32 R6, RZ, RZ, R84 ;  /* 0x000000ffff06d224 */ /* 0x002fc400078e0054 */
[----:B------:R-:W-:Y:S01]  /*af40*/  @!P5 IMAD.MOV.U32 R7, RZ, RZ, R85 ;  /* 0x000000ffff07d224 */ /* 0x000fe200078e0055 */
[-C--:B0-----:R-:W-:Y:S02]  /*af50*/  IADD3 R85, P3, PT, R8, R3.reuse, RZ ;  /* 0x0000000308557210 */ /* 0x081fe40007f7e0ff */
[----:B------:R-:W-:Y:S02]  /*af60*/  IADD3 R84, P6, PT, R5, R3, RZ ;  /* 0x0000000305547210 */ /* 0x000fe40007fde0ff */
[----:B------:R0:W5:Y:S01]  /*af70*/  @!P5 LDG.E.U16 R46, desc[UR20][R6.64] ;  /* 0x00000014062ed981 */ /* 0x000162000c1e1500 */
[----:B------:R-:W-:-:S03]  /*af80*/  IMAD.MOV.U32 R5, RZ, RZ, R85 ;  /* 0x000000ffff057224 */ /* 0x000fc600078e0055 */
[----:B------:R1:W-:Y:S01]  /*af90*/  STL [R1+0xcec], R85 ;  /* 0x000cec5501007387 */ /* 0x0003e20000100800 */
[C---:B------:R-:W-:Y:S02]  /*afa0*/  VIADD R8, R12.reuse, 0xffffffa5 ;  /* 0xffffffa50c087836 */ /* 0x040fe40000000000 */
[----:B0-----:R-:W-:Y:S02]  /*afb0*/  VIADD R7, R12, 0xffffffa6 ;  /* 0xffffffa60c077836 */ /* 0x001fe40000000000 */
[----:B------:R-:W-:Y:S01]  /*afc0*/  IMAD R6, R70, 0x57, RZ ;  /* 0x0000005746067824 */ /* 0x000fe200078e02ff */
[----:B-1----:R-:W-:Y:S02]  /*afd0*/  LEA.HI.X.SX32 R85, R48, R2, 0x1, P3 ;  /* 0x0000000230557211 */ /* 0x002fe400018f0eff */
[----:B------:R-:W-:-:S03]  /*afe0*/  ISETP.GE.U32.AND P5, PT, R7, 0x7fffff27, PT ;  /* 0x7fffff270700780c */ /* 0x000fc60003fa6070 */
[----:B------:R0:W-:Y:S01]  /*aff0*/  STL [R1+0xce8], R85 ;  /* 0x000ce85501007387 */ /* 0x0001e20000100800 */
[----:B------:R-:W-:Y:S01]  /*b000*/  IMAD.MOV.U32 R7, RZ, RZ, R85 ;  /* 0x000000ffff077224 */ /* 0x000fe200078e0055 */
[----:B------:R-:W-:Y:S01]  /*b010*/  ISETP.GE.U32.AND P3, PT, R8, 0x7fffff26, PT ;  /* 0x7fffff260800780c */ /* 0x000fe20003f66070 */
        /* <DEDUP_REMOVED lines=72> */
[----:B------:R-:W-:Y:S02]  /*b4a0*/  @!P1 IMAD.MOV.U32 R6, RZ, RZ, R5 ;  /* 0x000000ffff069224 */ /* 0x000fe400078e0005 */
        /* <DEDUP_REMOVED lines=56> */
[----:B0-----:R-:W-:Y:S02]  /*b830*/  VIADD R7, R12, 0xffffff9a ;  /* 0xffffff9a0c077836 */ /* 0x001fe40000000000 */
[----:B------:R-:W-:Y:S01]  /*b840*/  IMAD R6, R70, 0x63, RZ ;  /* 0x0000006346067824 */ /* 0x000fe200078e02ff */
[----:B-1----:R-:W-:Y:S01]  /*b850*/  LEA.HI.X.SX32 R85, R60, R2, 0x1, P3 ;  /* 0x000000023c557211 */ /* 0x002fe200018f0eff */
[----:B------:R-:W-:Y:S01]  /*b860*/  VIADD R8, R12, 0xffffff99 ;  /* 0xffffff990c087836 */ /* 0x000fe20000000000 */
[----:B------:R-:W-:-:S03]  /*b870*/  ISETP.GE.U32.AND P5, PT, R7, 0x7fffff1b, PT ;  /* 0x7fffff1b0700780c */ /* 0x000fc60003fa6070 */
[----:B------:R0:W-:Y:S01]  /*b880*/  STL [R1+0xd48], R85 ;  /* 0x000d485501007387 */ /* 0x0001e20000100800 */
[----:B------:R-:W-:Y:S01]  /*b890*/  IMAD.MOV.U32 R7, RZ, RZ, R85 ;  /* 0x000000ffff077224 */ /* 0x000fe200078e0055 */
[----:B------:R-:W-:Y:S01]  /*b8a0*/  ISETP.GE.U32.AND P3, PT, R8, 0x7fffff1a, PT ;  /* 0x7fffff1a0800780c */ /* 0x000fe20003f66070 */
[----:B------:R-:W-:Y:S01]  /*b8b0*/  IMAD R8, R70, 0xc8, RZ ;  /* 0x000000c846087824 */ /* 0x000fe200078e02ff */
[----:B------:R-:W-:Y:S02]  /*b8c0*/  PRMT R60, RZ, 0x7610, R60 ;  /* 0x00007610ff3c7816 */ /* 0x000fe4000000003c */
[----:B0-----:R-:W-:Y:S01]  /*b8d0*/  LEA.HI.X.SX32 R85, R6, R2, 0x1, P6 ;  /* 0x0000000206557211 */ /* 0x001fe200030f0eff */
[----:B------:R-:W-:Y:S01]  /*b8e0*/  @!P1 IMAD.MOV.U32 R6, RZ, RZ, R5 ;  /* 0x000000ffff069224 */ /* 0x000fe200078e0005 */
[----:B------:R-:W-:Y:S01]  /*b8f0*/  STL [R1+0xd54], R84 ;  /* 0x000d545401007387 */ /* 0x000fe20000100800 */
[----:B------:R-:W-:-:S03]  /*b900*/  IMAD R5, R70, 0xca, RZ ;  /* 0x000000ca46057824 */ /* 0x000fc600078e02ff */
[----:B------:R0:W5:Y:S04]  /*b910*/  @!P1 LDG.E.U16 R61, desc[UR20][R6.64] ;  /* 0x00000014063d9981 */ /* 0x000168000c1e1500 */
[----:B------:R1:W-:Y:S01]  /*b920*/  STL [R1+0xd50], R85 ;  /* 0x000d505501007387 */ /* 0x0003e20000100800 */
[----:B0-----:R-:W-:Y:S02]  /*b930*/  @!P4 IMAD.MOV.U32 R6, RZ, RZ, R84 ;  /* 0x000000ffff06c224 */ /* 0x001fe400078e0054 */
[----:B------:R-:W-:Y:S02]  /*b940*/  @!P4 IMAD.MOV.U32 R7, RZ, RZ, R85 ;  /* 0x000000ffff07c224 */ /* 0x000fe400078e0055 */
[----:B-1----:R-:W-:Y:S01]  /*b950*/  IMAD.MOV.U32 R85, RZ, RZ, R86 ;  /* 0x000000ffff557224 */ /* 0x002fe200078e0056 */
[----:B------:R-:W-:-:S02]  /*b960*/  IADD3 R86, P1, PT, R8, R3, RZ ;  /* 0x0000000308567210 */ /* 0x000fc40007f3e0ff */
[----:B------:R0:W5:Y:S01]  /*b970*/  @!P4 LDG.E.U16 R60, desc[UR20][R6.64] ;  /* 0x00000014063cc981 */ /* 0x000162000c1e1500 */
[----:B------:R-:W-:Y:S02]  /*b980*/  IADD3 R84, P6, PT, R5, R3, RZ ;  /* 0x0000000305547210 */ /* 0x000fe40007fde0ff */
[----:B------:R-:W-:Y:S01]  /*b990*/  LEA.HI.X.SX32 R5, R14, R2, 0x1, P1 ;  /* 0x000000020e057211 */ /* 0x000fe200008f0eff */
[----:B------:R1:W-:Y:S01]  /*b9a0*/  STL [R1+0xd5c], R86 ;  /* 0x000d5c5601007387 */ /* 0x0003e20000100800 */
[----:B------:R-:W-:Y:S02]  /*b9b0*/  IMAD.MOV.U32 R14, RZ, RZ, R86 ;  /* 0x000000ffff0e7224 */ /* 0x000fe400078e0056 */
[----:B0-----:R-:W-:Y:S02]  /*b9c0*/  VIADD R7, R12, 0xffffff98 ;  /* 0xffffff980c077836 */ /* 0x001fe40000000000 */
[----:B------:R-:W-:Y:S02]  /*b9d0*/  IMAD R6, R70, 0x65, RZ ;  /* 0x0000006546067824 */ /* 0x000fe400078e02ff */
[----:B------:R-:W-:Y:S01]  /*b9e0*/  VIADD R8, R12, 0xffffff97 ;  /* 0xffffff970c087836 */ /* 0x000fe20000000000 */
[----:B-1----:R-:W5:Y:S01]  /*b9f0*/  LDL.LU R86, [R1+0x12fc] ;  /* 0x0012fc0001567983 */ /* 0x002f620000300800 */
[----:B------:R-:W-:Y:S01]  /*ba00*/  ISETP.GE.U32.AND P4, PT, R7, 0x7fffff19, PT ;  /* 0x7fffff190700780c */ /* 0x000fe20003f86070 */
[----:B------:R-:W-:-:S02]  /*ba10*/  IMAD.MOV.U32 R7, RZ, RZ, R5 ;  /* 0x000000ffff077224 */ /* 0x000fc400078e0005 */
[----:B------:R0:W-:Y:S01]  /*ba20*/  STL [R1+0xd58], R5 ;  /* 0x000d580501007387 */ /* 0x0001e20000100800 */
[----:B------:R-:W-:Y:S01]  /*ba30*/  ISETP.GE.U32.AND P1, PT, R8, 0x7fffff18, PT ;  /* 0x7fffff180800780c */ /* 0x000fe20003f26070 */
[----:B------:R-:W-:Y:S02]  /*ba40*/  IMAD R8, R70, 0xcc, RZ ;  /* 0x000000cc46087824 */ /* 0x000fe400078e02ff */
[----:B------:R1:W-:Y:S01]  /*ba50*/  STL [R1+0xd64], R84 ;  /* 0x000d645401007387 */ /* 0x0003e20000100800 */
[----:B0-----:R-:W-:Y:S01]  /*ba60*/  LEA.HI.X.SX32 R5, R6, R2, 0x1, P6 ;  /* 0x0000000206057211 */ /* 0x001fe200030f0eff */
[----:B------:R-:W-:-:S04]  /*ba70*/  @!P0 IMAD.MOV.U32 R6, RZ, RZ, R14 ;  /* 0x000000ffff068224 */ /* 0x000fc800078e000e */
[----:B------:R0:W-:Y:S04]  /*ba80*/  STL [R1+0xd60], R5 ;  /* 0x000d600501007387 */ /* 0x0001e80000100800 */
[----:B------:R2:W5:Y:S02]  /*ba90*/  @!P0 LDG.E.U16 R63, desc[UR20][R6.64] ;  /* 0x00000014063f8981 */ /* 0x000564000c1e1500 */
[----:B--2---:R-:W-:Y:S02]  /*baa0*/  @!P5 IMAD.MOV.U32 R7, RZ, RZ, R5 ;  /* 0x000000ffff07d224 */ /* 0x004fe400078e0005 */
[----:B------:R-:W-:Y:S01]  /*bab0*/  @!P5 IMAD.MOV.U32 R6, RZ, RZ, R84 ;  /* 0x000000ffff06d224 */ /* 0x000fe200078e0054 */
[----:B-1----:R-:W-:Y:S01]  /*bac0*/  IADD3 R84, P0, PT, R8, R3, RZ ;  /* 0x0000000308547210 */ /* 0x002fe20007f1e0ff */
[----:B0-----:R-:W-:-:S03]  /*bad0*/  IMAD R5, R70, 0xce, RZ ;  /* 0x000000ce46057824 */ /* 0x001fc600078e02ff */
[----:B------:R0:W5:Y:S02]  /*bae0*/  @!P5 LDG.E.U16 R62, desc[UR20][R6.64] ;  /* 0x00000014063ed981 */ /* 0x000164000c1e1500 */
[----:B------:R-:W-:Y:S01]  /*baf0*/  IADD3 R14, P6, PT, R5, R3, RZ ;  /* 0x00000003050e7210 */ /* 0x000fe20007fde0ff */
[----:B------:R-:W-:Y:S01]  /*bb00*/  IMAD.MOV.U32 R5, RZ, RZ, R84 ;  /* 0x000000ffff057224 */ /* 0x000fe200078e0054 */
[----:B------:R1:W-:Y:S01]  /*bb10*/  STL [R1+0xd6c], R84 ;  /* 0x000d6c5401007387 */ /* 0x0003e20000100800 */
[C---:B------:R-:W-:Y:S02]  /*bb20*/  VIADD R8, R12.reuse, 0xffffff95 ;  /* 0xffffff950c087836 */ /* 0x040fe40000000000 */
[----:B0-----:R-:W-:Y:S02]  /*bb30*/  VIADD R7, R12, 0xffffff96 ;  /* 0xffffff960c077836 */ /* 0x001fe40000000000 */
[----:B------:R-:W-:Y:S01]  /*bb40*/  IMAD R6, R70, 0x67, RZ ;  /* 0x0000006746067824 */ /* 0x000fe200078e02ff */
[----:B-1----:R-:W-:-:S02]  /*bb50*/  LEA.HI.X.SX32 R84, R64, R2, 0x1, P0 ;  /* 0x0000000240547211 */ /* 0x002fc400000f0eff */
        /* <DEDUP_REMOVED lines=13> */
[----:B------:R-:W-:Y:S02]  /*bc30*/  @!P4 IMAD.MOV.U32 R6, RZ, RZ, R14 ;  /* 0x000000ffff06c224 */ /* 0x000fe400078e000e */
[----:B0-----:R-:W-:Y:S01]  /*bc40*/  IMAD.MOV.U32 R84, RZ, RZ, R85 ;  /* 0x000000ffff547224 */ /* 0x001fe200078e0055 */
[-C--:B------:R-:W-:Y:S02]  /*bc50*/  IADD3 R85, P3, PT, R8, R3.reuse, RZ ;  /* 0x0000000308557210 */ /* 0x080fe40007f7e0ff */
[----:B------:R0:W5:Y:S01]  /*bc60*/  @!P4 LDG.E.U16 R64, desc[UR20][R6.64] ;  /* 0x000000140640c981 */ /* 0x000162000c1e1500 */
[----:B------:R-:W-:Y:S02]  /*bc70*/  IADD3 R14, P6, PT, R5, R3, RZ ;  /* 0x00000003050e7210 */ /* 0x000fe40007fde0ff */
[----:B------:R-:W-:Y:S01]  /*bc80*/  IMAD.MOV.U32 R5, RZ, RZ, R85 ;  /* 0x000000ffff057224 */ /* 0x000fe200078e0055 */
[----:B------:R1:W-:Y:S01]  /*bc90*/  STL [R1+0xd7c], R85 ;  /* 0x000d7c5501007387 */ /* 0x0003e20000100800 */
[----:B0-----:R-:W-:-:S02]  /*bca0*/  VIADD R7, R12, 0xffffff94 ;  /* 0xffffff940c077836 */ /* 0x001fc40000000000 */
        /* <DEDUP_REMOVED lines=16> */
[----:B------:R-:W-:Y:S01]  /*bdb0*/  @!P5 IMAD.MOV.U32 R7, RZ, RZ, R85 ;  /* 0x000000ffff07d224 */ /* 0x000fe200078e0055 */
[----:B-1----:R-:W-:Y:S01]  /*bdc0*/  IADD3 R85, P1, PT, R8, R3, RZ ;  /* 0x0000000308557210 */ /* 0x002fe20007f3e0ff */
[----:B------:R-:W-:-:S03]  /*bdd0*/  VIADD R8, R12, 0xffffff91 ;  /* 0xffffff910c087836 */ /* 0x000fc60000000000 */
[----:B------:R0:W5:Y:S01]  /*bde0*/  @!P5 LDG.E.U16 R66, desc[UR20][R6.64] ;  /* 0x000000140642d981 */ /* 0x000162000c1e1500 */
[----:B------:R-:W-:Y:S02]  /*bdf0*/  IADD3 R14, P6, PT, R5, R3, RZ ;  /* 0x00000003050e7210 */ /* 0x000fe40007fde0ff */
[----:B------:R-:W-:Y:S01]  /*be00*/  PRMT R83, RZ, 0x7610, R83 ;  /* 0x00007610ff537816 */ /* 0x000fe20000000053 */
[----:B0-----:R-:W-:Y:S02]  /*be10*/  IMAD R6, R70, 0x6b, RZ ;  /* 0x0000006b46067824 */ /* 0x001fe400078e02ff */
[----:B------:R-:W-:Y:S01]  /*be20*/  VIADD R7, R12, 0xffffff92 ;  /* 0xffffff920c077836 */ /* 0x000fe20000000000 */
[-C--:B------:R-:W-:Y:S02]  /*be30*/  LEA.HI.X.SX32 R12, R82, R2.reuse, 0x1, P1 ;  /* 0x00000002520c7211 */ /* 0x080fe400008f0eff */
[----:B------:R-:W-:Y:S01]  /*be40*/  LEA.HI.X.SX32 R82, R6, R2, 0x1, P6 ;  /* 0x0000000206527211 */ /* 0x000fe200030f0eff */
[----:B------:R-:W-:Y:S01]  /*be50*/  @!P0 IMAD.MOV.U32 R6, RZ, RZ, R85 ;  /* 0x000000ffff068224 */ /* 0x000fe200078e0055 */
[----:B------:R-:W-:Y:S01]  /*be60*/  ISETP.GE.U32.AND P5, PT, R7, 0x7fffff13, PT ;  /* 0x7fffff130700780c */ /* 0x000fe20003fa6070 */
[----:B------:R-:W-:Y:S01]  /*be70*/  @!P0 IMAD.MOV.U32 R7, RZ, RZ, R12 ;  /* 0x000000ffff078224 */ /* 0x000fe200078e000c */
[----:B------:R-:W-:-:S04]  /*be80*/  PRMT R5, RZ, 0x7610, R5 ;  /* 0x00007610ff057816 */ /* 0x000fc80000000005 */
[----:B------:R0:W2:Y:S02]  /*be90*/  @!P0 LDG.E.U16 R83, desc[UR20][R6.64] ;  /* 0x0000001406538981 */ /* 0x0000a4000c1e1500 */
[----:B0-----:R-:W-:Y:S02]  /*bea0*/  @!P4 IMAD.MOV.U32 R6, RZ, RZ, R14 ;  /* 0x000000ffff06c224 */ /* 0x001fe400078e000e */
[----:B------:R-:W-:-:S05]  /*beb0*/  @!P4 IMAD.MOV.U32 R7, RZ, RZ, R82 ;  /* 0x000000ffff07c224 */ /* 0x000fca00078e0052 */
[----:B------:R0:W3:Y:S04]  /*bec0*/  @!P4 LDG.E.U16 R5, desc[UR20][R6.64] ;  /* 0x000000140605c981 */ /* 0x0000e8000c1e1500 */
[----:B------:R-:W-:Y:S04]  /*bed0*/  STL [R1+0xd8c], R85 ;  /* 0x000d8c5501007387 */ /* 0x000fe80000100800 */
[----:B------:R-:W-:Y:S04]  /*bee0*/  STL [R1+0xd94], R14 ;  /* 0x000d940e01007387 */ /* 0x000fe80000100800 */
[----:B------:R1:W-:Y:S01]  /*bef0*/  STL [R1+0xd88], R12 ;  /* 0x000d880c01007387 */ /* 0x0003e20000100800 */
[----:B------:R-:W-:Y:S01]  /*bf00*/  ISETP.GE.U32.AND P1, PT, R8, 0x7fffff12, PT ;  /* 0x7fffff120800780c */ /* 0x000fe20003f26070 */
[----:B-1----:R-:W1:Y:S02]  /*bf10*/  LDC R12, c[0x0][0x3a0] ;  /* 0x0000e800ff0c7b82 */ /* 0x002e640000000800 */
[----:B------:R-:W5:Y:S01]  /*bf20*/  LDL.LU R85, [R1+0x12f8] ;  /* 0x0012f80001557983 */ /* 0x000f620000300800 */
[----:B------:R-:W-:-:S03]  /*bf30*/  IMAD R8, R70, 0xd8, RZ ;  /* 0x000000d846087824 */ /* 0x000fc600078e02ff */
[----:B------:R4:W-:Y:S01]  /*bf40*/  STL [R1+0xd90], R82 ;  /* 0x000d905201007387 */ /* 0x0009e20000100800 */
[----:B0-----:R-:W-:Y:S02]  /*bf50*/  IMAD R6, R70, 0x6d, RZ ;  /* 0x0000006d46067824 */ /* 0x001fe400078e02ff */
[----:B----4-:R-:W-:Y:S01]  /*bf60*/  IMAD.MOV.U32 R82, RZ, RZ, R84 ;  /* 0x000000ffff527224 */ /* 0x010fe200078e0054 */
[----:B------:R-:W-:Y:S01]  /*bf70*/  IADD3 R84, P0, PT, R8, R3, RZ ;  /* 0x0000000308547210 */ /* 0x000fe20007f1e0ff */
[C---:B-1----:R-:W-:Y:S02]  /*bf80*/  VIADD R7, R12.reuse, 0xffffff90 ;  /* 0xffffff900c077836 */ /* 0x042fe40000000000 */
[----:B------:R-:W-:Y:S01]  /*bf90*/  VIADD R8, R12, 0xffffff8f ;  /* 0xffffff8f0c087836 */ /* 0x000fe20000000000 */
[----:B------:R-:W-:Y:S02]  /*bfa0*/  LEA.HI.X.SX32 R12, R9, R2, 0x1, P0 ;  /* 0x00000002090c7211 */ /* 0x000fe400000f0eff */
[----:B------:R-:W-:-:S03]  /*bfb0*/  ISETP.GE.U32.AND P4, PT, R7, 0x7fffff11, PT ;  /* 0x7fffff110700780c */ /* 0x000fc60003f86070 */
[----:B------:R-:W-:Y:S01]  /*bfc0*/  @!P3 IMAD.MOV.U32 R7, RZ, RZ, R12 ;  /* 0x000000ffff07b224 */ /* 0x000fe200078e000c */
[----:B------:R-:W-:Y:S01]  /*bfd0*/  PRMT R13, RZ, 0x7610, R13 ;  /* 0x00007610ff0d7816 */ /* 0x000fe2000000000d */
[----:B---3--:R0:W-:Y:S02]  /*bfe0*/  STL [R1+0x1d8], R5 ;  /* 0x0001d80501007387 */ /* 0x0081e40000100800 */
[----:B0-----:R-:W-:Y:S02]  /*bff0*/  IMAD R5, R70, 0xda, RZ ;  /* 0x000000da46057824 */ /* 0x001fe400078e02ff */
[----:B------:R-:W-:Y:S03]  /*c000*/  STL [R1+0xd9c], R84 ;  /* 0x000d9c5401007387 */ /* 0x000fe60000100800 */
[----:B------:R-:W-:Y:S02]  /*c010*/  IADD3 R14, P6, PT, R5, R3, RZ ;  /* 0x00000003050e7210 */ /* 0x000fe40007fde0ff */
[----:B------:R-:W-:-:S03]  /*c020*/  PRMT R5, RZ, 0x7610, R5 ;  /* 0x00007610ff057816 */ /* 0x000fc60000000005 */
[----:B------:R-:W-:Y:S04]  /*c030*/  STL [R1+0xda4], R14 ;  /* 0x000da40e01007387 */ /* 0x000fe80000100800 */
[----:B------:R0:W-:Y:S04]  /*c040*/  STL [R1+0xd98], R12 ;  /* 0x000d980c01007387 */ /* 0x0001e80000100800 */
[----:B--2---:R1:W-:Y:S01]  /*c050*/  STL [R1+0x1dc], R83 ;  /* 0x0001dc5301007387 */ /* 0x0043e20000100800 */
[----:B0-----:R-:W0:Y:S01]  /*c060*/  LDC R12, c[0x0][0x3a0] ;  /* 0x0000e800ff0c7b82 */ /* 0x001e220000000800 */
[----:B-1----:R-:W-:Y:S01]  /*c070*/  LEA.HI.X.SX32 R83, R6, R2, 0x1, P6 ;  /* 0x0000000206537211 */ /* 0x002fe200030f0eff */
[----:B------:R-:W-:Y:S01]  /*c080*/  @!P3 IMAD.MOV.U32 R6, RZ, RZ, R84 ;  /* 0x000000ffff06b224 */ /* 0x000fe200078e0054 */
[----:B------:R-:W-:Y:S01]  /*c090*/  ISETP.GE.U32.AND P0, PT, R8, 0x7fffff10, PT ;  /* 0x7fffff100800780c */ /* 0x000fe20003f06070 */
[----:B------:R-:W5:Y:S04]  /*c0a0*/  LDL.LU R84, [R1+0x12f4] ;  /* 0x0012f40001547983 */ /* 0x000f680000300800 */
[----:B------:R1:W2:Y:S02]  /*c0b0*/  @!P3 LDG.E.U16 R5, desc[UR20][R6.64] ;  /* 0x000000140605b981 */ /* 0x0002a4000c1e1500 */
[----:B-1----:R-:W-:-:S02]  /*c0c0*/  @!P5 IMAD.MOV.U32 R6, RZ, RZ, R14 ;  /* 0x000000ffff06d224 */ /* 0x002fc400078e000e */
[----:B------:R-:W-:-:S05]  /*c0d0*/  @!P5 IMAD.MOV.U32 R7, RZ, RZ, R83 ;  /* 0x000000ffff07d224 */ /* 0x000fca00078e0053 */
[----:B------:R1:W3:Y:S01]  /*c0e0*/  @!P5 LDG.E.U16 R13, desc[UR20][R6.64] ;  /* 0x00000014060dd981 */ /* 0x0002e2000c1e1500 */
[----:B------:R-:W-:-:S03]  /*c0f0*/  IMAD R8, R70, 0xdc, RZ ;  /* 0x000000dc46087824 */ /* 0x000fc600078e02ff */
[----:B------:R4:W-:Y:S01]  /*c100*/  STL [R1+0xda0], R83 ;  /* 0x000da05301007387 */ /* 0x0009e20000100800 */
[C---:B------:R-:W-:Y:S02]  /*c110*/  IMAD R14, R70.reuse, 0x6e, RZ ;  /* 0x0000006e460e7824 */ /* 0x040fe400078e02ff */
[----:B-1----:R-:W-:Y:S01]  /*c120*/  IMAD R6, R70, 0x6f, RZ ;  /* 0x0000006f46067824 */ /* 0x002fe200078e02ff */
[----:B----4-:R-:W-:Y:S01]  /*c130*/  IADD3 R83, P3, PT, R8, R3, RZ ;  /* 0x0000000308537210 */ /* 0x010fe20007f7e0ff */
[C---:B0-----:R-:W-:Y:S02]  /*c140*/  VIADD R7, R12.reuse, 0xffffff8e ;  /* 0xffffff8e0c077836 */ /* 0x041fe40000000000 */
[----:B------:R-:W-:Y:S01]  /*c150*/  VIADD R8, R12, 0xffffff8d ;  /* 0xffffff8d0c087836 */ /* 0x000fe20000000000 */
[----:B------:R-:W-:Y:S02]  /*c160*/  LEA.HI.X.SX32 R12, R14, R2, 0x1, P3 ;  /* 0x000000020e0c7211 */ /* 0x000fe400018f0eff */
[----:B------:R-:W-:-:S02]  /*c170*/  ISETP.GE.U32.AND P5, PT, R7, 0x7fffff0f, PT ;  /* 0x7fffff0f0700780c */ /* 0x000fc40003fa6070 */
[----:B------:R-:W-:Y:S01]  /*c180*/  PRMT R80, RZ, 0x7610, R80 ;  /* 0x00007610ff507816 */ /* 0x000fe20000000050 */
[----:B------:R-:W-:Y:S01]  /*c190*/  @!P1 IMAD.MOV.U32 R7, RZ, RZ, R12 ;  /* 0x000000ffff079224 */ /* 0x000fe200078e000c */
[----:B--2---:R0:W-:Y:S02]  /*c1a0*/  STL [R1+0x1e8], R5 ;  /* 0x0001e80501007387 */ /* 0x0041e40000100800 */
[----:B0-----:R-:W-:Y:S02]  /*c1b0*/  IMAD R5, R70, 0xde, RZ ;  /* 0x000000de46057824 */ /* 0x001fe400078e02ff */
[----:B---3--:R0:W-:Y:S03]  /*c1c0*/  STL [R1+0x1e4], R13 ;  /* 0x0001e40d01007387 */ /* 0x0081e60000100800 */
[----:B0-----:R-:W-:-:S04]  /*c1d0*/  IADD3 R13, P6, PT, R5, R3, RZ ;  /* 0x00000003050d7210 */ /* 0x001fc80007fde0ff */
[----:B------:R-:W-:Y:S01]  /*c1e0*/  LEA.HI.X.SX32 R14, R6, R2, 0x1, P6 ;  /* 0x00000002060e7211 */ /* 0x000fe200030f0eff */
        /* <DEDUP_REMOVED lines=14> */
[C---:B0-----:R-:W-:Y:S02]  /*c2d0*/  IMAD R6, R70.reuse, 0x71, RZ ;  /* 0x0000007146067824 */ /* 0x041fe400078e02ff */
[----:B----4-:R-:W-:Y:S01]  /*c2e0*/  IMAD R14, R70, 0x70, RZ ;  /* 0x00000070460e7824 */ /* 0x010fe200078e02ff */
[----:B------:R-:W-:Y:S01]  /*c2f0*/  PRMT R81, RZ, 0x7610, R81 ;  /* 0x00007610ff517816 */ /* 0x000fe20000000051 */
[----:B-1----:R-:W-:-:S05]  /*c300*/  VIADD R7, R12, 0xffffff8c ;  /* 0xffffff8c0c077836 */ /* 0x002fca0000000000 */
[----:B------:R-:W-:Y:S01]  /*c310*/  ISETP.GE.U32.AND P4, PT, R7, 0x7fffff0d, PT ;  /* 0x7fffff0d0700780c */ /* 0x000fe20003f86070 */
[----:B--2---:R0:W-:Y:S02]  /*c320*/  STL [R1+0x1f0], R80 ;  /* 0x0001f05001007387 */ /* 0x0041e40000100800 */
[----:B0-----:R-:W-:Y:S01]  /*c330*/  IMAD.MOV.U32 R80, RZ, RZ, R82 ;  /* 0x000000ffff507224 */ /* 0x001fe200078e0052 */
[----:B------:R-:W-:Y:S01]  /*c340*/  IADD3 R82, P1, PT, R8, R3, RZ ;  /* 0x0000000308527210 */ /* 0x000fe20007f3e0ff */
[----:B------:R-:W-:Y:S01]  /*c350*/  VIADD R8, R12, 0xffffff8b ;  /* 0xffffff8b0c087836 */ /* 0x000fe20000000000 */
[----:B---3--:R0:W-:Y:S02]  /*c360*/  STL [R1+0x1ec], R5 ;  /* 0x0001ec0501007387 */ /* 0x0081e40000100800 */
[----:B------:R-:W-:Y:S01]  /*c370*/  LEA.HI.X.SX32 R12, R14, R2, 0x1, P1 ;  /* 0x000000020e0c7211 */ /* 0x000fe200008f0eff */
[----:B0-----:R-:W-:-:S05]  /*c380*/  IMAD R5, R70, 0xe2, RZ ;  /* 0x000000e246057824 */ /* 0x001fca00078e02ff */
[----:B------:R-:W-:Y:S01]  /*c390*/  IADD3 R13, P6, PT, R5, R3, RZ ;  /* 0x00000003050d7210 */ /* 0x000fe20007fde0ff */
[----:B------:R-:W-:-:S03]  /*c3a0*/  @!P0 IMAD.MOV.U32 R7, RZ, RZ, R12 ;  /* 0x000000ffff078224 */ /* 0x000fc600078e000c */
        /* <DEDUP_REMOVED lines=11> */
[----:B-1----:R-:W1:Y:S01]  /*c460*/  LDC R12, c[0x0][0x3a0] ;  /* 0x0000e800ff0c7b82 */ /* 0x002e620000000800 */
[C---:B------:R-:W-:Y:S01]  /*c470*/  IMAD R8, R70.reuse, 0xe4, RZ ;  /* 0x000000e446087824 */ /* 0x040fe200078e02ff */
[----:B------:R-:W5:Y:S04]  /*c480*/  LDL.LU R82, [R1+0x12ec] ;  /* 0x0012ec0001527983 */ /* 0x000f680000300800 */
[----:B------:R4:W-:Y:S01]  /*c490*/  STL [R1+0xdc0], R14 ;  /* 0x000dc00e01007387 */ /* 0x0009e20000100800 */
[----:B0-----:R-:W-:-:S02]  /*c4a0*/  IMAD R6, R70, 0x73, RZ ;  /* 0x0000007346067824 */ /* 0x001fc400078e02ff */
[----:B----4-:R-:W-:Y:S01]  /*c4b0*/  IMAD R14, R70, 0x72, RZ ;  /* 0x00000072460e7824 */ /* 0x010fe200078e02ff */
[----:B------:R-:W-:Y:S01]  /*c4c0*/  PRMT R78, RZ, 0x7610, R78 ;  /* 0x00007610ff4e7816 */ /* 0x000fe2000000004e */
[----:B-1----:R-:W-:-:S05]  /*c4d0*/  VIADD R7, R12, 0xffffff8a ;  /* 0xffffff8a0c077836 */ /* 0x002fca0000000000 */
[----:B------:R-:W-:Y:S01]  /*c4e0*/  ISETP.GE.U32.AND P5, PT, R7, 0x7fffff0b, PT ;  /* 0x7fffff0b0700780c */ /* 0x000fe20003fa6070 */
[----:B---3--:R0:W-:Y:S04]  /*c4f0*/  STL [R1+0x1f8], R5 ;  /* 0x0001f80501007387 */ /* 0x0081e80000100800 */
[----:B--2---:R1:W-:Y:S01]  /*c500*/  STL [R1+0x1fc], R81 ;  /* 0x0001fc5101007387 */ /* 0x0043e20000100800 */
[----:B0-----:R-:W-:Y:S01]  /*c510*/  IMAD R5, R70, 0xe6, RZ ;  /* 0x000000e646057824 */ /* 0x001fe200078e02ff */
[----:B-1----:R-:W-:Y:S01]  /*c520*/  IADD3 R81, P0, PT, R8, R3, RZ ;  /* 0x0000000308517210 */ /* 0x002fe20007f1e0ff */
[----:B------:R-:W-:-:S03]  /*c530*/  VIADD R8, R12, 0xffffff89 ;  /* 0xffffff890c087836 */ /* 0x000fc60000000000 */
[----:B------:R-:W-:Y:S02]  /*c540*/  IADD3 R13, P6, PT, R5, R3, RZ ;  /* 0x00000003050d7210 */ /* 0x000fe40007fde0ff */
[-C--:B------:R-:W-:Y:S02]  /*c550*/  LEA.HI.X.SX32 R12, R14, R2.reuse, 0x1, P0 ;  /* 0x000000020e0c7211 */ /* 0x080fe400000f0eff */
[----:B------:R-:W-:Y:S01]  /*c560*/  LEA.HI.X.SX32 R14, R6, R2, 0x1, P6 ;  /* 0x00000002060e7211 */ /* 0x000fe200030f0eff */
[----:B------:R-:W-:Y:S02]  /*c570*/  @!P3 IMAD.MOV.U32 R6, RZ, RZ, R81 ;  /* 0x000000ffff06b224 */ /* 0x000fe400078e0051 */
        /* <DEDUP_REMOVED lines=68> */
[----:B------:R-:W-:Y:S01]  /*c9c0*/  IMAD R8, R70, 0xf0, RZ ;  /* 0x000000f046087824 */ /* 0x000fe200078e02ff */
[----:B------:R-:W5:Y:S04]  /*c9d0*/  LDL.LU R79, [R1+0x12e0] ;  /* 0x0012e000014f7983 */ /* 0x000f680000300800 */
[----:B------:R-:W-:Y:S01]  /*c9e0*/  STL [R1+0xdf0], R14 ;  /* 0x000df00e01007387 */ /* 0x000fe20000100800 */
[----:B------:R-:W-:-:S02]  /*c9f0*/  IMAD.MOV.U32 R13, RZ, RZ, R78 ;  /* 0x000000ffff0d7224 */ /* 0x000fc400078e004e */
[----:B0-----:R-:W-:Y:S02]  /*ca00*/  IMAD R6, R70, 0x79, RZ ;  /* 0x0000007946067824 */ /* 0x001fe400078e02ff */
[----:B-1----:R-:W-:-:S05]  /*ca10*/  VIADD R7, R12, 0xffffff84 ;  /* 0xffffff840c077836 */ /* 0x002fca0000000000 */
[----:B------:R-:W-:Y:S01]  /*ca20*/  ISETP.GE.U32.AND P4, PT, R7, 0x7fffff05, PT ;  /* 0x7fffff050700780c */ /* 0x000fe20003f86070 */
[----:B---3--:R0:W-:Y:S04]  /*ca30*/  STL [R1+0x218], R5 ;  /* 0x0002180501007387 */ /* 0x0081e80000100800 */
[----:B--2---:R1:W-:Y:S01]  /*ca40*/  STL [R1+0x21c], R72 ;  /* 0x00021c4801007387 */ /* 0x0043e20000100800 */
[----:B0-----:R-:W-:Y:S01]  /*ca50*/  IMAD R5, R70, 0xf2, RZ ;  /* 0x000000f246057824 */ /* 0x001fe200078e02ff */
[----:B-1----:R-:W-:-:S04]  /*ca60*/  IADD3 R72, P0, PT, R8, R3, RZ ;  /* 0x0000000308487210 */ /* 0x002fc80007f1e0ff */
[----:B------:R-:W-:Y:S02]  /*ca70*/  IADD3 R14, P6, PT, R5, R3, RZ ;  /* 0x00000003050e7210 */ /* 0x000fe40007fde0ff */
[-C--:B------:R-:W-:Y:S01]  /*ca80*/  LEA.HI.X.SX32 R78, R69, R2.reuse, 0x1, P0 ;  /* 0x00000002454e7211 */ /* 0x080fe200000f0eff */
[----:B------:R-:W-:Y:S01]  /*ca90*/  VIADD R8, R12, 0xffffff83 ;  /* 0xffffff830c087836 */ /* 0x000fe20000000000 */
[----:B------:R-:W-:Y:S02]  /*caa0*/  PRMT R12, RZ, 0x7610, R12 ;  /* 0x00007610ff0c7816 */ /* 0x000fe4000000000c */
[----:B------:R-:W-:Y:S01]  /*cab0*/  LEA.HI.X.SX32 R69, R6, R2, 0x1, P6 ;  /* 0x0000000206457211 */ /* 0x000fe200030f0eff */
[----:B------:R-:W-:Y:S02]  /*cac0*/  @!P3 IMAD.MOV.U32 R6, RZ, RZ, R72 ;  /* 0x000000ffff06b224 */ /* 0x000fe400078e0048 */
[----:B------:R-:W-:-:S05]  /*cad0*/  @!P3 IMAD.MOV.U32 R7, RZ, RZ, R78 ;  /* 0x000000ffff07b224 */ /* 0x000fca00078e004e */
[----:B------:R0:W2:Y:S01]  /*cae0*/  @!P3 LDG.E.U16 R12, desc[UR20][R6.64] ;  /* 0x00000014060cb981 */ /* 0x0000a2000c1e1500 */
[----:B------:R-:W-:Y:S01]  /*caf0*/  PRMT R5, RZ, 0x7610, R5 ;  /* 0x00007610ff057816 */ /* 0x000fe20000000005 */
[----:B0-----:R-:W-:Y:S02]  /*cb00*/  @!P5 IMAD.MOV.U32 R6, RZ, RZ, R14 ;  /* 0x000000ffff06d224 */ /* 0x001fe400078e000e */
[----:B------:R-:W-:-:S05]  /*cb10*/  @!P5 IMAD.MOV.U32 R7, RZ, RZ, R69 ;  /* 0x000000ffff07d224 */ /* 0x000fca00078e0045 */
[----:B------:R0:W3:Y:S04]  /*cb20*/  @!P5 LDG.E.U16 R5, desc[UR20][R6.64] ;  /* 0x000000140605d981 */ /* 0x0000e8000c1e1500 */
[----:B------:R-:W-:Y:S04]  /*cb30*/  STL [R1+0xdfc], R72 ;  /* 0x000dfc4801007387 */ /* 0x000fe80000100800 */
[----:B------:R-:W-:Y:S04]  /*cb40*/  STL [R1+0xe04], R14 ;  /* 0x000e040e01007387 */ /* 0x000fe80000100800 */
[----:B------:R1:W-:Y:S04]  /*cb50*/  STL [R1+0xdf8], R78 ;  /* 0x000df84e01007387 */ /* 0x0003e80000100800 */
[----:B-1----:R-:W5:Y:S04]  /*cb60*/  LDL.LU R78, [R1+0x12dc] ;  /* 0x0012dc00014e7983 */ /* 0x002f680000300800 */
[----:B------:R-:W5:Y:S04]  /*cb70*/  LDL.LU R72, [R1+0x12d8] ;  /* 0x0012d80001487983 */ /* 0x000f680000300800 */
[----:B------:R1:W-:Y:S01]  /*cb80*/  STL [R1+0xe00], R69 ;  /* 0x000e004501007387 */ /* 0x0003e20000100800 */
[----:B------:R-:W-:Y:S01]  /*cb90*/  ISETP.GE.U32.AND P0, PT, R8, 0x7fffff04, PT ;  /* 0x7fffff040800780c */ /* 0x000fe20003f06070 */
[----:B------:R-:W-:-:S02]  /*cba0*/  IMAD R8, R70, 0xf4, RZ ;  /* 0x000000f446087824 */ /* 0x000fc400078e02ff */
[----:B0-----:R-:W-:-:S03]  /*cbb0*/  IMAD R6, R70, 0x7b, RZ ;  /* 0x0000007b46067824 */ /* 0x001fc600078e02ff */
[----:B-1----:R-:W-:-:S04]  /*cbc0*/  IADD3 R69, P3, PT, R8, R3, RZ ;  /* 0x0000000308457210 */ /* 0x002fc80007f7e0ff */
[----:B------:R-:W-:Y:S02]  /*cbd0*/  LEA.HI.X.SX32 R71, R71, R2, 0x1, P3 ;  /* 0x0000000247477211 */ /* 0x000fe400018f0eff */
[----:B------:R-:W-:Y:S01]  /*cbe0*/  PRMT R9, RZ, 0x7610, R9 ;  /* 0x00007610ff097816 */ /* 0x000fe20000000009 */
[----:B--2---:R0:W-:Y:S02]  /*cbf0*/  STL [R1+0x228], R12 ;  /* 0x0002280c01007387 */ /* 0x0041e40000100800 */
[----:B0-----:R-:W0:Y:S02]  /*cc00*/  LDC R12, c[0x0][0x3a0] ;  /* 0x0000e800ff0c7b82 */ /* 0x001e240000000800 */
[----:B---3--:R1:W-:Y:S02]  /*cc10*/  STL [R1+0x224], R5 ;  /* 0x0002240501007387 */ /* 0x0083e40000100800 */
[----:B-1----:R-:W-:-:S05]  /*cc20*/  IMAD R5, R70, 0xf6, RZ ;  /* 0x000000f646057824 */ /* 0x002fca00078e02ff */
[----:B------:R-:W-:Y:S01]  /*cc30*/  IADD3 R14, P6, PT, R5, R3, RZ ;  /* 0x00000003050e7210 */ /* 0x000fe20007fde0ff */
[C---:B0-----:R-:W-:Y:S02]  /*cc40*/  VIADD R7, R12.reuse, 0xffffff82 ;  /* 0xffffff820c077836 */ /* 0x041fe40000000000 */
[----:B------:R-:W-:Y:S01]  /*cc50*/  VIADD R8, R12, 0xffffff81 ;  /* 0xffffff810c087836 */ /* 0x000fe20000000000 */
[----:B------:R-:W-:Y:S02]  /*cc60*/  PRMT R12, RZ, 0x7610, R12 ;  /* 0x00007610ff0c7816 */ /* 0x000fe4000000000c */
[----:B------:R-:W-:Y:S01]  /*cc70*/  ISETP.GE.U32.AND P5, PT, R7, 0x7fffff03, PT ;  /* 0x7fffff030700780c */ /* 0x000fe20003fa6070 */
[----:B------:R-:W-:Y:S01]  /*cc80*/  @!P1 IMAD.MOV.U32 R7, RZ, RZ, R71 ;  /* 0x000000ffff079224 */ /* 0x000fe200078e0047 */
[----:B------:R-:W-:Y:S01]  /*cc90*/  LEA.HI.X.SX32 R5, R6, R2, 0x1, P6 ;  /* 0x0000000206057211 */ /* 0x000fe200030f0eff */
[----:B------:R-:W-:-:S05]  /*cca0*/  @!P1 IMAD.MOV.U32 R6, RZ, RZ, R69 ;  /* 0x000000ffff069224 */ /* 0x000fca00078e0045 */
[----:B------:R0:W2:Y:S02]  /*ccb0*/  @!P1 LDG.E.U16 R12, desc[UR20][R6.64] ;  /* 0x00000014060c9981 */ /* 0x0000a4000c1e1500 */
[----:B0-----:R-:W-:Y:S02]  /*ccc0*/  IMAD.MOV.U32 R7, RZ, RZ, R5 ;  /* 0x000000ffff077224 */ /* 0x001fe400078e0005 */
[----:B------:R-:W-:-:S05]  /*ccd0*/  @!P4 IMAD.MOV.U32 R6, RZ, RZ, R14 ;  /* 0x000000ffff06c224 */ /* 0x000fca00078e000e */
[----:B------:R0:W3:Y:S04]  /*cce0*/  @!P4 LDG.E.U16 R9, desc[UR20][R6.64] ;  /* 0x000000140609c981 */ /* 0x0000e8000c1e1500 */
[----:B------:R-:W-:Y:S04]  /*ccf0*/  STL [R1+0xe0c], R69 ;  /* 0x000e0c4501007387 */ /* 0x000fe80000100800 */
[----:B------:R-:W-:Y:S04]  /*cd00*/  STL [R1+0xe14], R14 ;  /* 0x000e140e01007387 */ /* 0x000fe80000100800 */
[----:B------:R1:W-:Y:S04]  /*cd10*/  STL [R1+0xe08], R71 ;  /* 0x000e084701007387 */ /* 0x0003e80000100800 */
[----:B------:R4:W-:Y:S04]  /*cd20*/  STL [R1+0xe10], R5 ;  /* 0x000e100501007387 */ /* 0x0009e80000100800 */
[----:B-1----:R-:W5:Y:S04]  /*cd30*/  LDL.LU R71, [R1+0x12d4] ;  /* 0x0012d40001477983 */ /* 0x002f680000300800 */
[----:B------:R-:W5:Y:S01]  /*cd40*/  LDL.LU R69, [R1+0x12d0] ;  /* 0x0012d00001457983 */ /* 0x000f620000300800 */
[----:B----4-:R-:W-:Y:S01]  /*cd50*/  IMAD R5, R70, 0xfa, RZ ;  /* 0x000000fa46057824 */ /* 0x010fe200078e02ff */
[----:B------:R-:W-:Y:S01]  /*cd60*/  ISETP.GE.U32.AND P3, PT, R8, 0x7fffff02, PT ;  /* 0x7fffff020800780c */ /* 0x000fe20003f66070 */
[----:B------:R-:W-:-:S02]  /*cd70*/  IMAD R8, R70, 0xf8, RZ ;  /* 0x000000f846087824 */ /* 0x000fc400078e02ff */
[----:B0-----:R-:W-:-:S03]  /*cd80*/  IMAD R6, R70, 0x7d, RZ ;  /* 0x0000007d46067824 */ /* 0x001fc600078e02ff */
[-C--:B------:R-:W-:Y:S02]  /*cd90*/  IADD3 R14, P1, PT, R8, R3.reuse, RZ ;  /* 0x00000003080e7210 */ /* 0x080fe40007f3e0ff */
[----:B------:R-:W-:Y:S01]  /*cda0*/  PRMT R8, RZ, 0x7610, R8 ;  /* 0x00007610ff087816 */ /* 0x000fe20000000008 */
[----:B--2---:R0:W-:Y:S02]  /*cdb0*/  STL [R1+0x230], R12 ;  /* 0x0002300c01007387 */ /* 0x0041e40000100800 */
[----:B0-----:R-:W0:Y:S02]  /*cdc0*/  LDC R12, c[0x0][0x3a0] ;  /* 0x0000e800ff0c7b82 */ /* 0x001e240000000800 */
[----:B---3--:R1:W-:Y:S02]  /*cdd0*/  STL [R1+0x22c], R9 ;  /* 0x00022c0901007387 */ /* 0x0083e40000100800 */
[----:B-1----:R-:W-:Y:S01]  /*cde0*/  IADD3 R9, P4, PT, R5, R3, RZ ;  /* 0x0000000305097210 */ /* 0x002fe20007f9e0ff */
[----:B------:R-:W-:-:S02]  /*cdf0*/  IMAD R5, R70, 0x7c, RZ ;  /* 0x0000007c46057824 */ /* 0x000fc400078e02ff */
[----:B0-----:R-:W-:-:S03]  /*ce00*/  VIADD R7, R12, 0xffffff80 ;  /* 0xffffff800c077836 */ /* 0x001fc60000000000 */
[-C--:B------:R-:W-:Y:S01]  /*ce10*/  LEA.HI.X.SX32 R5, R5, R2.reuse, 0x1, P1 ;  /* 0x0000000205057211 */ /* 0x080fe200008f0eff */
[----:B------:R0:W-:Y:S01]  /*ce20*/  STL [R1+0xe1c], R14 ;  /* 0x000e1c0e01007387 */ /* 0x0001e20000100800 */
[----:B------:R-:W-:Y:S01]  /*ce30*/  ISETP.GE.U32.AND P1, PT, R7, 0x7fffff01, PT ;  /* 0x7fffff010700780c */ /* 0x000fe20003f26070 */
[----:B------:R-:W-:Y:S01]  /*ce40*/  IMAD.MOV.U32 R7, RZ, RZ, R14 ;  /* 0x000000ffff077224 */ /* 0x000fe200078e000e */
[----:B0-----:R-:W-:Y:S01]  /*ce50*/  LEA.HI.X.SX32 R14, R6, R2, 0x1, P4 ;  /* 0x00000002060e7211 */ /* 0x001fe200020f0eff */
[----:B------:R-:W-:-:S05]  /*ce60*/  IMAD.MOV.U32 R6, RZ, RZ, R5 ;  /* 0x000000ffff067224 */ /* 0x000fca00078e0005 */
[----:B------:R-:W-:-:S04]  /*ce70*/  @!P0 LOP3.LUT R7, R7, R6, RZ, 0x3c, !PT ;  /* 0x0000000607078212 */ /* 0x000fc800078e3cff */
[C---:B------:R-:W-:Y:S02]  /*ce80*/  @!P0 LOP3.LUT R6, R7.reuse, R6, RZ, 0x3c, !PT ;  /* 0x0000000607068212 */ /* 0x040fe400078e3cff */
[----:B------:R-:W-:Y:S02]  /*ce90*/  PRMT R12, RZ, 0x7610, R12 ;  /* 0x00007610ff0c7816 */ /* 0x000fe4000000000c */
[----:B------:R-:W-:-:S05]  /*cea0*/  @!P0 LOP3.LUT R7, R7, R6, RZ, 0x3c, !PT ;  /* 0x0000000607078212 */ /* 0x000fca00078e3cff */
[----:B------:R0:W2:Y:S02]  /*ceb0*/  @!P0 LDG.E.U16 R12, desc[UR20][R6.64] ;  /* 0x00000014060c8981 */ /* 0x0000a4000c1e1500 */
[----:B0-----:R-:W-:Y:S02]  /*cec0*/  @!P5 IMAD.MOV.U32 R6, RZ, RZ, R9 ;  /* 0x000000ffff06d224 */ /* 0x001fe400078e0009 */
[----:B------:R-:W-:-:S05]  /*ced0*/  @!P5 IMAD.MOV.U32 R7, RZ, RZ, R14 ;  /* 0x000000ffff07d224 */ /* 0x000fca00078e000e */
[----:B------:R0:W3:Y:S04]  /*cee0*/  @!P5 LDG.E.U16 R8, desc[UR20][R6.64] ;  /* 0x000000140608d981 */ /* 0x0000e8000c1e1500 */
[----:B------:R1:W-:Y:S04]  /*cef0*/  STL [R1+0xe18], R5 ;  /* 0x000e180501007387 */ /* 0x0003e80000100800 */
[----:B------:R-:W-:Y:S04]  /*cf00*/  STL [R1+0xe24], R9 ;  /* 0x000e240901007387 */ /* 0x000fe80000100800 */
[----:B------:R4:W-:Y:S01]  /*cf10*/  STL [R1+0xe20], R14 ;  /* 0x000e200e01007387 */ /* 0x0009e20000100800 */
[----:B-1----:R-:W-:Y:S01]  /*cf20*/  IMAD R5, R70, 0xfc, RZ ;  /* 0x000000fc46057824 */ /* 0x002fe200078e02ff */
[----:B0-----:R-:W-:-:S04]  /*cf30*/  PRMT R6, RZ, 0x7610, R6 ;  /* 0x00007610ff067816 */ /* 0x001fc80000000006 */
[----:B------:R-:W-:Y:S01]  /*cf40*/  IADD3 R7, P4, PT, R5, R3, RZ ;  /* 0x0000000305077210 */ /* 0x000fe20007f9e0ff */
[----:B----4-:R-:W-:Y:S01]  /*cf50*/  IMAD R14, R70, 0x7e, RZ ;  /* 0x0000007e460e7824 */ /* 0x010fe200078e02ff */
[----:B--2---:R0:W-:Y:S02]  /*cf60*/  STL [R1+0x248], R12 ;  /* 0x0002480c01007387 */ /* 0x0041e40000100800 */
[----:B0-----:R-:W0:Y:S02]  /*cf70*/  LDC R12, c[0x0][0x3a0] ;  /* 0x0000e800ff0c7b82 */ /* 0x001e240000000800 */
[----:B------:R-:W-:Y:S04]  /*cf80*/  STL [R1+0xe2c], R7 ;  /* 0x000e2c0701007387 */ /* 0x000fe80000100800 */
[----:B------:R1:W-:Y:S04]  /*cf90*/  STL.S16 [R1+0x25c], R6 ;  /* 0x00025c0601007387 */ /* 0x0003e80000100600 */
[----:B---3--:R-:W-:Y:S01]  /*cfa0*/  STL [R1+0x23c], R8 ;  /* 0x00023c0801007387 */ /* 0x008fe20000100800 */
[----:B-1----:R-:W-:Y:S01]  /*cfb0*/  LEA.HI.X.SX32 R6, R14, R2, 0x1, P4 ;  /* 0x000000020e067211 */ /* 0x002fe200020f0eff */
[----:B0-----:R-:W-:-:S02]  /*cfc0*/  VIADD R14, R12, 0x7f ;  /* 0x0000007f0c0e7836 */ /* 0x001fc40000000000 */
[----:B------:R-:W2:Y:S01]  /*cfd0*/  LDL R12, [R1+0x25c] ;  /* 0x00025c00010c7983 */ /* 0x000ea20000100800 */
[----:B------:R-:W-:-:S03]  /*cfe0*/  @!P3 LOP3.LUT R7, R7, R6, RZ, 0x3c, !PT ;  /* 0x000000060707b212 */ /* 0x000fc600078e3cff */
[----:B------:R0:W-:Y:S02]  /*cff0*/  STL [R1+0xe28], R6 ;  /* 0x000e280601007387 */ /* 0x0001e40000100800 */
[----:B0-----:R-:W-:-:S04]  /*d000*/  @!P3 LOP3.LUT R6, R7, R6, RZ, 0x3c, !PT ;  /* 0x000000060706b212 */ /* 0x001fc800078e3cff */
[----:B------:R-:W-:-:S05]  /*d010*/  @!P3 LOP3.LUT R7, R7, R6, RZ, 0x3c, !PT ;  /* 0x000000060707b212 */ /* 0x000fca00078e3cff */
[----:B--2---:R0:W2:Y:S01]  /*d020*/  @!P3 LDG.E.U16 R12, desc[UR20][R6.64] ;  /* 0x00000014060cb981 */ /* 0x0040a2000c1e1500 */
[C---:B------:R-:W-:Y:S02]  /*d030*/  IMAD R5, R70.reuse, 0xfe, RZ ;  /* 0x000000fe46057824 */ /* 0x040fe400078e02ff */
[----:B------:R-:W-:-:S03]  /*d040*/  IMAD R8, R70, 0x7f, RZ ;  /* 0x0000007f46087824 */ /* 0x000fc600078e02ff */
[----:B------:R-:W-:-:S04]  /*d050*/  IADD3 R9, P4, PT, R5, R3, RZ ;  /* 0x0000000305097210 */ /* 0x000fc80007f9e0ff */
[----:B0-----:R-:W-:Y:S02]  /*d060*/  LEA.HI.X.SX32 R6, R8, R2, 0x1, P4 ;  /* 0x0000000208067211 */ /* 0x001fe400020f0eff */
[----:B------:R-:W-:-:S03]  /*d070*/  PRMT R5, RZ, 0x7610, R5 ;  /* 0x00007610ff057816 */ /* 0x000fc60000000005 */
[----:B------:R-:W-:Y:S01]  /*d080*/  @!P1 IMAD.MOV.U32 R7, RZ, RZ, R6 ;  /* 0x000000ffff079224 */ /* 0x000fe200078e0006 */
[----:B--2---:R0:W-:Y:S04]  /*d090*/  @!P3 STL [R1+0x25c], R12 ;  /* 0x00025c0c0100b387 */ /* 0x0041e80000100800 */
[----:B------:R-:W-:Y:S04]  /*d0a0*/  STL [R1+0xe34], R9 ;  /* 0x000e340901007387 */ /* 0x000fe80000100800 */
[----:B------:R1:W-:Y:S01]  /*d0b0*/  STL [R1+0xe30], R6 ;  /* 0x000e300601007387 */ /* 0x0003e20000100800 */
[----:B------:R-:W-:Y:S01]  /*d0c0*/  ISETP.GT.U32.AND P0, PT, R68, R4, PT ;  /* 0x000000044400720c */ /* 0x000fe20003f04070 */
[----:B0-----:R-:W0:Y:S01]  /*d0d0*/  LDC R12, c[0x0][0x3a0] ;  /* 0x0000e800ff0c7b82 */ /* 0x001e220000000800 */
[----:B-1----:R-:W-:-:S05]  /*d0e0*/  @!P1 IMAD.MOV.U32 R6, RZ, RZ, R9 ;  /* 0x000000ffff069224 */ /* 0x002fca00078e0009 */
[----:B------:R1:W2:Y:S01]  /*d0f0*/  @!P1 LDG.E.U16 R5, desc[UR20][R6.64] ;  /* 0x0000001406059981 */ /* 0x0002a2000c1e1500 */
[----:B------:R-:W-:Y:S02]  /*d100*/  ISETP.GT.AND P3, PT, R14, 0x7f, PT ;  /* 0x0000007f0e00780c */ /* 0x000fe40003f64270 */
[----:B------:R-:W3:Y:S01]  /*d110*/  S2R R14, SR_TID.X ;  /* 0x00000000000e7919 */ /* 0x000ee20000002100 */
[----:B------:R-:W-:Y:S02]  /*d120*/  ISETP.GT.U32.AND P4, PT, R68, R76, PT ;  /* 0x0000004c4400720c */ /* 0x000fe40003f84070 */
[----:B------:R-:W-:-:S05]  /*d130*/  @!P0 IMAD.IADD R4, R4, 0x1, -R68 ;  /* 0x0000000104048824 */ /* 0x000fca00078e0a44 */
[----:B------:R-:W-:Y:S01]  /*d140*/  ISETP.GT.U32.AND P6, PT, R68, R4, PT ;  /* 0x000000044400720c */ /* 0x000fe20003fc4070 */
[----:B------:R-:W-:-:S05]  /*d150*/  VIADD R9, R0, 0xfc ;  /* 0x000000fc00097836 */ /* 0x000fca0000000000 */
[----:B------:R-:W-:Y:S01]  /*d160*/  @!P4 IMAD.IADD R76, R76, 0x1, -R68 ;  /* 0x000000014c4cc824 */ /* 0x000fe200078e0a44 */
[C---:B------:R-:W-:Y:S01]  /*d170*/  ISETP.GE.AND P4, PT, R0.reuse, RZ, PT ;  /* 0x000000ff0000720c */ /* 0x040fe20003f86270 */
[----:B------:R-:W-:Y:S01]  /*d180*/  VIADD R8, R0, 0xfd ;  /* 0x000000fd00087836 */ /* 0x000fe20000000000 */
[----:B-1----:R-:W-:-:S04]  /*d190*/  IABS R6, R9 ;  /* 0x0000000900067213 */ /* 0x002fc80000000000 */
[----:B------:R-:W-:Y:S01]  /*d1a0*/  @!P6 IMAD.IADD R4, R4, 0x1, -R68 ;  /* 0x000000010404e824 */ /* 0x000fe200078e0a44 */
[----:B------:R-:W-:Y:S02]  /*d1b0*/  IABS R7, R8 ;  /* 0x0000000800077213 */ /* 0x000fe40000000000 */
[----:B------:R-:W-:Y:S02]  /*d1c0*/  ISETP.NE.AND P1, PT, R73, RZ, PT ;  /* 0x000000ff4900720c */ /* 0x000fe40003f25270 */
[----:B------:R-:W-:Y:S02]  /*d1d0*/  LOP3.LUT R73, RZ, R73, RZ, 0x33, !PT ;  /* 0x00000049ff497212 */ /* 0x000fe400078e33ff */
[----:B---3--:R-:W-:Y:S01]  /*d1e0*/  LOP3.LUT R14, R14, 0x7f, RZ, 0xc0, !PT ;  /* 0x0000007f0e0e7812 */ /* 0x008fe200078ec0ff */
[----:B------:R-:W-:-:S03]  /*d1f0*/  @!P4 IMAD.MOV R4, RZ, RZ, -R4 ;  /* 0x000000ffff04c224 */ /* 0x000fc600078e0a04 */
[----:B0-----:R-:W-:Y:S02]  /*d200*/  ISETP.LT.AND P0, PT, R14, R12, P3 ;  /* 0x0000000c0e00720c */ /* 0x001fe40001f01270 */
[----:B------:R-:W-:Y:S02]  /*d210*/  SEL R4, R73, R4, !P1 ;  /* 0x0000000449047207 */ /* 0x000fe40004800000 */
[----:B------:R-:W-:-:S03]  /*d220*/  ISETP.GT.U32.AND P5, PT, R68, R75, PT ;  /* 0x0000004b4400720c */ /* 0x000fc60003fa4070 */
[----:B------:R-:W-:Y:S01]  /*d230*/  IMAD R4, R4, UR11, RZ ;  /* 0x0000000b04047c24 */ /* 0x000fe2000f8e02ff */
[----:B------:R-:W-:-:S04]  /*d240*/  @!UP1 UIADD3 UR4, UPT, UPT, -UR7, 0x100000, URZ ;  /* 0x0010000007049890 */ /* 0x000fc8000fffe1ff */
[----:B------:R-:W-:Y:S02]  /*d250*/  @!UP1 USHF.L.U32 UR5, UR4, 0xb, URZ ;  /* 0x0000000b04059899 */ /* 0x000fe400080006ff */
[----:B------:R-:W-:Y:S01]  /*d260*/  @!UP1 USHF.L.U32 UR4, UR4, 0x1, URZ ;  /* 0x0000000104049899 */ /* 0x000fe200080006ff */
[----:B------:R-:W-:Y:S02]  /*d270*/  VOTEU.ALL UP1, P2 ;  /* 0x0000000000ff7886 */ /* 0x000fe40001020000 */
[----:B------:R-:W-:Y:S01]  /*d280*/  @!P5 IMAD.IADD R75, R75, 0x1, -R68 ;  /* 0x000000014b4bd824 */ /* 0x000fe200078e0a44 */
[----:B------:R-:W-:-:S08]  /*d290*/  ISETP.GT.U32.AND P5, PT, R68, R77, PT ;  /* 0x0000004d4400720c */ /* 0x000fd00003fa4070 */
[----:B------:R0:W1:Y:S01]  /*d2a0*/  @!UP1 SYNCS.EXCH.64 URZ, [UR8+0x20008], UR4 ;  /* 0x0200080408ff95b2 */ /* 0x0000620008000100 */
[----:B------:R-:W-:Y:S02]  /*d2b0*/  ISETP.GE.AND P4, PT, R13, RZ, PT ;  /* 0x000000ff0d00720c */ /* 0x000fe40003f86270 */
[C---:B------:R-:W-:Y:S02]  /*d2c0*/  ISETP.GT.U32.AND P6, PT, R68.reuse, R76, PT ;  /* 0x0000004c4400720c */ /* 0x040fe40003fc4070 */
[----:B------:R-:W-:Y:S01]  /*d2d0*/  @!P5 IMAD.IADD R77, R77, 0x1, -R68 ;  /* 0x000000014d4dd824 */ /* 0x000fe200078e0a44 */
[----:B------:R-:W-:Y:S01]  /*d2e0*/  ISETP.GT.U32.AND P5, PT, R68, R75, PT ;  /* 0x0000004b4400720c */ /* 0x000fe20003fa4070 */
[----:B--2---:R2:W-:Y:S02]  /*d2f0*/  STL [R1+0x258], R5 ;  /* 0x0002580501007387 */ /* 0x0045e40000100800 */
[----:B--2---:R-:W-:-:S05]  /*d300*/  VIADD R5, R0, 0xfb ;  /* 0x000000fb00057836 */ /* 0x004fca0000000000 */
[----:B------:R2:W-:Y:S04]  /*d310*/  STL [R1+0xf84], R5 ;  /* 0x000f840501007387 */ /* 0x0005e80000100800 */
[----:B------:R3:W-:Y:S01]  /*d320*/  STL [R1+0xf80], R9 ;  /* 0x000f800901007387 */ /* 0x0007e20000100800 */
[----:B--2---:R-:W-:-:S03]  /*d330*/  IABS R5, R5 ;  /* 0x0000000500057213 */ /* 0x004fc60000000000 */
[----:B------:R2:W-:Y:S01]  /*d340*/  STL [R1+0xf7c], R8 ;  /* 0x000f7c0801007387 */ /* 0x0005e20000100800 */
[----:B---3--:R-:W-:-:S04]  /*d350*/  IMAD.HI.U32 R9, R74, R6, RZ ;  /* 0x000000064a097227 */ /* 0x008fc800078e00ff */
[----:B------:R-:W-:-:S04]  /*d360*/  IMAD.HI.U32 R12, R74, R5, RZ ;  /* 0x000000054a0c7227 */ /* 0x000fc800078e00ff */
[----:B--2---:R-:W-:-:S04]  /*d370*/  IMAD.HI.U32 R8, R74, R7, RZ ;  /* 0x000000074a087227 */ /* 0x004fc800078e00ff */
[----:B------:R-:W-:Y:S02]  /*d380*/  IMAD.MOV R12, RZ, RZ, -R12 ;  /* 0x000000ffff0c7224 */ /* 0x000fe400078e0a0c */
[----:B------:R-:W-:Y:S02]  /*d390*/  IMAD.MOV R9, RZ, RZ, -R9 ;  /* 0x000000ffff097224 */ /* 0x000fe400078e0a09 */
[----:B------:R-:W-:Y:S02]  /*d3a0*/  IMAD.MOV R8, RZ, RZ, -R8 ;  /* 0x000000ffff087224 */ /* 0x000fe400078e0a08 */
[C---:B------:R-:W-:Y:S02]  /*d3b0*/  IMAD R12, R68.reuse, R12, R5 ;  /* 0x0000000c440c7224 */ /* 0x040fe400078e0205 */
[C---:B------:R-:W-:Y:S02]  /*d3c0*/  IMAD R6, R68.reuse, R9, R6 ;  /* 0x0000000944067224 */ /* 0x040fe400078e0206 */
[----:B------:R-:W-:Y:S01]  /*d3d0*/  IMAD R5, R68, R8, R7 ;  /* 0x0000000844057224 */ /* 0x000fe200078e0207 */
[----:B------:R0:W-:Y:S04]  /*d3e0*/  STL [R1+0xf4], R12 ;  /* 0x0000f40c01007387 */ /* 0x0001e80000100800 */
[----:B------:R0:W-:Y:S04]  /*d3f0*/  STL [R1+0x110], R6 ;  /* 0x0001100601007387 */ /* 0x0001e80000100800 */
[----:B------:R0:W-:Y:S04]  /*d400*/  STL [R1+0x120], R5 ;  /* 0x0001200501007387 */ /* 0x0001e80000100800 */
[----:B------:R0:W-:Y:S01]  /*d410*/  STL [R1+0x220], R4 ;  /* 0x0002200401007387 */ /* 0x0001e20000100800 */
[----:B-1----:R-:W-:Y:S05]  /*d420*/  @!P3 BRA `(.L_x_6) ;  /* 0x0000000800e4b947 */ /* 0x002fea0003800000 */
[----:B------:R-:W2:Y:S04]  /*d430*/  LDL.LU R7, [R1+0x370] ;  /* 0x0003700001077983 */ /* 0x000ea80000300800 */
[----:B0-----:R-:W3:Y:S04]  /*d440*/  LDL.LU R4, [R1+0x388] ;  /* 0x0003880001047983 */ /* 0x001ee80000300800 */
[----:B------:R-:W4:Y:S04]  /*d450*/  LDL.LU R5, [R1+0x380] ;  /* 0x0003800001057983 */ /* 0x000f280000300800 */
[----:B------:R-:W2:Y:S04]  /*d460*/  LDL.LU R6, [R1+0x378] ;  /* 0x0003780001067983 */ /* 0x000ea80000300800 */
[----:B------:R-:W2:Y:S04]  /*d470*/  LDL.LU R8, [R1+0x368] ;  /* 0x0003680001087983 */ /* 0x000ea80000300800 */
[----:B------:R-:W2:Y:S04]  /*d480*/  LDL.LU R9, [R1+0x360] ;  /* 0x0003600001097983 */ /* 0x000ea80000300800 */
[----:B------:R-:W2:Y:S04]  /*d490*/  LDL.LU R12, [R1+0x350] ;  /* 0x00035000010c7983 */ /* 0x000ea80000300800 */
[----:B------:R-:W2:Y:S04]  /*d4a0*/  LDL.LU R13, [R1+0x348] ;  /* 0x00034800010d7983 */ /* 0x000ea80000300800 */
[----:B------:R-:W2:Y:S04]  /*d4b0*/  LDL.LU R14, [R1+0x340] ;  /* 0x00034000010e7983 */ /* 0x000ea80000300800 */
[----:B-----5:R0:W-:Y:S04]  /*d4c0*/  STL [R1+0x1328], R87 ;  /* 0x0013285701007387 */ /* 0x0201e80000100800 */
[----:B0-----:R-:W2:Y:S04]  /*d4d0*/  LDL.LU R87, [R1+0x374] ;  /* 0x0003740001577983 */ /* 0x001ea80000300800 */
[----:B------:R0:W-:Y:S04]  /*d4e0*/  STL [R1+0x1324], R86 ;  /* 0x0013245601007387 */ /* 0x0001e80000100800 */
[----:B0-----:R-:W4:Y:S04]  /*d4f0*/  LDL.LU R86, [R1+0x37c] ;  /* 0x00037c0001567983 */ /* 0x001f280000300800 */
[----:B------:R0:W-:Y:S04]  /*d500*/  STL [R1+0x1320], R85 ;  /* 0x0013205501007387 */ /* 0x0001e80000100800 */
[----:B0-----:R-:W3:Y:S04]  /*d510*/  LDL.LU R85, [R1+0x384] ;  /* 0x0003840001557983 */ /* 0x001ee80000300800 */
[----:B------:R0:W-:Y:S04]  /*d520*/  STL [R1+0x131c], R84 ;  /* 0x00131c5401007387 */ /* 0x0001e80000100800 */
[----:B0-----:R-:W3:Y:S04]  /*d530*/  LDL.LU R84, [R1+0x33c] ;  /* 0x00033c0001547983 */ /* 0x001ee80000300800 */
[----:B------:R0:W-:Y:S04]  /*d540*/  STL [R1+0x1318], R83 ;  /* 0x0013185301007387 */ /* 0x0001e80000100800 */
[----:B0-----:R-:W3:Y:S04]  /*d550*/  LDL.LU R83, [R1+0x36c] ;  /* 0x00036c0001537983 */ /* 0x001ee80000300800 */
[----:B------:R-:W-:Y:S04]  /*d560*/  STL [R1+0x1314], R82 ;  /* 0x0013145201007387 */ /* 0x000fe80000100800 */
[----:B------:R-:W-:Y:S04]  /*d570*/  STL [R1+0x1310], R81 ;  /* 0x0013105101007387 */ /* 0x000fe80000100800 */
[----:B------:R-:W-:Y:S04]  /*d580*/  STL [R1+0x130c], R80 ;  /* 0x00130c5001007387 */ /* 0x000fe80000100800 */
[----:B------:R-:W-:Y:S04]  /*d590*/  STL [R1+0x1308], R79 ;  /* 0x0013084f01007387 */ /* 0x000fe80000100800 */
[----:B------:R-:W-:Y:S04]  /*d5a0*/  STL [R1+0x1304], R78 ;  /* 0x0013044e01007387 */ /* 0x000fe80000100800 */
[----:B------:R-:W-:Y:S04]  /*d5b0*/  STL [R1+0x1300], R77 ;  /* 0x0013004d01007387 */ /* 0x000fe80000100800 */
[----:B------:R-:W-:Y:S04]  /*d5c0*/  STL [R1+0x12fc], R76 ;  /* 0x0012fc4c01007387 */ /* 0x000fe80000100800 */
[----:B------:R0:W-:Y:S04]  /*d5d0*/  STL [R1+0x12f8], R75 ;  /* 0x0012f84b01007387 */ /* 0x0001e80000100800 */
[----:B0-----:R-:W3:Y:S04]  /*d5e0*/  LDL.LU R75, [R1+0x344] ;  /* 0x00034400014b7983 */ /* 0x001ee80000300800 */
        /* <DEDUP_REMOVED lines=11> */
[----:B------:R-:W-:Y:S04]  /*d6a0*/  STL [R1+0x12dc], R68 ;  /* 0x0012dc4401007387 */ /* 0x000fe80000100800 */
[----:B------:R-:W-:Y:S04]  /*d6b0*/  STL [R1+0x12d8], R3 ;  /* 0x0012d80301007387 */ /* 0x000fe80000100800 */
[----:B------:R-:W-:Y:S04]  /*d6c0*/  STL [R1+0x12d4], R2 ;  /* 0x0012d40201007387 */ /* 0x000fe80000100800 */
[----:B------:R1:W-:Y:S01]  /*d6d0*/  STL [R1+0x12d0], R0 ;  /* 0x0012d00001007387 */ /* 0x0003e20000100800 */
[----:B--2---:R-:W-:-:S03]  /*d6e0*/  PRMT R6, R6, 0x5410, R87 ;  /* 0x0000541006067816 */ /* 0x004fc60000000057 */
[----:B------:R-:W2:Y:S01]  /*d6f0*/  LDL.LU R87, [R1+0x338] ;  /* 0x0003380001577983 */ /* 0x000ea20000300800 */
[----:B----4-:R-:W-:-:S03]  /*d700*/  PRMT R5, R5, 0x5410, R86 ;  /* 0x0000541005057816 */ /* 0x010fc60000000056 */
[----:B------:R-:W4:Y:S01]  /*d710*/  LDL.LU R86, [R1+0x334] ;  /* 0x0003340001567983 */ /* 0x000f220000300800 */
[----:B---3--:R-:W-:-:S03]  /*d720*/  PRMT R4, R4, 0x5410, R85 ;  /* 0x0000541004047816 */ /* 0x008fc60000000055 */
[----:B------:R-:W3:Y:S04]  /*d730*/  LDL.LU R85, [R1+0x330] ;  /* 0x0003300001557983 */ /* 0x000ee80000300800 */
[----:B------:R-:W3:Y:S04]  /*d740*/  LDL.LU R76, [R1+0x32c] ;  /* 0x00032c00014c7983 */ /* 0x000ee80000300800 */
[----:B------:R-:W3:Y:S04]  /*d750*/  LDL.LU R77, [R1+0x328] ;  /* 0x00032800014d7983 */ /* 0x000ee80000300800 */
[----:B------:R-:W3:Y:S04]  /*d760*/  LDL.LU R78, [R1+0x324] ;  /* 0x00032400014e7983 */ /* 0x000ee80000300800 */
[----:B------:R-:W3:Y:S04]  /*d770*/  LDL.LU R79, [R1+0x320] ;  /* 0x00032000014f7983 */ /* 0x000ee80000300800 */
[----:B------:R-:W3:Y:S04]  /*d780*/  LDL.LU R80, [R1+0x31c] ;  /* 0x00031c0001507983 */ /* 0x000ee80000300800 */
[----:B------:R-:W3:Y:S01]  /*d790*/  LDL.LU R81, [R1+0x318] ;  /* 0x0003180001517983 */ /* 0x000ee20000300800 */
[----:B0-----:R-:W-:-:S03]  /*d7a0*/  IMAD.MOV.U32 R69, RZ, RZ, R83 ;  /* 0x000000ffff457224 */ /* 0x001fc600078e0053 */
[----:B------:R-:W3:Y:S04]  /*d7b0*/  LDL.LU R82, [R1+0x314] ;  /* 0x0003140001527983 */ /* 0x000ee80000300800 */
[----:B------:R-:W3:Y:S01]  /*d7c0*/  LDL.LU R83, [R1+0x310] ;  /* 0x0003100001537983 */ /* 0x000ee20000300800 */
[----:B------:R-:W-:-:S03]  /*d7d0*/  PRMT R14, R14, 0x5410, R84 ;  /* 0x000054100e0e7816 */ /* 0x000fc60000000054 */
[----:B------:R-:W3:Y:S01]  /*d7e0*/  LDL.LU R84, [R1+0x308] ;  /* 0x0003080001547983 */ /* 0x000ee20000300800 */
[----:B------:R-:W-:-:S03]  /*d7f0*/  PRMT R7, R7, 0x5410, R69 ;  /* 0x0000541007077816 */ /* 0x000fc60000000045 */
[----:B-1----:R-:W3:Y:S04]  /*d800*/  LDL.LU R0, [R1+0x304] ;  /* 0x0003040001007983 */ /* 0x002ee80000300800 */
[----:B------:R-:W3:Y:S04]  /*d810*/  LDL.LU R2, [R1+0x300] ;  /* 0x0003000001027983 */ /* 0x000ee80000300800 */
[----:B------:R-:W3:Y:S04]  /*d820*/  LDL.LU R3, [R1+0x2fc] ;  /* 0x0002fc0001037983 */ /* 0x000ee80000300800 */
[----:B------:R-:W3:Y:S04]  /*d830*/  LDL.LU R68, [R1+0x2f8] ;  /* 0x0002f80001447983 */ /* 0x000ee80000300800 */
[----:B------:R-:W3:Y:S01]  /*d840*/  LDL.LU R69, [R1+0x2dc] ;  /* 0x0002dc0001457983 */ /* 0x000ee20000300800 */
[----:B------:R-:W-:-:S02]  /*d850*/  PRMT R13, R13, 0x5410, R75 ;  /* 0x000054100d0d7816 */ /* 0x000fc4000000004b */
[----:B------:R-:W-:Y:S02]  /*d860*/  PRMT R12, R12, 0x5410, R74 ;  /* 0x000054100c0c7816 */ /* 0x000fe4000000004a */
[----:B------:R-:W-:Y:S02]  /*d870*/  PRMT R11, R73, 0x5410, R11 ;  /* 0x00005410490b7816 */ /* 0x000fe4000000000b */
[----:B------:R-:W-:Y:S02]  /*d880*/  PRMT R10, R72, 0x5410, R10 ;  /* 0x00005410480a7816 */ /* 0x000fe4000000000a */
[----:B------:R-:W-:Y:S02]  /*d890*/  PRMT R9, R9, 0x5410, R71 ;  /* 0x0000541009097816 */ /* 0x000fe40000000047 */
[----:B------:R-:W-:Y:S02]  /*d8a0*/  PRMT R8, R8, 0x5410, R70 ;  /* 0x0000541008087816 */ /* 0x000fe40000000046 */
[----:B------:R-:W3:Y:S04]  /*d8b0*/  LDL.LU R70, [R1+0x2d8] ;  /* 0x0002d80001467983 */ /* 0x000ee80000300800 */
[----:B------:R-:W3:Y:S04]  /*d8c0*/  LDL.LU R71, [R1+0x2d4] ;  /* 0x0002d40001477983 */ /* 0x000ee80000300800 */
[----:B------:R-:W3:Y:S04]  /*d8d0*/  LDL.LU R72, [R1+0x2d0] ;  /* 0x0002d00001487983 */ /* 0x000ee80000300800 */
[----:B------:R-:W3:Y:S04]  /*d8e0*/  LDL.LU R73, [R1+0x2cc] ;  /* 0x0002cc0001497983 */ /* 0x000ee80000300800 */
[----:B------:R-:W3:Y:S04]  /*d8f0*/  LDL.LU R74, [R1+0x2c8] ;  /* 0x0002c800014a7983 */ /* 0x000ee80000300800 */
[----:B------:R-:W3:Y:S01]  /*d900*/  LDL.LU R75, [R1+0x2c4] ;  /* 0x0002c400014b7983 */ /* 0x000ee20000300800 */
[----:B--2---:R-:W-:-:S03]  /*d910*/  PRMT R15, R87, 0x5410, R15 ;  /* 0x00005410570f7816 */ /* 0x004fc6000000000f */
[----:B------:R1:W5:Y:S01]  /*d920*/  LDL.LU R87, [R1+0x1328] ;  /* 0x0013280001577983 */ /* 0x0003620000300800 */
[----:B----4-:R-:W-:-:S03]  /*d930*/  PRMT R16, R86, 0x5410, R16 ;  /* 0x0000541056107816 */ /* 0x010fc60000000010 */
[----:B------:R1:W5:Y:S01]  /*d940*/  LDL.LU R86, [R1+0x1324] ;  /* 0x0013240001567983 */ /* 0x0003620000300800 */
[----:B---3--:R-:W-:-:S03]  /*d950*/  PRMT R17, R85, 0x5410, R17 ;  /* 0x0000541055117816 */ /* 0x008fc60000000011 */
[----:B------:R1:W5:Y:S01]  /*d960*/  LDL.LU R85, [R1+0x1320] ;  /* 0x0013200001557983 */ /* 0x0003620000300800 */
[----:B------:R-:W-:Y:S02]  /*d970*/  PRMT R18, R76, 0x5410, R18 ;  /* 0x000054104c127816 */ /* 0x000fe40000000012 */
[----:B------:R-:W-:Y:S02]  /*d980*/  PRMT R19, R77, 0x5410, R19 ;  /* 0x000054104d137816 */ /* 0x000fe40000000013 */
[----:B------:R-:W-:Y:S02]  /*d990*/  PRMT R20, R78, 0x5410, R20 ;  /* 0x000054104e147816 */ /* 0x000fe40000000014 */
[----:B------:R-:W-:Y:S02]  /*d9a0*/  PRMT R21, R79, 0x5410, R21 ;  /* 0x000054104f157816 */ /* 0x000fe40000000015 */
[----:B------:R-:W-:Y:S02]  /*d9b0*/  PRMT R22, R80, 0x5410, R22 ;  /* 0x0000541050167816 */ /* 0x000fe40000000016 */
[----:B------:R-:W-:-:S02]  /*d9c0*/  PRMT R23, R81, 0x5410, R23 ;  /* 0x0000541051177816 */ /* 0x000fc40000000017 */
[----:B------:R-:W-:Y:S02]  /*d9d0*/  PRMT R24, R82, 0x5410, R24 ;  /* 0x0000541052187816 */ /* 0x000fe40000000018 */
[----:B------:R-:W-:Y:S02]  /*d9e0*/  PRMT R25, R83, 0x5410, R25 ;  /* 0x0000541053197816 */ /* 0x000fe40000000019 */
[----:B------:R-:W2:Y:S04]  /*d9f0*/  LDL.LU R83, [R1+0x2c0] ;  /* 0x0002c00001537983 */ /* 0x000ea80000300800 */
[----:B------:R-:W3:Y:S04]  /*da00*/  LDL.LU R82, [R1+0x2bc] ;  /* 0x0002bc0001527983 */ /* 0x000ee80000300800 */
[----:B------:R-:W4:Y:S04]  /*da10*/  LDL.LU R81, [R1+0x2b8] ;  /* 0x0002b80001517983 */ /* 0x000f280000300800 */
[----:B------:R-:W4:Y:S04]  /*da20*/  LDL.LU R80, [R1+0x2a0] ;  /* 0x0002a00001507983 */ /* 0x000f280000300800 */
[----:B------:R-:W4:Y:S04]  /*da30*/  LDL.LU R79, [R1+0x288] ;  /* 0x00028800014f7983 */ /* 0x000f280000300800 */
[----:B------:R-:W4:Y:S04]  /*da40*/  LDL.LU R78, [R1+0x280] ;  /* 0x00028000014e7983 */ /* 0x000f280000300800 */
[----:B------:R-:W4:Y:S04]  /*da50*/  LDL.LU R77, [R1+0x264] ;  /* 0x00026400014d7983 */ /* 0x000f280000300800 */
[----:B------:R-:W4:Y:S01]  /*da60*/  LDL.LU R76, [R1+0x238] ;  /* 0x00023800014c7983 */ /* 0x000f220000300800 */
[----:B------:R-:W-:-:S03]  /*da70*/  PRMT R26, R84, 0x5410, R26 ;  /* 0x00005410541a7816 */ /* 0x000fc6000000001a */
        /* <DEDUP_REMOVED lines=23> */
[----:B------:R-:W4:Y:S04]  /*dbf0*/  LDL.LU R75, [R1+0x1d8] ;  /* 0x0001d800014b7983 */ /* 0x000f280000300800 */
        /* <DEDUP_REMOVED lines=9> */
[----:B------:R-:W4:Y:S01]  /*dc90*/  LDL.LU R0, [R1+0x258] ;  /* 0x0002580001007983 */ /* 0x000f220000300800 */
[----:B--2---:R-:W-:-:S03]  /*dca0*/  PRMT R38, R83, 0x5410, R38 ;  /* 0x0000541053267816 */ /* 0x004fc60000000026 */
[----:B------:R1:W5:Y:S01]  /*dcb0*/  LDL.LU R83, [R1+0x1318] ;  /* 0x0013180001537983 */ /* 0x0003620000300800 */
[----:B---3--:R-:W-:-:S03]  /*dcc0*/  PRMT R39, R82, 0x5410, R39 ;  /* 0x0000541052277816 */ /* 0x008fc60000000027 */
[----:B------:R1:W5:Y:S01]  /*dcd0*/  LDL.LU R82, [R1+0x1314] ;  /* 0x0013140001527983 */ /* 0x0003620000300800 */
[----:B----4-:R-:W-:-:S03]  /*dce0*/  PRMT R40, R81, 0x5410, R40 ;  /* 0x0000541051287816 */ /* 0x010fc60000000028 */
[----:B------:R1:W5:Y:S01]  /*dcf0*/  LDL.LU R81, [R1+0x1310] ;  /* 0x0013100001517983 */ /* 0x0003620000300800 */
[----:B------:R-:W-:-:S03]  /*dd00*/  PRMT R41, R80, 0x5410, R41 ;  /* 0x0000541050297816 */ /* 0x000fc60000000029 */
        /* <DEDUP_REMOVED lines=8> */
[----:B------:R1:W5:Y:S04]  /*dd90*/  LDL.LU R76, [R1+0x12fc] ;  /* 0x0012fc00014c7983 */ /* 0x0003680000300800 */
[----:B------:R-:W2:Y:S04]  /*dda0*/  LDL.LU R57, [R1+0x1dc] ;  /* 0x0001dc0001397983 */ /* 0x000ea80000300800 */
[----:B------:R-:W3:Y:S04]  /*ddb0*/  LDL.LU R58, [R1+0x1e8] ;  /* 0x0001e800013a7983 */ /* 0x000ee80000300800 */
        /* <DEDUP_REMOVED lines=31> */
[----:B------:R1:W-:Y:S03]  /*dfb0*/  STTM.x64 tmem[UR10+0x100], R4 ;  /* 0x00010004000079ed */ /* 0x0003e6000834000a */
.L_x_6:
[----:B01----:R-:W2:Y:S01]  /*dfc0*/  LDL.LU R5, [R1+0x220] ;  /* 0x0002200001057983 */ /* 0x003ea20000300800 */
[--C-:B-----5:R-:W-:Y:S01]  /*dfd0*/  @!P5 IMAD.IADD R75, R75, 0x1, -R68.reuse ;  /* 0x000000014b4bd824 */ /* 0x120fe200078e0a44 */
[----:B------:R-:W0:Y:S02]  /*dfe0*/  LDCU UR4, c[0x0][0x3b0] ;  /* 0x00007600ff0477ac */ /* 0x000e240008000800 */
[----:B------:R1:W-:Y:S01]  /*dff0*/  STL [R1+0x1454], R92 ;  /* 0x0014545c01007387 */ /* 0x0003e20000100800 */
[----:B------:R-:W-:Y:S01]  /*e000*/  @!P6 IMAD.IADD R76, R76, 0x1, -R68 ;  /* 0x000000014c4ce824 */ /* 0x000fe200078e0a44 */
[----:B------:R-:W3:Y:S01]  /*e010*/  LDCU UR5, c[0x0][0x3b0] ;  /* 0x00007600ff0577ac */ /* 0x000ee20008000800 */
[----:B------:R-:W4:Y:S01]  /*e020*/  FENCE.VIEW.ASYNC.T ;  /* 0x00000000000073c6 */ /* 0x000f220000000200 */
[----:B------:R-:W0:Y:S01]  /*e030*/  LDCU UR7, c[0x0][0x3b0] ;  /* 0x00007600ff0777ac */ /* 0x000e220008000800 */
[----:B-1----:R-:W3:Y:S01]  /*e040*/  LDL R92, [R1+0xfbc] ;  /* 0x000fbc00015c7983 */ /* 0x002ee20000100800 */
[----:B------:R-:W1:Y:S03]  /*e050*/  LDCU UR12, c[0x0][0x3b0] ;  /* 0x00007600ff0c77ac */ /* 0x000e660008000800 */
[----:B------:R-:W-:Y:S01]  /*e060*/  STL [R1+0x1450], R93 ;  /* 0x0014505d01007387 */ /* 0x000fe20000100800 */
[----:B------:R-:W-:Y:S01]  /*e070*/  PRMT R67, RZ, 0x7610, R67 ;  /* 0x00007610ff437816 */ /* 0x000fe20000000043 */
[----:B------:R-:W0:Y:S02]  /*e080*/  LDCU UR13, c[0x0][0x3b0] ;  /* 0x00007600ff0d77ac */ /* 0x000e240008000800 */
[----:B------:R4:W-:Y:S04]  /*e090*/  STL [R1+0x144c], R60 ;  /* 0x00144c3c01007387 */ /* 0x0009e80000100800 */
[----:B----4-:R-:W4:Y:S04]  /*e0a0*/  LDL R60, [R1+0x1004] ;  /* 0x00100400013c7983 */ /* 0x010f280000100800 */
[----:B------:R-:W-:Y:S04]  /*e0b0*/  STL [R1+0x1448], R8 ;  /* 0x0014480801007387 */ /* 0x000fe80000100800 */
[----:B------:R-:W-:Y:S04]  /*e0c0*/  STL [R1+0x1444], R45 ;  /* 0x0014442d01007387 */ /* 0x000fe80000100800 */
[----:B------:R0:W-:Y:S04]  /*e0d0*/  STL [R1+0x1440], R65 ;  /* 0x0014404101007387 */ /* 0x0001e80000100800 */
[----:B0-----:R-:W4:Y:S01]  /*e0e0*/  LDL R65, [R1+0xfdc] ;  /* 0x000fdc0001417983 */ /* 0x001f220000100800 */
[----:B------:R-:W-:Y:S01]  /*e0f0*/  @!P4 IMAD.MOV R75, RZ, RZ, -R75 ;  /* 0x000000ffff4bc224 */ /* 0x000fe200078e0a4b */
[----:B------:R-:W-:-:S02]  /*e100*/  ISETP.GT.U32.AND P6, PT, R68, R77, PT ;  /* 0x0000004d4400720c */ /* 0x000fc40003fc4070 */
[----:B------:R-:W-:Y:S01]  /*e110*/  STL [R1+0x143c], R64 ;  /* 0x00143c4001007387 */ /* 0x000fe20000100800 */
[----:B------:R-:W-:Y:S02]  /*e120*/  PRMT R93, RZ, 0x7610, R93 ;  /* 0x00007610ff5d7816 */ /* 0x000fe4000000005d */
[----:B------:R-:W-:Y:S01]  /*e130*/  ISETP.GT.U32.AND P5, PT, R68, R79, PT ;  /* 0x0000004f4400720c */ /* 0x000fe20003fa4070 */
        /* <DEDUP_REMOVED lines=47> */
[----:B------:R-:W-:Y:S01]  /*e430*/  STL [R1+0x137c], R10 ;  /* 0x00137c0a01007387 */ /* 0x000fe20000100800 */
[----:B------:R-:W-:-:S03]  /*e440*/  SEL R75, R73, R75, !P1 ;  /* 0x0000004b494b7207 */ /* 0x000fc60004800000 */
[----:B------:R-:W-:Y:S04]  /*e450*/  STL [R1+0x1378], R15 ;  /* 0x0013780f01007387 */ /* 0x000fe80000100800 */
[----:B------:R-:W-:Y:S04]  /*e460*/  STL [R1+0x1374], R22 ;  /* 0x0013741601007387 */ /* 0x000fe80000100800 */
[----:B------:R-:W-:Y:S04]  /*e470*/  STL [R1+0x1370], R11 ;  /* 0x0013700b01007387 */ /* 0x000fe80000100800 */
[----:B------:R-:W-:Y:S04]  /*e480*/  STL [R1+0x136c], R18 ;  /* 0x00136c1201007387 */ /* 0x000fe80000100800 */
[----:B------:R-:W-:Y:S01]  /*e490*/  STL [R1+0x1368], R12 ;  /* 0x0013680c01007387 */ /* 0x000fe20000100800 */
[----:B------:R-:W-:-:S03]  /*e4a0*/  IMAD R75, R75, UR11, RZ ;  /* 0x0000000b4b4b7c24 */ /* 0x000fc6000f8e02ff */
[----:B------:R-:W-:Y:S04]  /*e4b0*/  STL [R1+0x1364], R17 ;  /* 0x0013641101007387 */ /* 0x000fe80000100800 */
[----:B------:R-:W-:Y:S04]  /*e4c0*/  STL [R1+0x1360], R0 ;  /* 0x0013600001007387 */ /* 0x000fe80000100800 */
[----:B------:R-:W-:Y:S04]  /*e4d0*/  STL [R1+0x135c], R74 ;  /* 0x00135c4a01007387 */ /* 0x000fe80000100800 */
[----:B------:R-:W-:Y:S01]  /*e4e0*/  STL [R1+0x12dc], R71 ;  /* 0x0012dc4701007387 */ /* 0x000fe20000100800 */
[----:B--2---:R-:W-:-:S03]  /*e4f0*/  LEA R4, P3, R5, R72, 0x1 ;  /* 0x0000004805047211 */ /* 0x004fc600078608ff */
[----:B------:R-:W-:Y:S01]  /*e500*/  STL [R1+0x12d8], R70 ;  /* 0x0012d84601007387 */ /* 0x000fe20000100800 */
[----:B------:R-:W-:Y:S01]  /*e510*/  LEA.HI.X.SX32 R5, R5, R69, 0x1, P3 ;  /* 0x0000004505057211 */ /* 0x000fe200018f0eff */
[----:B------:R-:W-:Y:S01]  /*e520*/  BAR.SYNC.DEFER_BLOCKING 0x0 ;  /* 0x0000000000007b1d */ /* 0x000fe20000010000 */
[----:B------:R-:W-:Y:S01]  /*e530*/  @!P6 IMAD.IADD R77, R77, 0x1, -R68 ;  /* 0x000000014d4de824 */ /* 0x000fe200078e0a44 */
[----:B------:R-:W-:-:S04]  /*e540*/  PRMT R45, RZ, 0x7610, R45 ;  /* 0x00007610ff2d7816 */ /* 0x000fc8000000002d */
[----:B------:R-:W-:Y:S01]  /*e550*/  STL [R1+0x12d4], R3 ;  /* 0x0012d40301007387 */ /* 0x000fe20000100800 */
[----:B---3--:R-:W-:-:S03]  /*e560*/  ISETP.GE.AND P3, PT, R92, RZ, PT ;  /* 0x000000ff5c00720c */ /* 0x008fc60003f66270 */
[----:B------:R-:W-:Y:S04]  /*e570*/  STL [R1+0x12d0], R2 ;  /* 0x0012d00201007387 */ /* 0x000fe80000100800 */
[----:B------:R0:W-:Y:S04]  /*e580*/  STL [R1+0x2bc], R4 ;  /* 0x0002bc0401007387 */ /* 0x0001e80000100800 */
[----:B------:R-:W2:Y:S01]  /*e590*/  LDL.LU R92, [R1+0x1454] ;  /* 0x00145400015c7983 */ /* 0x000ea20000300800 */
[----:B------:R-:W-:-:S03]  /*e5a0*/  ISETP.GT.U32.AND P4, PT, R68, R78, PT ;  /* 0x0000004e4400720c */ /* 0x000fc60003f84070 */
[----:B------:R0:W3:Y:S04]  /*e5b0*/  @P0 LDG.E.U16 R93, desc[UR20][R4.64] ;  /* 0x00000014045d0981 */ /* 0x0000e8000c1e1500 */
[----:B------:R1:W-:Y:S01]  /*e5c0*/  STL [R1+0x2b8], R5 ;  /* 0x0002b80501007387 */ /* 0x0003e20000100800 */
[----:B0-----:R-:W-:-:S04]  /*e5d0*/  LEA R4, P6, R75, R72, 0x1 ;  /* 0x000000484b047211 */ /* 0x001fc800078c08ff */
[----:B-1----:R-:W-:-:S05]  /*e5e0*/  LEA.HI.X.SX32 R5, R75, R69, 0x1, P6 ;  /* 0x000000454b057211 */ /* 0x002fca00030f0eff */
[----:B------:R-:W2:Y:S01]  /*e5f0*/  @P0 LDG.E.U16 R45, desc[UR20][R4.64] ;  /* 0x00000014042d0981 */ /* 0x000ea2000c1e1500 */
[----:B------:R-:W-:-:S05]  /*e600*/  @!P3 IMAD.MOV R76, RZ, RZ, -R76 ;  /* 0x000000ffff4cb224 */ /* 0x000fca00078e0a4c */
[----:B------:R-:W-:Y:S02]  /*e610*/  SEL R76, R73, R76, !P1 ;  /* 0x0000004c494c7207 */ /* 0x000fe40004800000 */
[----:B----4-:R-:W-:-:S03]  /*e620*/  ISETP.GE.AND P3, PT, R65, RZ, PT ;  /* 0x000000ff4100720c */ /* 0x010fc60003f66270 */
[----:B------:R-:W-:Y:S01]  /*e630*/  IMAD R76, R76, UR4, RZ ;  /* 0x000000044c4c7c24 */ /* 0x000fe2000f8e02ff */
[----:B------:R-:W-:Y:S01]  /*e640*/  PRMT R55, RZ, 0x7610, R55 ;  /* 0x00007610ff377816 */ /* 0x000fe20000000037 */
[--C-:B------:R-:W-:Y:S01]  /*e650*/  @!P4 IMAD.IADD R78, R78, 0x1, -R68.reuse ;  /* 0x000000014e4ec824 */ /* 0x100fe200078e0a44 */
[----:B------:R-:W-:Y:S01]  /*e660*/  ISETP.GE.AND P4, PT, R60, RZ, PT ;  /* 0x000000ff3c00720c */ /* 0x000fe20003f86270 */
[----:B------:R-:W-:Y:S01]  /*e670*/  @!P5 IMAD.IADD R79, R79, 0x1, -R68 ;  /* 0x000000014f4fd824 */ /* 0x000fe200078e0a44 */
[C---:B------:R-:W-:Y:S01]  /*e680*/  LEA R60, P6, R76.reuse, R72, 0x1 ;  /* 0x000000484c3c7211 */ /* 0x040fe200078c08ff */
[----:B------:R-:W0:Y:S01]  /*e690*/  LDCU UR4, c[0x0][0x3b0] ;  /* 0x00007600ff0477ac */ /* 0x000e220008000800 */
[----:B---3--:R1:W-:Y:S04]  /*e6a0*/  STL [R1+0x320], R93 ;  /* 0x0003205d01007387 */ /* 0x0083e80000100800 */
[----:B-1----:R-:W3:Y:S04]  /*e6b0*/  LDL.LU R93, [R1+0x1450] ;  /* 0x00145000015d7983 */ /* 0x002ee80000300800 */
[----:B------:R-:W4:Y:S04]  /*e6c0*/  LDL R65, [R1+0x1034] ;  /* 0x0010340001417983 */ /* 0x000f280000100800 */
[----:B------:R1:W-:Y:S04]  /*e6d0*/  STL [R1+0x2fc], R4 ;  /* 0x0002fc0401007387 */ /* 0x0003e80000100800 */
[----:B------:R0:W-:Y:S04]  /*e6e0*/  STL [R1+0x2f8], R5 ;  /* 0x0002f80501007387 */ /* 0x0001e80000100800 */
[----:B--2---:R2:W-:Y:S01]  /*e6f0*/  STL [R1+0x334], R45 ;  /* 0x0003342d01007387 */ /* 0x0045e20000100800 */
[----:B-1----:R-:W-:Y:S01]  /*e700*/  @P0 IMAD.MOV.U32 R4, RZ, RZ, R60 ;  /* 0x000000ffff040224 */ /* 0x002fe200078e003c */
[----:B0-----:R-:W-:-:S02]  /*e710*/  LEA.HI.X.SX32 R5, R76, R69, 0x1, P6 ;  /* 0x000000454c057211 */ /* 0x001fc400030f0eff */
[----:B--2---:R-:W2:Y:S04]  /*e720*/  LDL R45, [R1+0x1088] ;  /* 0x00108800012d7983 */ /* 0x004ea80000100800 */
[----:B------:R0:W3:Y:S01]  /*e730*/  @P0 LDG.E.U16 R55, desc[UR20][R4.64] ;  /* 0x0000001404370981 */ /* 0x0000e2000c1e1500 */
[----:B------:R-:W-:-:S13]  /*e740*/  ISETP.GT.U32.AND P5, PT, R68, R79, PT ;  /* 0x0000004f4400720c */ /* 0x000fda0003fa4070 */
[----:B------:R-:W-:Y:S01]  /*e750*/  @!P5 IMAD.IADD R79, R79, 0x1, -R68 ;  /* 0x000000014f4fd824 */ /* 0x000fe200078e0a44 */
[C---:B------:R-:W-:Y:S01]  /*e760*/  ISETP.GT.U32.AND P5, PT, R68.reuse, R80, PT ;  /* 0x000000504400720c */ /* 0x040fe20003fa4070 */
[----:B------:R-:W-:Y:S01]  /*e770*/  @!P3 IMAD.MOV R77, RZ, RZ, -R77 ;  /* 0x000000ffff4db224 */ /* 0x000fe200078e0a4d */
[C---:B------:R-:W-:Y:S01]  /*e780*/  ISETP.GT.U32.AND P3, PT, R68.reuse, R78, PT ;  /* 0x0000004e4400720c */ /* 0x040fe20003f64070 */
[----:B------:R-:W-:Y:S01]  /*e790*/  @!P4 IMAD.MOV R79, RZ, RZ, -R79 ;  /* 0x000000ffff4fc224 */ /* 0x000fe200078e0a4f */
[----:B------:R-:W-:Y:S02]  /*e7a0*/  ISETP.GT.U32.AND P6, PT, R68, R81, PT ;  /* 0x000000514400720c */ /* 0x000fe40003fc4070 */
[----:B------:R-:W-:-:S07]  /*e7b0*/  SEL R77, R73, R77, !P1 ;  /* 0x0000004d494d7207 */ /* 0x000fce0004800000 */
[----:B------:R-:W-:Y:S01]  /*e7c0*/  @!P5 IMAD.IADD R80, R80, 0x1, -R68 ;  /* 0x000000015050d824 */ /* 0x000fe200078e0a44 */
[----:B------:R-:W-:-:S04]  /*e7d0*/  SEL R79, R73, R79, !P1 ;  /* 0x0000004f494f7207 */ /* 0x000fc80004800000 */
[----:B------:R-:W-:Y:S01]  /*e7e0*/  ISETP.GT.U32.AND P5, PT, R68, R80, PT ;  /* 0x000000504400720c */ /* 0x000fe20003fa4070 */
[----:B------:R-:W-:Y:S01]  /*e7f0*/  IMAD R77, R77, UR5, RZ ;  /* 0x000000054d4d7c24 */ /* 0x000fe2000f8e02ff */
[----:B------:R1:W-:Y:S01]  /*e800*/  STL [R1+0x51c], R60 ;  /* 0x00051c3c01007387 */ /* 0x0003e20000100800 */
[----:B------:R-:W-:Y:S01]  /*e810*/  @!P3 IMAD.IADD R78, R78, 0x1, -R68 ;  /* 0x000000014e4eb824 */ /* 0x000fe200078e0a44 */
[----:B------:R-:W-:Y:S01]  /*e820*/  PRMT R8, RZ, 0x7610, R8 ;  /* 0x00007610ff087816 */ /* 0x000fe20000000008 */
[----:B------:R-:W-:Y:S02]  /*e830*/  IMAD R79, R79, UR4, RZ ;  /* 0x000000044f4f7c24 */ /* 0x000fe4000f8e02ff */
[----:B------:R-:W-:Y:S01]  /*e840*/  @!P6 IMAD.IADD R81, R81, 0x1, -R68 ;  /* 0x000000015151e824 */ /* 0x000fe200078e0a44 */
[C---:B0-----:R-:W-:Y:S01]  /*e850*/  LEA R4, P6, R77.reuse, R72, 0x1 ;  /* 0x000000484d047211 */ /* 0x041fe200078c08ff */
[----:B------:R0:W-:Y:S01]  /*e860*/  STL [R1+0x518], R5 ;  /* 0x0005180501007387 */ /* 0x0001e20000100800 */
[----:B------:R-:W-:Y:S01]  /*e870*/  PRMT R64, RZ, 0x7610, R64 ;  /* 0x00007610ff407816 */ /* 0x000fe20000000040 */
[----:B------:R-:W2:Y:S02]  /*e880*/  LDCU UR4, c[0x0][0x3b0] ;  /* 0x00007600ff0477ac */ /* 0x000ea40008000800 */
[----:B------:R-:W-:Y:S01]  /*e890*/  @!P5 IMAD.IADD R80, R80, 0x1, -R68 ;  /* 0x000000015050d824 */ /* 0x000fe200078e0a44 */
[----:B-1----:R-:W3:Y:S01]  /*e8a0*/  LDL.LU R60, [R1+0x144c] ;  /* 0x00144c00013c7983 */ /* 0x002ee20000300800 */
[----:B------:R-:W-:Y:S01]  /*e8b0*/  PRMT R62, RZ, 0x7610, R62 ;  /* 0x00007610ff3e7816 */ /* 0x000fe2000000003e */
[----:B------:R-:W1:Y:S01]  /*e8c0*/  LDCU UR5, c[0x0][0x3b0] ;  /* 0x00007600ff0577ac */ /* 0x000e620008000800 */
[----:B0-----:R-:W-:-:S05]  /*e8d0*/  LEA.HI.X.SX32 R5, R77, R69, 0x1, P6 ;  /* 0x000000454d057211 */ /* 0x001fca00030f0eff */
[----:B------:R0:W3:Y:S01]  /*e8e0*/  @P0 LDG.E.U16 R8, desc[UR20][R4.64] ;  /* 0x0000001404080981 */ /* 0x0000e2000c1e1500 */
[----:B----4-:R-:W-:-:S13]  /*e8f0*/  ISETP.GE.AND P4, PT, R65, RZ, PT ;  /* 0x000000ff4100720c */ /* 0x010fda0003f86270 */
[----:B------:R-:W-:Y:S01]  /*e900*/  @!P4 IMAD.MOV R78, RZ, RZ, -R78 ;  /* 0x000000ffff4ec224 */ /* 0x000fe200078e0a4e */
[----:B------:R-:W-:-:S04]  /*e910*/  LEA R65, P4, R79, R72, 0x1 ;  /* 0x000000484f417211 */ /* 0x000fc800078808ff */
[----:B------:R-:W-:Y:S02]  /*e920*/  SEL R78, R73, R78, !P1 ;  /* 0x0000004e494e7207 */ /* 0x000fe40004800000 */
[----:B--2---:R-:W-:Y:S02]  /*e930*/  ISETP.GE.AND P5, PT, R45, RZ, PT ;  /* 0x000000ff2d00720c */ /* 0x004fe40003fa6270 */
[----:B------:R-:W-:Y:S01]  /*e940*/  LEA.HI.X.SX32 R45, R79, R69, 0x1, P4 ;  /* 0x000000454f2d7211 */ /* 0x000fe200020f0eff */
[----:B---3--:R2:W-:Y:S01]  /*e950*/  STL [R1+0x330], R55 ;  /* 0x0003303701007387 */ /* 0x0085e20000100800 */
[----:B------:R-:W-:-:S09]  /*e960*/  IMAD R78, R78, UR7, RZ ;  /* 0x000000074e4e7c24 */ /* 0x000fd2000f8e02ff */
[----:B------:R-:W-:Y:S01]  /*e970*/  @!P5 IMAD.MOV R80, RZ, RZ, -R80 ;  /* 0x000000ffff50d224 */ /* 0x000fe200078e0a50 */
[----:B--2---:R-:W2:Y:S01]  /*e980*/  LDL R55, [R1+0x107c] ;  /* 0x00107c0001377983 */ /* 0x004ea20000100800 */
[----:B------:R-:W-:Y:S01]  /*e990*/  ISETP.GT.U32.AND P3, PT, R68, R81, PT ;  /* 0x000000514400720c */ /* 0x000fe20003f64070 */
[----:B------:R-:W3:Y:S02]  /*e9a0*/  LDCU UR7, c[0x0][0x3b0] ;  /* 0x00007600ff0777ac */ /* 0x000ee40008000800 */
[----:B------:R0:W-:Y:S04]  /*e9b0*/  STL [R1+0x54c], R4 ;  /* 0x00054c0401007387 */ /* 0x0001e80000100800 */
[----:B------:R-:W-:Y:S04]  /*e9c0*/  STL [R1+0x57c], R65 ;  /* 0x00057c4101007387 */ /* 0x000fe80000100800 */
[----:B------:R4:W-:Y:S01]  /*e9d0*/  STL [R1+0x548], R5 ;  /* 0x0005480501007387 */ /* 0x0009e20000100800 */
[----:B0-----:R-:W-:-:S02]  /*e9e0*/  @P0 IMAD.MOV.U32 R4, RZ, RZ, R65 ;  /* 0x000000ffff040224 */ /* 0x001fc400078e0041 */
[----:B----4-:R-:W-:-:S05]  /*e9f0*/  @P0 IMAD.MOV.U32 R5, RZ, RZ, R45 ;  /* 0x000000ffff050224 */ /* 0x010fca00078e002d */
[----:B------:R0:W4:Y:S02]  /*ea00*/  @P0 LDG.E.U16 R64, desc[UR20][R4.64] ;  /* 0x0000001404400981 */ /* 0x000124000c1e1500 */
[----:B0-----:R-:W-:-:S04]  /*ea10*/  LEA R4, P5, R78, R72, 0x1 ;  /* 0x000000484e047211 */ /* 0x001fc800078a08ff */
[----:B------:R-:W-:-:S05]  /*ea20*/  LEA.HI.X.SX32 R5, R78, R69, 0x1, P5 ;  /* 0x000000454e057211 */ /* 0x000fca00028f0eff */
[----:B------:R-:W3:Y:S04]  /*ea30*/  @P0 LDG.E.U16 R62, desc[UR20][R4.64] ;  /* 0x00000014043e0981 */ /* 0x000ee8000c1e1500 */
[----:B------:R-:W-:Y:S04]  /*ea40*/  STL [R1+0x578], R45 ;  /* 0x0005782d01007387 */ /* 0x000fe80000100800 */
[----:B------:R0:W-:Y:S04]  /*ea50*/  STL [R1+0x344], R8 ;  /* 0x0003440801007387 */ /* 0x0001e80000100800 */
[----:B0-----:R-:W3:Y:S04]  /*ea60*/  LDL.LU R8, [R1+0x1448] ;  /* 0x0014480001087983 */ /* 0x001ee80000300800 */
[----:B------:R-:W3:Y:S04]  /*ea70*/  LDL.LU R45, [R1+0x1444] ;  /* 0x00144400012d7983 */ /* 0x000ee80000300800 */
[----:B------:R-:W3:Y:S01]  /*ea80*/  LDL.LU R65, [R1+0x1440] ;  /* 0x0014400001417983 */ /* 0x000ee20000300800 */
[----:B--2---:R-:W-:-:S03]  /*ea90*/  ISETP.GE.AND P6, PT, R55, RZ, PT ;  /* 0x000000ff3700720c */ /* 0x004fc60003fc6270 */
[----:B----4-:R0:W-:Y:S04]  /*eaa0*/  STL [R1+0x340], R64 ;  /* 0x0003404001007387 */ /* 0x0101e80000100800 */
[----:B0-----:R-:W2:Y:S04]  /*eab0*/  LDL.LU R64, [R1+0x143c] ;  /* 0x00143c0001407983 */ /* 0x001ea80000300800 */
[----:B------:R-:W4:Y:S04]  /*eac0*/  LDL R55, [R1+0x10ac] ;  /* 0x0010ac0001377983 */ /* 0x000f280000100800 */
[----:B------:R-:W-:Y:S04]  /*ead0*/  STL [R1+0x5ac], R4 ;  /* 0x0005ac0401007387 */ /* 0x000fe80000100800 */
[----:B------:R-:W-:Y:S04]  /*eae0*/  STL [R1+0x5a8], R5 ;  /* 0x0005a80501007387 */ /* 0x000fe80000100800 */
[----:B---3--:R0:W-:Y:S04]  /*eaf0*/  STL [R1+0x354], R62 ;  /* 0x0003543e01007387 */ /* 0x0081e80000100800 */
[----:B0-----:R-:W3:Y:S04]  /*eb00*/  LDL.LU R62, [R1+0x1438] ;  /* 0x00143800013e7983 */ /* 0x001ee80000300800 */
[----:B------:R-:W2:Y:S01]  /*eb10*/  LDL R4, [R1+0x1124] ;  /* 0x0011240001047983 */ /* 0x000ea20000100800 */
[----:B------:R-:W-:Y:S01]  /*eb20*/  @!P3 IMAD.IADD R81, R81, 0x1, -R68 ;  /* 0x000000015151b824 */ /* 0x000fe200078e0a44 */
[----:B------:R-:W-:-:S02]  /*eb30*/  ISETP.GT.U32.AND P3, PT, R68, R83, PT ;  /* 0x000000534400720c */ /* 0x000fc40003f64070 */
[----:B------:R-:W-:Y:S01]  /*eb40*/  SEL R80, R73, R80, !P1 ;  /* 0x0000005049507207 */ /* 0x000fe20004800000 */
[----:B------:R-:W-:-:S04]  /*eb50*/  @!P6 IMAD.MOV R81, RZ, RZ, -R81 ;  /* 0x000000ffff51e224 */ /* 0x000fc800078e0a51 */
[----:B------:R-:W-:-:S06]  /*eb60*/  IMAD R80, R80, UR12, RZ ;  /* 0x0000000c50507c24 */ /* 0x000fcc000f8e02ff */
[----:B------:R-:W-:Y:S01]  /*eb70*/  @!P3 IMAD.IADD R83, R83, 0x1, -R68 ;  /* 0x000000015353b824 */ /* 0x000fe200078e0a44 */
[----:B------:R-:W-:Y:S01]  /*eb80*/  LEA R5, P6, R80, R72, 0x1 ;  /* 0x0000004850057211 */ /* 0x000fe200078c08ff */
[----:B------:R-:W0:Y:S04]  /*eb90*/  LDCU UR12, c[0x0][0x3b0] ;  /* 0x00007600ff0c77ac */ /* 0x000e280008000800 */
[----:B------:R0:W-:Y:S01]  /*eba0*/  STL [R1+0x5dc], R5 ;  /* 0x0005dc0501007387 */ /* 0x0001e20000100800 */
[----:B------:R-:W-:Y:S02]  /*ebb0*/  PRMT R63, RZ, 0x7610, R63 ;  /* 0x00007610ff3f7816 */ /* 0x000fe4000000003f */
[----:B--2---:R-:W-:Y:S02]  /*ebc0*/  ISETP.GE.AND P3, PT, R4, RZ, PT ;  /* 0x000000ff0400720c */ /* 0x004fe40003f66270 */
[----:B------:R-:W-:-:S04]  /*ebd0*/  LEA.HI.X.SX32 R4, R80, R69, 0x1, P6 ;  /* 0x0000004550047211 */ /* 0x000fc800030f0eff */
[-C--:B0-----:R-:W-:Y:S01]  /*ebe0*/  @P0 LOP3.LUT R5, R5, R4.reuse, RZ, 0x3c, !PT ;  /* 0x0000000405050212 */ /* 0x081fe200078e3cff */
[----:B------:R0:W-:Y:S03]  /*ebf0*/  STL [R1+0x5d8], R4 ;  /* 0x0005d80401007387 */ /* 0x0001e60000100800 */
[----:B0-----:R-:W-:-:S04]  /*ec00*/  @P0 LOP3.LUT R4, R5, R4, RZ, 0x3c, !PT ;  /* 0x0000000405040212 */ /* 0x001fc800078e3cff */
[----:B------:R-:W-:-:S05]  /*ec10*/  @P0 LOP3.LUT R5, R5, R4, RZ, 0x3c, !PT ;  /* 0x0000000405050212 */ /* 0x000fca00078e3cff */
[----:B------:R0:W2:Y:S01]  /*ec20*/  @P0 LDG.E.U16 R63, desc[UR20][R4.64] ;  /* 0x00000014043f0981 */ /* 0x0000a2000c1e1500 */
[----:B------:R-:W-:Y:S02]  /*ec30*/  ISETP.GT.U32.AND P4, PT, R68, R82, PT ;  /* 0x000000524400720c */ /* 0x000fe40003f84070 */
[----:B------:R-:W-:-:S11]  /*ec40*/  SEL R81, R73, R81, !P1 ;  /* 0x0000005149517207 */ /* 0x000fd60004800000 */
[----:B------:R-:W-:-:S05]  /*ec50*/  @!P4 IMAD.IADD R82, R82, 0x1, -R68 ;  /* 0x000000015252c824 */ /* 0x000fca00078e0a44 */
[C---:B------:R-:W-:Y:S01]  /*ec60*/  ISETP.GT.U32.AND P4, PT, R68.reuse, R82, PT ;  /* 0x000000524400720c */ /* 0x040fe20003f84070 */
[----:B------:R-:W-:Y:S01]  /*ec70*/  IMAD R81, R81, UR4, RZ ;  /* 0x0000000451517c24 */ /* 0x000fe2000f8e02ff */
[----:B------:R-:W-:Y:S01]  /*ec80*/  ISETP.GT.U32.AND P5, PT, R68, R84, PT ;  /* 0x000000544400720c */ /* 0x000fe20003fa4070 */
[----:B------:R-:W1:Y:S10]  /*ec90*/  LDCU UR4, c[0x0][0x3b0] ;  /* 0x00007600ff0477ac */ /* 0x000e740008000800 */
[----:B------:R-:W-:Y:S01]  /*eca0*/  @!P4 IMAD.IADD R82, R82, 0x1, -R68 ;  /* 0x000000015252c824 */ /* 0x000fe200078e0a44 */
[----:B0-----:R-:W-:-:S04]  /*ecb0*/  LEA R5, P4, R81, R72, 0x1 ;  /* 0x0000004851057211 */ /* 0x001fc800078808ff */
[----:B------:R-:W-:Y:S02]  /*ecc0*/  LEA.HI.X.SX32 R4, R81, R69, 0x1, P4 ;  /* 0x0000004551047211 */ /* 0x000fe400020f0eff */
[----:B----4-:R-:W-:Y:S01]  /*ecd0*/  ISETP.GE.AND P4, PT, R55, RZ, PT ;  /* 0x000000ff3700720c */ /* 0x010fe20003f86270 */
[----:B--2---:R0:W-:Y:S04]  /*ece0*/  STL [R1+0x350], R63 ;  /* 0x0003503f01007387 */ /* 0x0041e80000100800 */
[----:B0-----:R-:W2:Y:S04]  /*ecf0*/  LDL R63, [R1+0x10c8] ;  /* 0x0010c800013f7983 */ /* 0x001ea80000100800 */
[----:B------:R0:W-:Y:S04]  /*ed00*/  STL [R1+0x60c], R5 ;  /* 0x00060c0501007387 */ /* 0x0001e80000100800 */
[----:B------:R4:W-:Y:S04]  /*ed10*/  STL [R1+0x608], R4 ;  /* 0x0006080401007387 */ /* 0x0009e80000100800 */
[----:B------:R-:W2:Y:S01]  /*ed20*/  LDL.LU R55, [R1+0x1434] ;  /* 0x0014340001377983 */ /* 0x000ea20000300800 */
[----:B0-----:R-:W-:-:S04]  /*ed30*/  @P0 LOP3.LUT R5, R5, R4, RZ, 0x3c, !PT ;  /* 0x0000000405050212 */ /* 0x001fc800078e3cff */
[----:B----4-:R-:W-:-:S04]  /*ed40*/  @P0 LOP3.LUT R4, R5, R4, RZ, 0x3c, !PT ;  /* 0x0000000405040212 */ /* 0x010fc800078e3cff */
[----:B------:R-:W-:-:S05]  /*ed50*/  @P0 LOP3.LUT R5, R5, R4, RZ, 0x3c, !PT ;  /* 0x0000000405050212 */ /* 0x000fca00078e3cff */
[----:B------:R0:W4:Y:S04]  /*ed60*/  @P0 LDG.E.U16 R67, desc[UR20][R4.64] ;  /* 0x0000001404430981 */ /* 0x000128000c1e1500 */
[----:B------:R-:W2:Y:S01]  /*ed70*/  LDL R4, [R1+0x103c] ;  /* 0x00103c0001047983 */ /* 0x000ea20000100800 */
[----:B------:R-:W-:Y:S02]  /*ed80*/  @!P5 IMAD.IADD R84, R84, 0x1, -R68 ;  /* 0x000000015454d824 */ /* 0x000fe400078e0a44 */
[----:B------:R-:W-:-:S03]  /*ed90*/  @!P3 IMAD.MOV R82, RZ, RZ, -R82 ;  /* 0x000000ffff52b224 */ /* 0x000fc600078e0a52 */
[C---:B------:R-:W-:Y:S02]  /*eda0*/  ISETP.GT.U32.AND P6, PT, R68.reuse, R84, PT ;  /* 0x000000544400720c */ /* 0x040fe40003fc4070 */
[----:B------:R-:W-:Y:S02]  /*edb0*/  ISETP.GT.U32.AND P3, PT, R68, R85, PT ;  /* 0x000000554400720c */ /* 0x000fe40003f64070 */
[----:B------:R-:W-:-:S05]  /*edc0*/  SEL R82, R73, R82, !P1 ;  /* 0x0000005249527207 */ /* 0x000fca0004800000 */
[----:B-1----:R-:W-:Y:S01]  /*edd0*/  IMAD R82, R82, UR5, RZ ;  /* 0x0000000552527c24 */ /* 0x002fe2000f8e02ff */
[----:B------:R-:W-:Y:S01]  /*ede0*/  ISETP.GT.U32.AND P5, PT, R68, R83, PT ;  /* 0x000000534400720c */ /* 0x000fe20003fa4070 */
[----:B------:R-:W1:Y:S02]  /*edf0*/  LDCU UR5, c[0x0][0x3b0] ;  /* 0x00007600ff0577ac */ /* 0x000e640008000800 */
[--C-:B------:R-:W-:Y:S01]  /*ee00*/  @!P6 IMAD.IADD R84, R84, 0x1, -R68.reuse ;  /* 0x000000015454e824 */ /* 0x100fe200078e0a44 */
[----:B0-----:R-:W-:Y:S01]  /*ee10*/  LEA R5, P6, R82, R72, 0x1 ;  /* 0x0000004852057211 */ /* 0x001fe200078c08ff */
[----:B------:R-:W-:Y:S01]  /*ee20*/  @!P3 IMAD.IADD R85, R85, 0x1, -R68 ;  /* 0x000000015555b824 */ /* 0x000fe200078e0a44 */
[----:B------:R-:W-:-:S07]  /*ee30*/  PRMT R59, RZ, 0x7610, R59 ;  /* 0x00007610ff3b7816 */ /* 0x000fce000000003b */
[----:B------:R-:W-:-:S04]  /*ee40*/  @!P5 IMAD.IADD R83, R83, 0x1, -R68 ;  /* 0x000000015353d824 */ /* 0x000fc800078e0a44 */
[----:B------:R-:W-:-:S05]  /*ee50*/  @!P4 IMAD.MOV R83, RZ, RZ, -R83 ;  /* 0x000000ffff53c224 */ /* 0x000fca00078e0a53 */
[----:B------:R-:W-:-:S05]  /*ee60*/  SEL R83, R73, R83, !P1 ;  /* 0x0000005349537207 */ /* 0x000fca0004800000 */
[----:B------:R-:W-:Y:S01]  /*ee70*/  IMAD R83, R83, UR4, RZ ;  /* 0x0000000453537c24 */ /* 0x000fe2000f8e02ff */
[----:B------:R-:W-:Y:S01]  /*ee80*/  PRMT R6, RZ, 0x7610, R6 ;  /* 0x00007610ff067816 */ /* 0x000fe20000000006 */
[----:B------:R-:W0:Y:S01]  /*ee90*/  LDCU UR4, c[0x0][0x3b0] ;  /* 0x00007600ff0477ac */ /* 0x000e220008000800 */
[----:B----4-:R4:W-:Y:S01]  /*eea0*/  STL [R1+0x364], R67 ;  /* 0x0003644301007387 */ /* 0x0109e20000100800 */
[----:B--2---:R-:W-:-:S03]  /*eeb0*/  ISETP.GE.AND P3, PT, R4, RZ, PT ;  /* 0x000000ff0400720c */ /* 0x004fc60003f66270 */
[----:B----4-:R-:W2:Y:S01]  /*eec0*/  LDL R67, [R1+0x109c] ;  /* 0x00109c0001437983 */ /* 0x010ea20000100800 */
[----:B------:R-:W-:-:S03]  /*eed0*/  LEA.HI.X.SX32 R4, R82, R69, 0x1, P6 ;  /* 0x0000004552047211 */ /* 0x000fc600030f0eff */
[----:B------:R4:W-:Y:S04]  /*eee0*/  STL [R1+0x63c], R5 ;  /* 0x00063c0501007387 */ /* 0x0009e80000100800 */
[----:B------:R0:W-:Y:S01]  /*eef0*/  STL [R1+0x638], R4 ;  /* 0x0006380401007387 */ /* 0x0001e20000100800 */
[----:B----4-:R-:W-:-:S04]  /*ef00*/  @P0 LOP3.LUT R5, R5, R4, RZ, 0x3c, !PT ;  /* 0x0000000405050212 */ /* 0x010fc800078e3cff */
[C---:B0-----:R-:W-:Y:S02]  /*ef10*/  @P0 LOP3.LUT R4, R5.reuse, R4, RZ, 0x3c, !PT ;  /* 0x0000000405040212 */ /* 0x041fe400078e3cff */
[----:B------:R-:W-:Y:S02]  /*ef20*/  ISETP.GT.U32.AND P6, PT, R68, R86, PT ;  /* 0x000000564400720c */ /* 0x000fe40003fc4070 */
[----:B------:R-:W-:-:S05]  /*ef30*/  @P0 LOP3.LUT R5, R5, R4, RZ, 0x3c, !PT ;  /* 0x0000000405050212 */ /* 0x000fca00078e3cff */
[----:B------:R0:W4:Y:S06]  /*ef40*/  @P0 LDG.E.U16 R59, desc[UR20][R4.64] ;  /* 0x00000014043b0981 */ /* 0x00012c000c1e1500 */
[----:B------:R-:W-:Y:S01]  /*ef50*/  @!P6 IMAD.IADD R86, R86, 0x1, -R68 ;  /* 0x000000015656e824 */ /* 0x000fe200078e0a44 */
[----:B0-----:R-:W-:-:S04]  /*ef60*/  LEA R4, P6, R83, R72, 0x1 ;  /* 0x0000004853047211 */ /* 0x001fc800078c08ff */
[----:B------:R-:W-:-:S05]  /*ef70*/  LEA.HI.X.SX32 R5, R83, R69, 0x1, P6 ;  /* 0x0000004553057211 */ /* 0x000fca00030f0eff */
[----:B------:R-:W3:Y:S01]  /*ef80*/  @P0 LDG.E.U16 R6, desc[UR20][R4.64] ;  /* 0x0000001404060981 */ /* 0x000ee2000c1e1500 */
[----:B------:R-:W-:Y:S01]  /*ef90*/  ISETP.GT.U32.AND P4, PT, R68, R85, PT ;  /* 0x000000554400720c */ /* 0x000fe20003f84070 */
[----:B------:R-:W-:Y:S01]  /*efa0*/  @!P3 IMAD.MOV R84, RZ, RZ, -R84 ;  /* 0x000000ffff54b224 */ /* 0x000fe200078e0a54 */
[----:B------:R-:W-:-:S04]  /*efb0*/  ISETP.GE.AND P3, PT, R63, RZ, PT ;  /* 0x000000ff3f00720c */ /* 0x000fc80003f66270 */
[----:B------:R-:W-:-:S05]  /*efc0*/  SEL R84, R73, R84, !P1 ;  /* 0x0000005449547207 */ /* 0x000fca0004800000 */
[----:B-1----:R-:W-:Y:S01]  /*efd0*/  IMAD R84, R84, UR5, RZ ;  /* 0x0000000554547c24 */ /* 0x002fe2000f8e02ff */
[----:B------:R-:W-:Y:S01]  /*efe0*/  PRMT R66, RZ, 0x7610, R66 ;  /* 0x00007610ff427816 */ /* 0x000fe20000000042 */
[----:B------:R-:W-:Y:S01]  /*eff0*/  @!P4 IMAD.IADD R85, R85, 0x1, -R68 ;  /* 0x000000015555c824 */ /* 0x000fe200078e0a44 */
[----:B------:R-:W-:Y:S01]  /*f000*/  ISETP.GT.U32.AND P5, PT, R68, R87, PT ;  /* 0x000000574400720c */ /* 0x000fe20003fa4070 */
[----:B------:R-:W0:Y:S01]  /*f010*/  LDCU UR5, c[0x0][0x3b0] ;  /* 0x00007600ff0577ac */ /* 0x000e220008000800 */
[----:B--2---:R-:W-:Y:S02]  /*f020*/  ISETP.GE.AND P4, PT, R67, RZ, PT ;  /* 0x000000ff4300720c */ /* 0x004fe40003f86270 */
[C---:B------:R-:W-:Y:S01]  /*f030*/  LEA R67, P6, R84.reuse, R72, 0x1 ;  /* 0x0000004854437211 */ /* 0x040fe200078c08ff */
[----:B----4-:R1:W-:Y:S04]  /*f040*/  STL [R1+0x360], R59 ;  /* 0x0003603b01007387 */ /* 0x0103e80000100800 */
[----:B-1----:R-:W2:Y:S04]  /*f050*/  LDL.LU R59, [R1+0x1430] ;  /* 0x00143000013b7983 */ /* 0x002ea80000300800 */
[----:B------:R-:W4:Y:S04]  /*f060*/  LDL R63, [R1+0x1134] ;  /* 0x00113400013f7983 */ /* 0x000f280000100800 */
[----:B------:R1:W-:Y:S04]  /*f070*/  STL [R1+0x66c], R4 ;  /* 0x00066c0401007387 */ /* 0x0003e80000100800 */
[----:B------:R0:W-:Y:S04]  /*f080*/  STL [R1+0x668], R5 ;  /* 0x0006680501007387 */ /* 0x0001e80000100800 */
[----:B---3--:R3:W-:Y:S01]  /*f090*/  STL [R1+0x4e4], R6 ;  /* 0x0004e40601007387 */ /* 0x0087e20000100800 */
[----:B-1----:R-:W-:Y:S01]  /*f0a0*/  @P0 IMAD.MOV.U32 R4, RZ, RZ, R67 ;  /* 0x000000ffff040224 */ /* 0x002fe200078e0043 */
[----:B0-----:R-:W-:-:S02]  /*f0b0*/  LEA.HI.X.SX32 R5, R84, R69, 0x1, P6 ;  /* 0x0000004554057211 */ /* 0x001fc400030f0eff */
[----:B---3--:R-:W3:Y:S04]  /*f0c0*/  LDL R6, [R1+0x1164] ;  /* 0x0011640001067983 */ /* 0x008ee80000100800 */
[----:B------:R0:W2:Y:S01]  /*f0d0*/  @P0 LDG.E.U16 R66, desc[UR20][R4.64] ;  /* 0x0000001404420981 */ /* 0x0000a2000c1e1500 */
[----:B------:R-:W-:-:S05]  /*f0e0*/  @!P5 IMAD.IADD R87, R87, 0x1, -R68 ;  /* 0x000000015757d824 */ /* 0x000fca00078e0a44 */
[C---:B------:R-:W-:Y:S01]  /*f0f0*/  ISETP.GT.U32.AND P5, PT, R68.reuse, R87, PT ;  /* 0x000000574400720c */ /* 0x040fe20003fa4070 */
[----:B------:R-:W-:Y:S01]  /*f100*/  @!P3 IMAD.MOV R85, RZ, RZ, -R85 ;  /* 0x000000ffff55b224 */ /* 0x000fe200078e0a55 */
[----:B------:R-:W-:-:S11]  /*f110*/  ISETP.GT.U32.AND P3, PT, R68, R86, PT ;  /* 0x000000564400720c */ /* 0x000fd60003f64070 */
[----:B------:R-:W-:Y:S01]  /*f120*/  @!P5 IMAD.IADD R87, R87, 0x1, -R68 ;  /* 0x000000015757d824 */ /* 0x000fe200078e0a44 */
[C---:B------:R-:W-:Y:S02]  /*f130*/  ISETP.GT.U32.AND P5, PT, R68.reuse, R88, PT ;  /* 0x000000584400720c */ /* 0x040fe40003fa4070 */
[----:B------:R-:W-:Y:S01]  /*f140*/  ISETP.GT.U32.AND P6, PT, R68, R89, PT ;  /* 0x000000594400720c */ /* 0x000fe20003fc4070 */
[----:B------:R-:W-:Y:S01]  /*f150*/  @!P4 IMAD.MOV R87, RZ, RZ, -R87 ;  /* 0x000000ffff57c224 */ /* 0x000fe200078e0a57 */
[----:B------:R-:W-:-:S04]  /*f160*/  SEL R85, R73, R85, !P1 ;  /* 0x0000005549557207 */ /* 0x000fc80004800000 */
[----:B------:R-:W-:-:S05]  /*f170*/  SEL R87, R73, R87, !P1 ;  /* 0x0000005749577207 */ /* 0x000fca0004800000 */
[--C-:B------:R-:W-:Y:S02]  /*f180*/  @!P5 IMAD.IADD R88, R88, 0x1, -R68.reuse ;  /* 0x000000015858d824 */ /* 0x100fe400078e0a44 */
[----:B------:R-:W-:Y:S01]  /*f190*/  IMAD R85, R85, UR7, RZ ;  /* 0x0000000755557c24 */ /* 0x000fe2000f8e02ff */
[----:B------:R1:W-:Y:S01]  /*f1a0*/  STL [R1+0x69c], R67 ;  /* 0x00069c4301007387 */ /* 0x0003e20000100800 */
[--C-:B------:R-:W-:Y:S01]  /*f1b0*/  @!P3 IMAD.IADD R86, R86, 0x1, -R68.reuse ;  /* 0x000000015656b824 */ /* 0x100fe200078e0a44 */
[----:B------:R-:W-:Y:S01]  /*f1c0*/  ISETP.GT.U32.AND P5, PT, R68, R88, PT ;  /* 0x000000584400720c */ /* 0x000fe20003fa4070 */
[----:B------:R-:W-:Y:S02]  /*f1d0*/  IMAD R87, R87, UR4, RZ ;  /* 0x0000000457577c24 */ /* 0x000fe4000f8e02ff */
[----:B------:R-:W-:Y:S01]  /*f1e0*/  @!P6 IMAD.IADD R89, R89, 0x1, -R68 ;  /* 0x000000015959e824 */ /* 0x000fe200078e0a44 */
[C---:B0-----:R-:W-:Y:S01]  /*f1f0*/  LEA R4, P6, R85.reuse, R72, 0x1 ;  /* 0x0000004855047211 */ /* 0x041fe200078c08ff */
[----:B------:R0:W-:Y:S01]  /*f200*/  STL [R1+0x698], R5 ;  /* 0x0006980501007387 */ /* 0x0001e20000100800 */
[----:B------:R-:W-:Y:S01]  /*f210*/  PRMT R50, RZ, 0x7610, R50 ;  /* 0x00007610ff327816 */ /* 0x000fe20000000032 */
[----:B------:R-:W2:Y:S02]  /*f220*/  LDCU UR4, c[0x0][0x3b0] ;  /* 0x00007600ff0477ac */ /* 0x000ea40008000800 */
[----:B-1----:R-:W2:Y:S01]  /*f230*/  LDL R67, [R1+0x1178] ;  /* 0x0011780001437983 */ /* 0x002ea20000100800 */
[----:B------:R-:W-:Y:S01]  /*f240*/  PRMT R61, RZ, 0x7610, R61 ;  /* 0x00007610ff3d7816 */ /* 0x000fe2000000003d */
[----:B------:R-:W1:Y:S02]  /*f250*/  LDCU UR7, c[0x0][0x3b0] ;  /* 0x00007600ff0777ac */ /* 0x000e640008000800 */
[----:B------:R-:W-:Y:S01]  /*f260*/  @!P5 IMAD.IADD R88, R88, 0x1, -R68 ;  /* 0x000000015858d824 */ /* 0x000fe200078e0a44 */
[----:B0-----:R-:W-:Y:S01]  /*f270*/  LEA.HI.X.SX32 R5, R85, R69, 0x1, P6 ;  /* 0x0000004555057211 */ /* 0x001fe200030f0eff */
[----:B------:R0:W-:Y:S04]  /*f280*/  STL [R1+0x6cc], R4 ;  /* 0x0006cc0401007387 */ /* 0x0001e80000100800 */
[----:B------:R0:W2:Y:S01]  /*f290*/  @P0 LDG.E.U16 R50, desc[UR20][R4.64] ;  /* 0x0000001404320981 */ /* 0x0000a2000c1e1500 */
[----:B------:R-:W-:-:S02]  /*f2a0*/  PRMT R7, RZ, 0x7610, R7 ;  /* 0x00007610ff077816 */ /* 0x000fc40000000007 */
[----:B----4-:R-:W-:-:S13]  /*f2b0*/  ISETP.GE.AND P4, PT, R63, RZ, PT ;  /* 0x000000ff3f00720c */ /* 0x010fda0003f86270 */
[----:B------:R-:W-:Y:S01]  /*f2c0*/  @!P4 IMAD.MOV R86, RZ, RZ, -R86 ;  /* 0x000000ffff56c224 */ /* 0x000fe200078e0a56 */
[----:B------:R-:W-:-:S05]  /*f2d0*/  LEA R63, P4, R87, R72, 0x1 ;  /* 0x00000048573f7211 */ /* 0x000fca00078808ff */
[----:B------:R-:W-:Y:S01]  /*f2e0*/  STL [R1+0x6fc], R63 ;  /* 0x0006fc3f01007387 */ /* 0x000fe20000100800 */
[----:B---3--:R-:W-:-:S03]  /*f2f0*/  ISETP.GE.AND P5, PT, R6, RZ, PT ;  /* 0x000000ff0600720c */ /* 0x008fc60003fa6270 */
[----:B------:R-:W3:Y:S01]  /*f300*/  LDL R6, [R1+0x1198] ;  /* 0x0011980001067983 */ /* 0x000ee20000100800 */
[----:B------:R-:W-:-:S03]  /*f310*/  SEL R86, R73, R86, !P1 ;  /* 0x0000005649567207 */ /* 0x000fc60004800000 */
[----:B------:R-:W-:Y:S04]  /*f320*/  STL [R1+0x6c8], R5 ;  /* 0x0006c80501007387 */ /* 0x000fe80000100800 */
[----:B--2---:R2:W-:Y:S01]  /*f330*/  STL [R1+0x4e0], R66 ;  /* 0x0004e04201007387 */ /* 0x0045e20000100800 */
[----:B0-----:R-:W-:Y:S02]  /*f340*/  @P0 IMAD.MOV.U32 R4, RZ, RZ, R63 ;  /* 0x000000ffff040224 */ /* 0x001fe400078e003f */
[----:B------:R-:W-:Y:S01]  /*f350*/  IMAD R86, R86, UR5, RZ ;  /* 0x0000000556567c24 */ /* 0x000fe2000f8e02ff */
[----:B------:R-:W-:Y:S01]  /*f360*/  ISETP.GT.U32.AND P3, PT, R68, R89, PT ;  /* 0x000000594400720c */ /* 0x000fe20003f64070 */
[----:B------:R-:W-:Y:S01]  /*f370*/  @!P5 IMAD.MOV R88, RZ, RZ, -R88 ;  /* 0x000000ffff58d224 */ /* 0x000fe200078e0a58 */
[----:B------:R-:W-:Y:S01]  /*f380*/  PRMT R57, RZ, 0x7610, R57 ;  /* 0x00007610ff397816 */ /* 0x000fe20000000039 */
[----:B------:R-:W0:Y:S01]  /*f390*/  LDCU UR5, c[0x0][0x3b0] ;  /* 0x00007600ff0577ac */ /* 0x000e220008000800 */
[----:B--2---:R-:W-:-:S05]  /*f3a0*/  LEA.HI.X.SX32 R66, R87, R69, 0x1, P4 ;  /* 0x0000004557427211 */ /* 0x004fca00020f0eff */
[----:B------:R-:W-:-:S05]  /*f3b0*/  @P0 IMAD.MOV.U32 R5, RZ, RZ, R66 ;  /* 0x000000ffff050224 */ /* 0x000fca00078e0042 */
[----:B------:R2:W4:Y:S02]  /*f3c0*/  @P0 LDG.E.U16 R61, desc[UR20][R4.64] ;  /* 0x00000014043d0981 */ /* 0x000524000c1e1500 */
[----:B--2---:R-:W-:-:S04]  /*f3d0*/  LEA R4, P5, R86, R72, 0x1 ;  /* 0x0000004856047211 */ /* 0x004fc800078a08ff */
[----:B------:R-:W-:-:S05]  /*f3e0*/  LEA.HI.X.SX32 R5, R86, R69, 0x1, P5 ;  /* 0x0000004556057211 */ /* 0x000fca00028f0eff */
[----:B------:R2:W2:Y:S01]  /*f3f0*/  @P0 LDG.E.U16 R7, desc[UR20][R4.64] ;  /* 0x0000001404070981 */ /* 0x0004a2000c1e1500 */
[----:B------:R-:W-:Y:S01]  /*f400*/  ISETP.GE.AND P6, PT, R67, RZ, PT ;  /* 0x000000ff4300720c */ /* 0x000fe20003fc6270 */
[----:B------:R-:W-:Y:S01]  /*f410*/  @!P3 IMAD.IADD R89, R89, 0x1, -R68 ;  /* 0x000000015959b824 */ /* 0x000fe200078e0a44 */
[----:B------:R-:W-:Y:S02]  /*f420*/  ISETP.GT.U32.AND P3, PT, R68, R91, PT ;  /* 0x0000005b4400720c */ /* 0x000fe40003f64070 */
[----:B------:R-:W-:Y:S01]  /*f430*/  SEL R88, R73, R88, !P1 ;  /* 0x0000005849587207 */ /* 0x000fe20004800000 */
[----:B------:R-:W-:Y:S04]  /*f440*/  STL [R1+0x6f8], R66 ;  /* 0x0006f84201007387 */ /* 0x000fe80000100800 */
[----:B------:R-:W-:Y:S01]  /*f450*/  IMAD R88, R88, UR12, RZ ;  /* 0x0000000c58587c24 */ /* 0x000fe2000f8e02ff */
[----:B------:R-:W-:Y:S01]  /*f460*/  ISETP.GT.U32.AND P4, PT, R68, R90, PT ;  /* 0x0000005a4400720c */ /* 0x000fe20003f84070 */
[----:B------:R0:W-:Y:S01]  /*f470*/  STL [R1+0x4dc], R50 ;  /* 0x0004dc3201007387 */ /* 0x0001e20000100800 */
[----:B------:R-:W-:Y:S01]  /*f480*/  PRMT R43, RZ, 0x7610, R43 ;  /* 0x00007610ff2b7816 */ /* 0x000fe2000000002b */
[----:B------:R-:W-:Y:S01]  /*f490*/  @!P6 IMAD.MOV R89, RZ, RZ, -R89 ;  /* 0x000000ffff59e224 */ /* 0x000fe200078e0a59 */
[----:B------:R-:W-:Y:S01]  /*f4a0*/  PRMT R60, RZ, 0x7610, R60 ;  /* 0x00007610ff3c7816 */ /* 0x000fe2000000003c */
[----:B------:R-:W-:Y:S01]  /*f4b0*/  @!P3 IMAD.IADD R91, R91, 0x1, -R68 ;  /* 0x000000015b5bb824 */ /* 0x000fe200078e0a44 */
[----:B------:R-:W-:Y:S01]  /*f4c0*/  PRMT R49, RZ, 0x7610, R49 ;  /* 0x00007610ff317816 */ /* 0x000fe20000000031 */
[----:B------:R-:W1:Y:S01]  /*f4d0*/  LDCU UR12, c[0x0][0x3b0] ;  /* 0x00007600ff0c77ac */ /* 0x000e620008000800 */
[----:B0-----:R-:W2:Y:S04]  /*f4e0*/  LDL.LU R50, [R1+0x142c] ;  /* 0x00142c0001327983 */ /* 0x001ea80000300800 */
[----:B------:R-:W2:Y:S04]  /*f4f0*/  LDL R63, [R1+0x11a8] ;  /* 0x0011a800013f7983 */ /* 0x000ea80000100800 */
[----:B------:R-:W-:Y:S04]  /*f500*/  STL [R1+0x72c], R4 ;  /* 0x00072c0401007387 */ /* 0x000fe80000100800 */
[----:B------:R-:W-:Y:S04]  /*f510*/  STL [R1+0x728], R5 ;  /* 0x0007280501007387 */ /* 0x000fe80000100800 */
[----:B------:R-:W2:Y:S01]  /*f520*/  LDL R67, [R1+0x11c4] ;  /* 0x0011c40001437983 */ /* 0x000ea20000100800 */
[----:B---3--:R-:W-:-:S03]  /*f530*/  ISETP.GE.AND P3, PT, R6, RZ, PT ;  /* 0x000000ff0600720c */ /* 0x008fc60003f66270 */
[----:B----4-:R0:W-:Y:S04]  /*f540*/  STL [R1+0x4d8], R61 ;  /* 0x0004d83d01007387 */ /* 0x0101e80000100800 */
[----:B------:R-:W3:Y:S01]  /*f550*/  LDL.LU R6, [R1] ;  /* 0x0000000001067983 */ /* 0x000ee20000300800 */
[----:B0-----:R-:W-:-:S04]  /*f560*/  LEA R61, P6, R88, R72, 0x1 ;  /* 0x00000048583d7211 */ /* 0x001fc800078c08ff */
[----:B--2---:R-:W-:Y:S01]  /*f570*/  LEA.HI.X.SX32 R4, R88, R69, 0x1, P6 ;  /* 0x0000004558047211 */ /* 0x004fe200030f0eff */
[----:B------:R-:W-:Y:S04]  /*f580*/  STL [R1+0x75c], R61 ;  /* 0x00075c3d01007387 */ /* 0x000fe80000100800 */
[----:B------:R0:W-:Y:S01]  /*f590*/  STL [R1+0x4d4], R7 ;  /* 0x0004d40701007387 */ /* 0x0001e20000100800 */
[----:B------:R-:W-:-:S03]  /*f5a0*/  @P0 IMAD.MOV.U32 R5, RZ, RZ, R4 ;  /* 0x000000ffff050224 */ /* 0x000fc600078e0004 */
[----:B0-----:R-:W2:Y:S04]  /*f5b0*/  LDL.LU R7, [R1+0x4] ;  /* 0x0000040001077983 */ /* 0x001ea80000300800 */
[----:B------:R0:W-:Y:S02]  /*f5c0*/  STL [R1+0x758], R4 ;  /* 0x0007580401007387 */ /* 0x0001e40000100800 */
[----:B0-----:R-:W-:-:S05]  /*f5d0*/  @P0 IMAD.MOV.U32 R4, RZ, RZ, R61 ;  /* 0x000000ffff040224 */ /* 0x001fca00078e003d */
[----:B------:R-:W4:Y:S01]  /*f5e0*/  @P0 LDG.E.U16 R57, desc[UR20][R4.64] ;  /* 0x0000001404390981 */ /* 0x000f22000c1e1500 */
[----:B------:R-:W-:Y:S01]  /*f5f0*/  @!P4 IMAD.IADD R90, R90, 0x1, -R68 ;  /* 0x000000015a5ac824 */ /* 0x000fe200078e0a44 */
[----:B------:R-:W-:-:S04]  /*f600*/  ISETP.GT.U32.AND P4, PT, R68, R92, PT ;  /* 0x0000005c4400720c */ /* 0x000fc80003f84070 */
[----:B------:R-:W-:Y:S02]  /*f610*/  ISETP.GT.U32.AND P5, PT, R68, R90, PT ;  /* 0x0000005a4400720c */ /* 0x000fe40003fa4070 */
[----:B------:R-:W-:-:S05]  /*f620*/  SEL R89, R73, R89, !P1 ;  /* 0x0000005949597207 */ /* 0x000fca0004800000 */
[----:B------:R-:W-:Y:S01]  /*f630*/  IMAD R89, R89, UR4, RZ ;  /* 0x0000000459597c24 */ /* 0x000fe2000f8e02ff */
[----:B------:R-:W0:Y:S01]  /*f640*/  LDCU UR4, c[0x0][0x3b0] ;  /* 0x00007600ff0477ac */ /* 0x000e220008000800 */
[----:B------:R-:W-:-:S04]  /*f650*/  @!P4 IMAD.IADD R92, R92, 0x1, -R68 ;  /* 0x000000015c5cc824 */ /* 0x000fc800078e0a44 */
[----:B------:R-:W-:-:S04]  /*f660*/  @!P5 IMAD.IADD R90, R90, 0x1, -R68 ;  /* 0x000000015a5ad824 */ /* 0x000fc800078e0a44 */
[----:B------:R-:W-:Y:S01]  /*f670*/  @!P3 IMAD.MOV R90, RZ, RZ, -R90 ;  /* 0x000000ffff5ab224 */ /* 0x000fe200078e0a5a */
[----:B------:R-:W-:Y:S02]  /*f680*/  ISETP.GT.U32.AND P3, PT, R68, R92, PT ;  /* 0x0000005c4400720c */ /* 0x000fe40003f64070 */
[----:B------:R-:W-:Y:S02]  /*f690*/  ISETP.GE.AND P4, PT, R63, RZ, PT ;  /* 0x000000ff3f00720c */ /* 0x000fe40003f86270 */
[----:B------:R-:W-:-:S05]  /*f6a0*/  SEL R90, R73, R90, !P1 ;  /* 0x0000005a495a7207 */ /* 0x000fca0004800000 */
[----:B------:R-:W-:Y:S01]  /*f6b0*/  IMAD R90, R90, UR5, RZ ;  /* 0x000000055a5a7c24 */ /* 0x000fe2000f8e02ff */
[----:B----4-:R4:W-:Y:S03]  /*f6c0*/  STL [R1+0x4d0], R57 ;  /* 0x0004d03901007387 */ /* 0x0109e60000100800 */
[----:B------:R-:W-:Y:S01]  /*f6d0*/  @!P3 IMAD.IADD R92, R92, 0x1, -R68 ;  /* 0x000000015c5cb824 */ /* 0x000fe200078e0a44 */
[----:B------:R-:W-:Y:S01]  /*f6e0*/  ISETP.GT.U32.AND P5, PT, R68, R91, PT ;  /* 0x0000005b4400720c */ /* 0x000fe20003fa4070 */
[----:B------:R-:W0:Y:S01]  /*f6f0*/  LDCU UR5, c[0x0][0x3b0] ;  /* 0x00007600ff0577ac */ /* 0x000e220008000800 */
[----:B------:R-:W2:Y:S01]  /*f700*/  LDL R63, [R1+0x11e4] ;  /* 0x0011e400013f7983 */ /* 0x000ea20000100800 */
[----:B----4-:R-:W-:-:S04]  /*f710*/  LEA R57, P6, R89, R72, 0x1 ;  /* 0x0000004859397211 */ /* 0x010fc800078c08ff */
[----:B------:R-:W-:Y:S01]  /*f720*/  LEA.HI.X.SX32 R4, R89, R69, 0x1, P6 ;  /* 0x0000004559047211 */ /* 0x000fe200030f0eff */
[----:B------:R-:W-:Y:S04]  /*f730*/  STL [R1+0x78c], R57 ;  /* 0x00078c3901007387 */ /* 0x000fe80000100800 */
[----:B------:R4:W-:Y:S01]  /*f740*/  STL [R1+0x788], R4 ;  /* 0x0007880401007387 */ /* 0x0009e20000100800 */
[----:B------:R-:W-:Y:S02]  /*f750*/  @P0 IMAD.MOV.U32 R5, RZ, RZ, R4 ;  /* 0x000000ffff050224 */ /* 0x000fe400078e0004 */
[----:B----4-:R-:W-:-:S05]  /*f760*/  @P0 IMAD.MOV.U32 R4, RZ, RZ, R57 ;  /* 0x000000ffff040224 */ /* 0x010fca00078e0039 */
[----:B------:R4:W2:Y:S02]  /*f770*/  @P0 LDG.E.U16 R43, desc[UR20][R4.64] ;  /* 0x00000014042b0981 */ /* 0x0008a4000c1e1500 */
[----:B----4-:R-:W-:-:S04]  /*f780*/  LEA R4, P3, R90, R72, 0x1 ;  /* 0x000000485a047211 */ /* 0x010fc800078608ff */
[----:B------:R-:W-:-:S05]  /*f790*/  LEA.HI.X.SX32 R5, R90, R69, 0x1, P3 ;  /* 0x000000455a057211 */ /* 0x000fca00018f0eff */
[----:B------:R-:W4:Y:S01]  /*f7a0*/  @P0 LDG.E.U16 R60, desc[UR20][R4.64] ;  /* 0x00000014043c0981 */ /* 0x000f22000c1e1500 */
[----:B------:R-:W-:Y:S01]  /*f7b0*/  @!P5 IMAD.IADD R91, R91, 0x1, -R68 ;  /* 0x000000015b5bd824 */ /* 0x000fe200078e0a44 */
[----:B------:R-:W-:Y:S02]  /*f7c0*/  ISETP.GE.AND P6, PT, R67, RZ, PT ;  /* 0x000000ff4300720c */ /* 0x000fe40003fc6270 */
[----:B------:R-:W3:Y:S01]  /*f7d0*/  LDL R67, [R1+0x1204] ;  /* 0x0012040001437983 */ /* 0x000ee20000100800 */
[----:B------:R-:W-:-:S05]  /*f7e0*/  @!P4 IMAD.MOV R91, RZ, RZ, -R91 ;  /* 0x000000ffff5bc224 */ /* 0x000fca00078e0a5b */
[----:B------:R-:W-:-:S05]  /*f7f0*/  SEL R91, R73, R91, !P1 ;  /* 0x0000005b495b7207 */ /* 0x000fca0004800000 */
[----:B0-----:R-:W-:Y:S02]  /*f800*/  IMAD R91, R91, UR4, RZ ;  /* 0x000000045b5b7c24 */ /* 0x001fe4000f8e02ff */
[----:B------:R-:W-:Y:S01]  /*f810*/  @!P6 IMAD.MOV R92, RZ, RZ, -R92 ;  /* 0x000000ffff5ce224 */ /* 0x000fe200078e0a5c */
[----:B--2---:R0:W-:Y:S02]  /*f820*/  STL [R1+0x4cc], R43 ;  /* 0x0004cc2b01007387 */ /* 0x0041e40000100800 */
[C---:B------:R-:W-:Y:S01]  /*f830*/  LEA R61, P6, R91.reuse, R72, 0x1 ;  /* 0x000000485b3d7211 */ /* 0x040fe200078c08ff */
[----:B------:R-:W2:Y:S01]  /*f840*/  LDCU UR4, c[0x0][0x3b0] ;  /* 0x00007600ff0477ac */ /* 0x000ea20008000800 */
[----:B0-----:R-:W2:Y:S04]  /*f850*/  LDL.LU R43, [R1+0x10] ;  /* 0x00001000012b7983 */ /* 0x001ea80000300800 */
[----:B------:R-:W2:Y:S04]  /*f860*/  LDL.LU R57, [R1+0xc] ;  /* 0x00000c0001397983 */ /* 0x000ea80000300800 */
[----:B------:R0:W-:Y:S04]  /*f870*/  STL [R1+0x7bc], R4 ;  /* 0x0007bc0401007387 */ /* 0x0001e80000100800 */
[----:B------:R1:W-:Y:S04]  /*f880*/  STL [R1+0x7b8], R5 ;  /* 0x0007b80501007387 */ /* 0x0003e80000100800 */
[----:B----4-:R4:W-:Y:S01]  /*f890*/  STL [R1+0x4c8], R60 ;  /* 0x0004c83c01007387 */ /* 0x0109e20000100800 */
[----:B0-----:R-:W-:-:S05]  /*f8a0*/  LEA.HI.X.SX32 R4, R91, R69, 0x1, P6 ;  /* 0x000000455b047211 */ /* 0x001fca00030f0eff */
[----:B-1----:R-:W-:Y:S01]  /*f8b0*/  @P0 IMAD.MOV.U32 R5, RZ, RZ, R4 ;  /* 0x000000ffff050224 */ /* 0x002fe200078e0004 */
[----:B----4-:R-:W4:Y:S04]  /*f8c0*/  LDL R60, [R1+0x1228] ;  /* 0x00122800013c7983 */ /* 0x010f280000100800 */
[----:B------:R-:W2:Y:S04]  /*f8d0*/  LDL.LU R66, [R1+0x8] ;  /* 0x0000080001427983 */ /* 0x000ea80000300800 */
[----:B------:R-:W-:Y:S04]  /*f8e0*/  STL [R1+0x7ec], R61 ;  /* 0x0007ec3d01007387 */ /* 0x000fe80000100800 */
[----:B------:R0:W-:Y:S02]  /*f8f0*/  STL [R1+0x7e8], R4 ;  /* 0x0007e80401007387 */ /* 0x0001e40000100800 */
[----:B0-----:R-:W-:-:S05]  /*f900*/  @P0 IMAD.MOV.U32 R4, RZ, RZ, R61 ;  /* 0x000000ffff040224 */ /* 0x001fca00078e003d */
[----:B------:R-:W2:Y:S01]  /*f910*/  @P0 LDG.E.U16 R49, desc[UR20][R4.64] ;  /* 0x0000001404310981 */ /* 0x000ea2000c1e1500 */
[----:B------:R-:W-:-:S05]  /*f920*/  SEL R92, R73, R92, !P1 ;  /* 0x0000005c495c7207 */ /* 0x000fca0004800000 */
[----:B------:R-:W-:Y:S01]  /*f930*/  IMAD R92, R92, UR7, RZ ;  /* 0x000000075c5c7c24 */ /* 0x000fe2000f8e02ff */
[----:B------:R-:W-:Y:S01]  /*f940*/  PRMT R48, RZ, 0x7610, R48 ;  /* 0x00007610ff307816 */ /* 0x000fe20000000030 */
[----:B------:R-:W0:Y:S01]  /*f950*/  LDCU UR7, c[0x0][0x3b0] ;  /* 0x00007600ff0777ac */ /* 0x000e220008000800 */
[C---:B------:R-:W-:Y:S02]  /*f960*/  ISETP.GT.U32.AND P5, PT, R68.reuse, R93, PT ;  /* 0x0000005d4400720c */ /* 0x040fe40003fa4070 */
[----:B---3--:R-:W-:-:S11]  /*f970*/  ISETP.GT.U32.AND P4, PT, R68, R6, PT ;  /* 0x000000064400720c */ /* 0x008fd60003f84070 */
[----:B------:R-:W-:Y:S01]  /*f980*/  @!P5 IMAD.IADD R93, R93, 0x1, -R68 ;  /* 0x000000015d5dd824 */ /* 0x000fe200078e0a44 */
[----:B--2---:R1:W-:Y:S02]  /*f990*/  STL [R1+0x4c4], R49 ;  /* 0x0004c43101007387 */ /* 0x0043e40000100800 */
[----:B-1----:R-:W-:-:S04]  /*f9a0*/  LEA R49, P6, R92, R72, 0x1 ;  /* 0x000000485c317211 */ /* 0x002fc800078c08ff */
[----:B------:R-:W-:Y:S01]  /*f9b0*/  LEA.HI.X.SX32 R61, R92, R69, 0x1, P6 ;  /* 0x000000455c3d7211 */ /* 0x000fe200030f0eff */
[----:B------:R-:W-:-:S04]  /*f9c0*/  @P0 IMAD.MOV.U32 R4, RZ, RZ, R49 ;  /* 0x000000ffff040224 */ /* 0x000fc800078e0031 */
[----:B------:R-:W-:-:S05]  /*f9d0*/  @P0 IMAD.MOV.U32 R5, RZ, RZ, R61 ;  /* 0x000000ffff050224 */ /* 0x000fca00078e003d */
[----:B------:R1:W2:Y:S01]  /*f9e0*/  @P0 LDG.E.U16 R48, desc[UR20][R4.64] ;  /* 0x0000001404300981 */ /* 0x0002a2000c1e1500 */
[C---:B------:R-:W-:Y:S02]  /*f9f0*/  ISETP.GT.U32.AND P5, PT, R68.reuse, R7, PT ;  /* 0x000000074400720c */ /* 0x040fe40003fa4070 */
[----:B------:R-:W-:Y:S01]  /*fa00*/  ISETP.GT.U32.AND P3, PT, R68, R93, PT ;  /* 0x0000005d4400720c */ /* 0x000fe20003f64070 */
[----:B------:R-:W-:Y:S01]  /*fa10*/  @!P4 IMAD.IADD R6, R6, 0x1, -R68 ;  /* 0x000000010606c824 */ /* 0x000fe200078e0a44 */
[----:B------:R-:W-:-:S09]  /*fa20*/  ISETP.GE.AND P4, PT, R63, RZ, PT ;  /* 0x000000ff3f00720c */ /* 0x000fd20003f86270 */
[--C-:B------:R-:W-:Y:S01]  /*fa30*/  @!P5 IMAD.IADD R7, R7, 0x1, -R68.reuse ;  /* 0x000000010707d824 */ /* 0x100fe200078e0a44 */
[----:B------:R-:W-:Y:S01]  /*fa40*/  ISETP.GT.U32.AND P5, PT, R68, R6, PT ;  /* 0x000000064400720c */ /* 0x000fe20003fa4070 */
[----:B------:R-:W-:-:S03]  /*fa50*/  @!P3 IMAD.IADD R93, R93, 0x1, -R68 ;  /* 0x000000015d5db824 */ /* 0x000fc600078e0a44 */
[C---:B------:R-:W-:Y:S01]  /*fa60*/  ISETP.GT.U32.AND P3, PT, R68.reuse, R7, PT ;  /* 0x000000074400720c */ /* 0x040fe20003f64070 */
[----:B------:R-:W-:Y:S01]  /*fa70*/  @!P4 IMAD.MOV R93, RZ, RZ, -R93 ;  /* 0x000000ffff5dc224 */ /* 0x000fe200078e0a5d */
[----:B------:R-:W-:-:S04]  /*fa80*/  ISETP.GT.U32.AND P4, PT, R68, R43, PT ;  /* 0x0000002b4400720c */ /* 0x000fc80003f84070 */
[----:B------:R-:W-:-:S03]  /*fa90*/  SEL R93, R73, R93, !P1 ;  /* 0x0000005d495d7207 */ /* 0x000fc60004800000 */
[--C-:B------:R-:W-:Y:S02]  /*faa0*/  @!P5 IMAD.IADD R6, R6, 0x1, -R68.reuse ;  /* 0x000000010606d824 */ /* 0x100fe400078e0a44 */
[----:B------:R-:W-:Y:S01]  /*fab0*/  IMAD R93, R93, UR4, RZ ;  /* 0x000000045d5d7c24 */ /* 0x000fe2000f8e02ff */
[----:B------:R-:W-:Y:S01]  /*fac0*/  STL [R1+0x81c], R49 ;  /* 0x00081c3101007387 */ /* 0x000fe20000100800 */
[--C-:B------:R-:W-:Y:S02]  /*fad0*/  @!P3 IMAD.IADD R7, R7, 0x1, -R68.reuse ;  /* 0x000000010707b824 */ /* 0x100fe400078e0a44 */
[----:B------:R-:W-:Y:S01]  /*fae0*/  @!P4 IMAD.IADD R43, R43, 0x1, -R68 ;  /* 0x000000012b2bc824 */ /* 0x000fe200078e0a44 */
[----:B------:R-:W-:Y:S01]  /*faf0*/  STL [R1+0x818], R61 ;  /* 0x0008183d01007387 */ /* 0x000fe20000100800 */
[----:B-1----:R-:W-:Y:S01]  /*fb00*/  IMAD.MOV.U32 R5, RZ, RZ, R6 ;  /* 0x000000ffff057224 */ /* 0x002fe200078e0006 */
[----:B------:R-:W-:Y:S01]  /*fb10*/  PRMT R8, RZ, 0x7610, R8 ;  /* 0x00007610ff087816 */ /* 0x000fe20000000008 */
[----:B------:R-:W1:Y:S01]  /*fb20*/  LDCU UR4, c[0x0][0x3b0] ;  /* 0x00007600ff0477ac */ /* 0x000e620008000800 */
[----:B------:R3:W-:Y:S01]  /*fb30*/  STL [R1], R6 ;  /* 0x0000000601007387 */ /* 0x0007e20000100800 */
[----:B------:R-:W-:Y:S01]  /*fb40*/  IMAD.MOV.U32 R4, RZ, RZ, R7 ;  /* 0x000000ffff047224 */ /* 0x000fe200078e0007 */
[----:B---3--:R-:W-:-:S02]  /*fb50*/  LEA R6, P4, R93, R72, 0x1 ;  /* 0x000000485d067211 */ /* 0x008fc400078808ff */
[----:B--2---:R2:W-:Y:S04]  /*fb60*/  STL [R1+0x4c0], R48 ;  /* 0x0004c03001007387 */ /* 0x0045e80000100800 */
[----:B--2---:R-:W2:Y:S04]  /*fb70*/  LDL.LU R48, [R1+0x14] ;  /* 0x0000140001307983 */ /* 0x004ea80000300800 */
[----:B------:R3:W-:Y:S04]  /*fb80*/  STL [R1+0x4], R7 ;  /* 0x0000040701007387 */ /* 0x0007e80000100800 */
[----:B------:R-:W2:Y:S01]  /*fb90*/  LDL R63, [R1+0x122c] ;  /* 0x00122c00013f7983 */ /* 0x000ea20000100800 */
[----:B---3--:R-:W-:-:S03]  /*fba0*/  LEA.HI.X.SX32 R7, R93, R69, 0x1, P4 ;  /* 0x000000455d077211 */ /* 0x008fc600020f0eff */
[----:B------:R3:W-:Y:S04]  /*fbb0*/  STL [R1+0x84c], R6 ;  /* 0x00084c0601007387 */ /* 0x0007e80000100800 */
[----:B------:R-:W-:Y:S04]  /*fbc0*/  STL [R1+0x848], R7 ;  /* 0x0008480701007387 */ /* 0x000fe80000100800 */
[----:B------:R-:W2:Y:S04]  /*fbd0*/  @P0 LDG.E.U16 R8, desc[UR20][R6.64] ;  /* 0x0000001406080981 */ /* 0x000ea8000c1e1500 */
[----:B---3--:R-:W3:Y:S01]  /*fbe0*/  LDL R6, [R1+0x1258] ;  /* 0x0012580001067983 */ /* 0x008ee20000100800 */
[----:B------:R-:W-:-:S02]  /*fbf0*/  ISETP.GT.U32.AND P6, PT, R68, R57, PT ;  /* 0x000000394400720c */ /* 0x000fc40003fc4070 */
[----:B------:R-:W-:Y:S02]  /*fc00*/  ISETP.GE.AND P5, PT, R67, RZ, PT ;  /* 0x000000ff4300720c */ /* 0x000fe40003fa6270 */
[----:B----4-:R-:W-:Y:S02]  /*fc10*/  ISETP.GE.AND P3, PT, R60, RZ, PT ;  /* 0x000000ff3c00720c */ /* 0x010fe40003f66270 */
[----:B------:R-:W4:Y:S07]  /*fc20*/  LDL R60, [R1+0x1274] ;  /* 0x00127400013c7983 */ /* 0x000f2e0000100800 */
[----:B------:R-:W-:-:S02]  /*fc30*/  @!P6 IMAD.IADD R57, R57, 0x1, -R68 ;  /* 0x000000013939e824 */ /* 0x000fc400078e0a44 */
[----:B------:R-:W-:Y:S01]  /*fc40*/  @!P5 IMAD.MOV R5, RZ, RZ, -R5 ;  /* 0x000000ffff05d224 */ /* 0x000fe200078e0a05 */
[C---:B------:R-:W-:Y:S01]  /*fc50*/  ISETP.GT.U32.AND P5, PT, R68.reuse, R66, PT ;  /* 0x000000424400720c */ /* 0x040fe20003fa4070 */
[----:B------:R-:W-:Y:S01]  /*fc60*/  @!P3 IMAD.MOV R4, RZ, RZ, -R4 ;  /* 0x000000ffff04b224 */ /* 0x000fe200078e0a04 */
[----:B------:R-:W-:Y:S02]  /*fc70*/  ISETP.GT.U32.AND P3, PT, R68, R57, PT ;  /* 0x000000394400720c */ /* 0x000fe40003f64070 */
[C---:B------:R-:W-:Y:S02]  /*fc80*/  SEL R5, R73.reuse, R5, !P1 ;  /* 0x0000000549057207 */ /* 0x040fe40004800000 */
[----:B------:R-:W-:-:S03]  /*fc90*/  SEL R4, R73, R4, !P1 ;  /* 0x0000000449047207 */ /* 0x000fc60004800000 */
[----:B------:R-:W-:Y:S01]  /*fca0*/  IMAD R5, R5, UR5, RZ ;  /* 0x0000000505057c24 */ /* 0x000fe2000f8e02ff */
[----:B------:R-:W-:Y:S01]  /*fcb0*/  PRMT R54, RZ, 0x7610, R54 ;  /* 0x00007610ff367816 */ /* 0x000fe20000000036 */
[----:B-1----:R-:W-:Y:S01]  /*fcc0*/  IMAD R4, R4, UR4, RZ ;  /* 0x0000000404047c24 */ /* 0x002fe2000f8e02ff */
[----:B------:R-:W-:Y:S01]  /*fcd0*/  PRMT R47, RZ, 0x7610, R47 ;  /* 0x00007610ff2f7816 */ /* 0x000fe2000000002f */
[--C-:B------:R-:W-:Y:S01]  /*fce0*/  @!P5 IMAD.IADD R66, R66, 0x1, -R68.reuse ;  /* 0x000000014242d824 */ /* 0x100fe200078e0a44 */
[-C--:B------:R-:W-:Y:S01]  /*fcf0*/  LEA R61, P6, R5, R72.reuse, 0x1 ;  /* 0x00000048053d7211 */ /* 0x080fe200078c08ff */
[----:B------:R-:W-:Y:S01]  /*fd00*/  @!P3 IMAD.IADD R57, R57, 0x1, -R68 ;  /* 0x000000013939b824 */ /* 0x000fe200078e0a44 */
[----:B------:R-:W-:Y:S01]  /*fd10*/  LEA R49, P5, R4, R72, 0x1 ;  /* 0x0000004804317211 */ /* 0x000fe200078a08ff */
[----:B------:R-:W1:Y:S01]  /*fd20*/  LDCU UR4, c[0x0][0x3b0] ;  /* 0x00007600ff0477ac */ /* 0x000e620008000800 */
[----:B------:R-:W-:Y:S02]  /*fd30*/  LEA.HI.X.SX32 R5, R5, R69, 0x1, P6 ;  /* 0x0000004505057211 */ /* 0x000fe400030f0eff */
[----:B------:R-:W-:Y:S01]  /*fd40*/  ISETP.GT.U32.AND P4, PT, R68, R43, PT ;  /* 0x0000002b4400720c */ /* 0x000fe20003f84070 */
[----:B------:R-:W0:Y:S01]  /*fd50*/  LDCU UR5, c[0x0][0x3b0] ;  /* 0x00007600ff0577ac */ /* 0x000e220008000800 */
[----:B--2---:R-:W-:Y:S01]  /*fd60*/  ISETP.GE.AND P6, PT, R63, RZ, PT ;  /* 0x000000ff3f00720c */ /* 0x004fe20003fc6270 */
[----:B------:R2:W-:Y:S01]  /*fd70*/  STL [R1+0x4bc], R8 ;  /* 0x0004bc0801007387 */ /* 0x0005e20000100800 */
[----:B---3--:R-:W-:-:S03]  /*fd80*/  ISETP.GE.AND P3, PT, R6, RZ, PT ;  /* 0x000000ff0600720c */ /* 0x008fc60003f66270 */
[----:B--2---:R-:W2:Y:S01]  /*fd90*/  LDL.LU R8, [R1+0x18] ;  /* 0x0000180001087983 */ /* 0x004ea20000300800 */
[----:B------:R-:W-:Y:S01]  /*fda0*/  LEA.HI.X.SX32 R6, R4, R69, 0x1, P5 ;  /* 0x0000004504067211 */ /* 0x000fe200028f0eff */
[----:B------:R-:W-:Y:S02]  /*fdb0*/  @P0 IMAD.MOV.U32 R4, RZ, RZ, R61 ;  /* 0x000000ffff040224 */ /* 0x000fe400078e003d */
[----:B------:R-:W3:Y:S04]  /*fdc0*/  LDL.LU R67, [R1+0x1c] ;  /* 0x00001c0001437983 */ /* 0x000ee80000300800 */
[----:B------:R-:W-:Y:S04]  /*fdd0*/  STL [R1+0x87c], R61 ;  /* 0x00087c3d01007387 */ /* 0x000fe80000100800 */
[----:B------:R-:W2:Y:S04]  /*fde0*/  LDL.LU R63, [R1+0x1428] ;  /* 0x00142800013f7983 */ /* 0x000ea80000300800 */
[----:B------:R-:W-:Y:S04]  /*fdf0*/  STL [R1+0x8ac], R49 ;  /* 0x0008ac3101007387 */ /* 0x000fe80000100800 */
[----:B------:R0:W-:Y:S04]  /*fe00*/  STL [R1+0x878], R5 ;  /* 0x0008780501007387 */ /* 0x0001e80000100800 */
[----:B------:R0:W2:Y:S02]  /*fe10*/  @P0 LDG.E.U16 R54, desc[UR20][R4.64] ;  /* 0x0000001404360981 */ /* 0x0000a4000c1e1500 */
[----:B0-----:R-:W-:-:S02]  /*fe20*/  @P0 IMAD.MOV.U32 R4, RZ, RZ, R49 ;  /* 0x000000ffff040224 */ /* 0x001fc400078e0031 */
[----:B------:R-:W-:-:S05]  /*fe30*/  @P0 IMAD.MOV.U32 R5, RZ, RZ, R6 ;  /* 0x000000ffff050224 */ /* 0x000fca00078e0006 */
[----:B------:R0:W3:Y:S01]  /*fe40*/  @P0 LDG.E.U16 R47, desc[UR20][R4.64] ;  /* 0x00000014042f0981 */ /* 0x0000e2000c1e1500 */
[----:B------:R-:W-:Y:S01]  /*fe50*/  @!P4 IMAD.IADD R43, R43, 0x1, -R68 ;  /* 0x000000012b2bc824 */ /* 0x000fe200078e0a44 */
[C---:B------:R-:W-:Y:S02]  /*fe60*/  ISETP.GT.U32.AND P4, PT, R68.reuse, R48, PT ;  /* 0x000000304400720c */ /* 0x040fe40003f84070 */
[----:B------:R-:W-:Y:S01]  /*fe70*/  ISETP.GT.U32.AND P5, PT, R68, R66, PT ;  /* 0x000000424400720c */ /* 0x000fe20003fa4070 */
[----:B0-----:R-:W-:Y:S02]  /*fe80*/  IMAD.MOV.U32 R5, RZ, RZ, R43 ;  /* 0x000000ffff057224 */ /* 0x001fe400078e002b */
[----:B------:R-:W-:Y:S02]  /*fe90*/  IMAD.MOV.U32 R4, RZ, RZ, R57 ;  /* 0x000000ffff047224 */ /* 0x000fe400078e0039 */
[----:B------:R-:W-:Y:S01]  /*fea0*/  @!P6 IMAD.MOV R5, RZ, RZ, -R5 ;  /* 0x000000ffff05e224 */ /* 0x000fe200078e0a05 */
[----:B----4-:R-:W-:-:S05]  /*feb0*/  ISETP.GE.AND P6, PT, R60, RZ, PT ;  /* 0x000000ff3c00720c */ /* 0x010fca0003fc6270 */
[----:B------:R-:W-:Y:S01]  /*fec0*/  @!P4 IMAD.IADD R48, R48, 0x1, -R68 ;  /* 0x000000013030c824 */ /* 0x000fe200078e0a44 */
[----:B------:R0:W-:Y:S01]  /*fed0*/  STL [R1+0x8a8], R6 ;  /* 0x0008a80601007387 */ /* 0x0001e20000100800 */
[----:B------:R-:W-:Y:S02]  /*fee0*/  @!P3 IMAD.MOV R4, RZ, RZ, -R4 ;  /* 0x000000ffff04b224 */ /* 0x000fe400078e0a04 */
[----:B------:R-:W-:Y:S01]  /*fef0*/  @!P5 IMAD.IADD R66, R66, 0x1, -R68 ;  /* 0x000000014242d824 */ /* 0x000fe200078e0a44 */
[----:B------:R-:W-:Y:S02]  /*ff00*/  ISETP.GT.U32.AND P3, PT, R68, R48, PT ;  /* 0x000000304400720c */ /* 0x000fe40003f64070 */
[C---:B0-----:R-:W-:Y:S02]  /*ff10*/  SEL R6, R73.reuse, R5, !P1 ;  /* 0x0000000549067207 */ /* 0x041fe40004800000 */
[----:B------:R-:W-:Y:S01]  /*ff20*/  SEL R5, R73, R4, !P1 ;  /* 0x0000000449057207 */ /* 0x000fe20004800000 */
[----:B------:R-:W-:-:S02]  /*ff30*/  IMAD.MOV.U32 R4, RZ, RZ, R66 ;  /* 0x000000ffff047224 */ /* 0x000fc400078e0042 */
[----:B------:R-:W-:Y:S01]  /*ff40*/  IMAD R6, R6, UR7, RZ ;  /* 0x0000000706067c24 */ /* 0x000fe2000f8e02ff */
[----:B------:R-:W-:Y:S01]  /*ff50*/  PRMT R56, RZ, 0x7610, R56 ;  /* 0x00007610ff387816 */ /* 0x000fe20000000038 */
[----:B-1----:R-:W-:Y:S01]  /*ff60*/  IMAD R5, R5, UR4, RZ ;  /* 0x0000000405057c24 */ /* 0x002fe2000f8e02ff */
[----:B------:R-:W-:Y:S01]  /*ff70*/  PRMT R7, RZ, 0x7610, R7 ;  /* 0x00007610ff077816 */ /* 0x000fe20000000007 */
[----:B------:R-:W-:Y:S01]  /*ff80*/  @!P6 IMAD.MOV R4, RZ, RZ, -R4 ;  /* 0x000000ffff04e224 */ /* 0x000fe200078e0a04 */
[----:B------:R-:W-:Y:S01]  /*ff90*/  LEA R57, P6, R6, R72, 0x1 ;  /* 0x0000004806397211 */ /* 0x000fe200078c08ff */
[----:B------:R-:W-:Y:S01]  /*ffa0*/  @!P3 IMAD.IADD R48, R48, 0x1, -R68 ;  /* 0x000000013030b824 */ /* 0x000fe200078e0a44 */
[----:B------:R-:W-:Y:S01]  /*ffb0*/  PRMT R42, RZ, 0x7610, R42 ;  /* 0x00007610ff2a7816 */ /* 0x000fe2000000002a */
[----:B------:R-:W0:Y:S01]  /*ffc0*/  LDCU UR4, c[0x0][0x3b0] ;  /* 0x00007600ff0477ac */ /* 0x000e220008000800 */
[----:B------:R-:W-:Y:S02]  /*ffd0*/  LEA.HI.X.SX32 R66, R6, R69, 0x1, P6 ;  /* 0x0000004506427211 */ /* 0x000fe400030f0eff */
[----:B------:R-:W-:Y:S01]  /*ffe0*/  SEL R6, R73, R4, !P1 ;  /* 0x0000000449067207 */ /* 0x000fe20004800000 */
[----:B------:R-:W-:Y:S01]  /*fff0*/  @P0 IMAD.MOV.U32 R4, RZ, RZ, R57 ;  /* 0x000000ffff040224 */ /* 0x000fe200078e0039 */
[----:B------:R-:W-:Y:S01]  /*10000*/  PRMT R35, RZ, 0x7610, R35 ;  /* 0x00007610ff237816 */ /* 0x000fe20000000023 */
[----:B------:R-:W1:Y:S01]  /*10010*/  LDCU UR7, c[0x0][0x3b0] ;  /* 0x00007600ff0777ac */ /* 0x000e620008000800 */
[----:B--2---:R2:W-:Y:S04]  /*10020*/  STL [R1+0x4b8], R54 ;  /* 0x0004b83601007387 */ /* 0x0045e80000100800 */
[----:B------:R-:W4:Y:S04]  /*10030*/  LDL R60, [R1+0x12c4] ;  /* 0x0012c400013c7983 */ /* 0x000f280000100800 */
[----:B------:R-:W4:Y:S04]  /*10040*/  LDL R61, [R1+0x12b0] ;  /* 0x0012b000013d7983 */ /* 0x000f280000100800 */
[----:B--2---:R-:W2:Y:S04]  /*10050*/  LDL R54, [R1+0x1284] ;  /* 0x0012840001367983 */ /* 0x004ea80000100800 */
[----:B------:R-:W4:Y:S04]  /*10060*/  LDL.LU R43, [R1+0x28] ;  /* 0x00002800012b7983 */ /* 0x000f280000300800 */
[----:B---3--:R3:W-:Y:S02]  /*10070*/  STL [R1+0x4b4], R47 ;  /* 0x0004b42f01007387 */ /* 0x0087e40000100800 */
[----:B---3--:R-:W-:-:S04]  /*10080*/  LEA R47, P3, R5, R72, 0x1 ;  /* 0x00000048052f7211 */ /* 0x008fc800078608ff */
[----:B------:R-:W-:Y:S01]  /*10090*/  LEA.HI.X.SX32 R49, R5, R69, 0x1, P3 ;  /* 0x0000004505317211 */ /* 0x000fe200018f0eff */
[----:B------:R-:W-:-:S05]  /*100a0*/  @P0 IMAD.MOV.U32 R5, RZ, RZ, R66 ;  /* 0x000000ffff050224 */ /* 0x000fca00078e0042 */
[----:B------:R3:W4:Y:S02]  /*100b0*/  @P0 LDG.E.U16 R56, desc[UR20][R4.64] ;  /* 0x0000001404380981 */ /* 0x000724000c1e1500 */
[----:B---3--:R-:W-:Y:S02]  /*100c0*/  @P0 IMAD.MOV.U32 R4, RZ, RZ, R47 ;  /* 0x000000ffff040224 */ /* 0x008fe400078e002f */
[----:B------:R-:W-:-:S05]  /*100d0*/  @P0 IMAD.MOV.U32 R5, RZ, RZ, R49 ;  /* 0x000000ffff050224 */ /* 0x000fca00078e0031 */
[----:B------:R3:W4:Y:S01]  /*100e0*/  @P0 LDG.E.U16 R7, desc[UR20][R4.64] ;  /* 0x0000001404070981 */ /* 0x000722000c1e1500 */
[C---:B------:R-:W-:Y:S02]  /*100f0*/  ISETP.GT.U32.AND P4, PT, R68.reuse, R8, PT ;  /* 0x000000084400720c */ /* 0x040fe40003f84070 */
[----:B------:R-:W-:Y:S01]  /*10100*/  ISETP.GT.U32.AND P5, PT, R68, R67, PT ;  /* 0x000000434400720c */ /* 0x000fe20003fa4070 */
[----:B------:R-:W-:Y:S01]  /*10110*/  STL [R1+0x8dc], R57 ;  /* 0x0008dc3901007387 */ /* 0x000fe20000100800 */
[----:B------:R-:W-:Y:S01]  /*10120*/  IMAD R6, R6, UR5, RZ ;  /* 0x0000000506067c24 */ /* 0x000fe2000f8e02ff */
[----:B------:R-:W0:Y:S02]  /*10130*/  LDCU UR5, c[0x0][0x3b0] ;  /* 0x00007600ff0577ac */ /* 0x000e240008000800 */
[----:B------:R-:W-:Y:S06]  /*10140*/  STL [R1+0x90c], R47 ;  /* 0x00090c2f01007387 */ /* 0x000fec0000100800 */
[----:B------:R-:W-:-:S05]  /*10150*/  @!P4 IMAD.IADD R8, R8, 0x1, -R68 ;  /* 0x000000010808c824 */ /* 0x000fca00078e0a44 */
[----:B------:R-:W-:Y:S01]  /*10160*/  ISETP.GT.U32.AND P3, PT, R68, R8, PT ;  /* 0x000000084400720c */ /* 0x000fe20003f64070 */
[----:B---3--:R-:W-:Y:S02]  /*10170*/  IMAD.MOV.U32 R4, RZ, RZ, R48 ;  /* 0x000000ffff047224 */ /* 0x008fe400078e0030 */
[----:B------:R-:W-:-:S10]  /*10180*/  @!P5 IMAD.IADD R67, R67, 0x1, -R68 ;  /* 0x000000014343d824 */ /* 0x000fd400078e0a44 */
[----:B------:R-:W-:Y:S01]  /*10190*/  @!P3 IMAD.IADD R8, R8, 0x1, -R68 ;  /* 0x000000010808b824 */ /* 0x000fe200078e0a44 */
[----:B--2---:R-:W-:Y:S02]  /*101a0*/  ISETP.GE.AND P4, PT, R54, RZ, PT ;  /* 0x000000ff3600720c */ /* 0x004fe40003f86270 */
[----:B------:R-:W2:Y:S01]  /*101b0*/  LDL.LU R54, [R1+0x24] ;  /* 0x0000240001367983 */ /* 0x000ea20000300800 */
[----:B----4-:R-:W-:-:S03]  /*101c0*/  ISETP.GE.AND P6, PT, R60, RZ, PT ;  /* 0x000000ff3c00720c */ /* 0x010fc60003fc6270 */
[----:B------:R3:W-:Y:S04]  /*101d0*/  STL [R1+0x8d8], R66 ;  /* 0x0008d84201007387 */ /* 0x0007e80000100800 */
[----:B---3--:R-:W3:Y:S04]  /*101e0*/  LDL.LU R66, [R1+0x1424] ;  /* 0x0014240001427983 */ /* 0x008ee80000300800 */
[----:B------:R-:W4:Y:S01]  /*101f0*/  LDL.LU R57, [R1+0x1420] ;  /* 0x0014200001397983 */ /* 0x000f220000300800 */
[----:B------:R-:W-:-:S03]  /*10200*/  @!P4 IMAD.MOV R4, RZ, RZ, -R4 ;  /* 0x000000ffff04c224 */ /* 0x000fc600078e0a04 */
[----:B------:R-:W-:Y:S04]  /*10210*/  STL [R1+0x908], R49 ;  /* 0x0009083101007387 */ /* 0x000fe80000100800 */
[----:B------:R-:W2:Y:S01]  /*10220*/  LDL.LU R60, [R1+0x20] ;  /* 0x00002000013c7983 */ /* 0x000ea20000300800 */
[----:B------:R-:W-:Y:S01]  /*10230*/  SEL R5, R73, R4, !P1 ;  /* 0x0000000449057207 */ /* 0x000fe20004800000 */
[----:B------:R-:W-:Y:S02]  /*10240*/  IMAD.MOV.U32 R4, RZ, RZ, R8 ;  /* 0x000000ffff047224 */ /* 0x000fe400078e0008 */
[----:B------:R0:W-:Y:S02]  /*10250*/  STL [R1+0x4ac], R7 ;  /* 0x0004ac0701007387 */ /* 0x0001e40000100800 */
[----:B0-----:R-:W-:-:S04]  /*10260*/  LEA R7, P5, R6, R72, 0x1 ;  /* 0x0000004806077211 */ /* 0x001fc800078a08ff */
[----:B------:R-:W-:Y:S01]  /*10270*/  LEA.HI.X.SX32 R47, R6, R69, 0x1, P5 ;  /* 0x00000045062f7211 */ /* 0x000fe200028f0eff */
[----:B------:R0:W-:Y:S01]  /*10280*/  STL [R1+0x93c], R7 ;  /* 0x00093c0701007387 */ /* 0x0001e20000100800 */
[----:B------:R-:W-:-:S03]  /*10290*/  @P0 IMAD.MOV.U32 R6, RZ, RZ, R7 ;  /* 0x000000ffff060224 */ /* 0x000fc600078e0007 */
[----:B------:R1:W-:Y:S01]  /*102a0*/  STL [R1+0x18], R8 ;  /* 0x0000180801007387 */ /* 0x0003e20000100800 */
[----:B------:R-:W-:Y:S02]  /*102b0*/  @!P6 IMAD.MOV R4, RZ, RZ, -R4 ;  /* 0x000000ffff04e224 */ /* 0x000fe400078e0a04 */
[----:B0-----:R-:W-:Y:S02]  /*102c0*/  @P0 IMAD.MOV.U32 R7, RZ, RZ, R47 ;  /* 0x000000ffff070224 */ /* 0x001fe400078e002f */
[----:B-1----:R-:W-:-:S03]  /*102d0*/  IMAD R8, R5, UR12, RZ ;  /* 0x0000000c05087c24 */ /* 0x002fc6000f8e02ff */
[----:B------:R0:W3:Y:S01]  /*102e0*/  @P0 LDG.E.U16 R42, desc[UR20][R6.64] ;  /* 0x00000014062a0981 */ /* 0x0000e2000c1e1500 */
[----:B------:R-:W-:Y:S01]  /*102f0*/  ISETP.GE.AND P3, PT, R61, RZ, PT ;  /* 0x000000ff3d00720c */ /* 0x000fe20003f66270 */
[----:B------:R-:W1:Y:S01]  /*10300*/  LDCU UR12, c[0x0][0x3b0] ;  /* 0x00007600ff0c77ac */ /* 0x000e620008000800 */
[----:B0-----:R-:W-:-:S04]  /*10310*/  LEA R6, P6, R8, R72, 0x1 ;  /* 0x0000004808067211 */ /* 0x001fc800078c08ff */
[----:B------:R-:W-:-:S05]  /*10320*/  LEA.HI.X.SX32 R7, R8, R69, 0x1, P6 ;  /* 0x0000004508077211 */ /* 0x000fca00030f0eff */
[----:B------:R0:W3:Y:S04]  /*10330*/  @P0 LDG.E.U16 R35, desc[UR20][R6.64] ;  /* 0x0000001406230981 */ /* 0x0000e8000c1e1500 */
[----:B------:R0:W-:Y:S04]  /*10340*/  STL [R1+0x938], R47 ;  /* 0x0009382f01007387 */ /* 0x0001e80000100800 */
[----:B------:R-:W4:Y:S01]  /*10350*/  LDL R61, [R1+0x120c] ;  /* 0x00120c00013d7983 */ /* 0x000f220000100800 */
[C---:B------:R-:W-:Y:S02]  /*10360*/  ISETP.GT.U32.AND P4, PT, R68.reuse, R67, PT ;  /* 0x000000434400720c */ /* 0x040fe40003f84070 */
[----:B------:R-:W-:-:S02]  /*10370*/  ISETP.GT.U32.AND P5, PT, R68, R43, PT ;  /* 0x0000002b4400720c */ /* 0x000fc40003fa4070 */
[----:B------:R-:W-:Y:S01]  /*10380*/  SEL R5, R73, R4, !P1 ;  /* 0x0000000449057207 */ /* 0x000fe20004800000 */
[----:B0-----:R-:W4:Y:S08]  /*10390*/  LDL R47, [R1+0x1278] ;  /* 0x00127800012f7983 */ /* 0x001f300000100800 */
[--C-:B------:R-:W-:Y:S02]  /*103a0*/  @!P4 IMAD.IADD R67, R67, 0x1, -R68.reuse ;  /* 0x000000014343c824 */ /* 0x100fe400078e0a44 */
[----:B------:R-:W-:-:S02]  /*103b0*/  @!P5 IMAD.IADD R43, R43, 0x1, -R68 ;  /* 0x000000012b2bd824 */ /* 0x000fc400078e0a44 */
[----:B------:R-:W-:Y:S01]  /*103c0*/  IMAD.MOV.U32 R4, RZ, RZ, R67 ;  /* 0x000000ffff047224 */ /* 0x000fe200078e0043 */
[----:B------:R0:W-:Y:S02]  /*103d0*/  STL [R1+0x4b0], R56 ;  /* 0x0004b03801007387 */ /* 0x0001e40000100800 */
[----:B------:R-:W-:Y:S01]  /*103e0*/  ISETP.GT.U32.AND P5, PT, R68, R43, PT ;  /* 0x0000002b4400720c */ /* 0x000fe20003fa4070 */
[----:B------:R-:W-:Y:S02]  /*103f0*/  @!P3 IMAD.MOV R4, RZ, RZ, -R4 ;  /* 0x000000ffff04b224 */ /* 0x000fe400078e0a04 */
[----:B------:R-:W-:Y:S01]  /*10400*/  IMAD R5, R5, UR4, RZ ;  /* 0x0000000405057c24 */ /* 0x000fe2000f8e02ff */
[----:B------:R-:W-:Y:S01]  /*10410*/  PRMT R33, RZ, 0x7610, R33 ;  /* 0x00007610ff217816 */ /* 0x000fe20000000021 */
[----:B------:R-:W1:Y:S01]  /*10420*/  LDCU UR4, c[0x0][0x3b0] ;  /* 0x00007600ff0477ac */ /* 0x000e620008000800 */
[----:B0-----:R-:W4:Y:S01]  /*10430*/  LDL.LU R56, [R1+0x34] ;  /* 0x0000340001387983 */ /* 0x001f220000300800 */
[----:B------:R-:W-:-:S03]  /*10440*/  SEL R4, R73, R4, !P1 ;  /* 0x0000000449047207 */ /* 0x000fc60004800000 */
[----:B------:R-:W-:Y:S04]  /*10450*/  STL [R1+0x96c], R6 ;  /* 0x00096c0601007387 */ /* 0x000fe80000100800 */
[----:B------:R0:W-:Y:S04]  /*10460*/  STL [R1+0x1c], R67 ;  /* 0x00001c4301007387 */ /* 0x0001e80000100800 */
[----:B------:R1:W-:Y:S04]  /*10470*/  STL [R1+0x968], R7 ;  /* 0x0009680701007387 */ /* 0x0003e80000100800 */
[----:B0-----:R-:W4:Y:S04]  /*10480*/  LDL R67, [R1+0x1144] ;  /* 0x0011440001437983 */ /* 0x001f280000100800 */
[----:B------:R-:W4:Y:S01]  /*10490*/  LDL.LU R48, [R1+0x2c] ;  /* 0x00002c0001307983 */ /* 0x000f220000300800 */
[----:B------:R-:W-:Y:S01]  /*104a0*/  IMAD R6, R4, UR5, RZ ;  /* 0x0000000504067c24 */ /* 0x000fe2000f8e02ff */
[----:B------:R-:W0:Y:S01]  /*104b0*/  LDCU UR5, c[0x0][0x3b0] ;  /* 0x00007600ff0577ac */ /* 0x000e220008000800 */
[----:B------:R-:W-:-:S03]  /*104c0*/  @!P5 IMAD.IADD R43, R43, 0x1, -R68 ;  /* 0x000000012b2bd824 */ /* 0x000fc600078e0a44 */
[----:B-1----:R-:W-:-:S04]  /*104d0*/  LEA R7, P5, R6, R72, 0x1 ;  /* 0x0000004806077211 */ /* 0x002fc800078a08ff */
[----:B------:R-:W-:Y:S02]  /*104e0*/  LEA.HI.X.SX32 R6, R6, R69, 0x1, P5 ;  /* 0x0000004506067211 */ /* 0x000fe400028f0eff */
[----:B--2---:R-:W-:-:S13]  /*104f0*/  ISETP.GT.U32.AND P3, PT, R68, R60, PT ;  /* 0x0000003c4400720c */ /* 0x004fda0003f64070 */
[----:B------:R-:W-:Y:S01]  /*10500*/  @!P3 IMAD.IADD R60, R60, 0x1, -R68 ;  /* 0x000000013c3cb824 */ /* 0x000fe200078e0a44 */
[----:B---3--:R1:W-:Y:S02]  /*10510*/  STL [R1+0x4a4], R35 ;  /* 0x0004a42301007387 */ /* 0x0083e40000100800 */
[----:B-1----:R-:W-:-:S05]  /*10520*/  LEA R35, P6, R5, R72, 0x1 ;  /* 0x0000004805237211 */ /* 0x002fca00078c08ff */
[----:B------:R-:W-:Y:S04]  /*10530*/  STL [R1+0x99c], R35 ;  /* 0x00099c2301007387 */ /* 0x000fe80000100800 */
[----:B------:R1:W-:Y:S01]  /*10540*/  STL [R1+0x4a8], R42 ;  /* 0x0004a82a01007387 */ /* 0x0003e20000100800 */
[----:B----4-:R-:W-:Y:S02]  /*10550*/  ISETP.GE.AND P3, PT, R61, RZ, PT ;  /* 0x000000ff3d00720c */ /* 0x010fe40003f66270 */
[----:B-1----:R-:W-:Y:S01]  /*10560*/  LEA.HI.X.SX32 R42, R5, R69, 0x1, P6 ;  /* 0x00000045052a7211 */ /* 0x002fe200030f0eff */
[----:B------:R-:W-:-:S04]  /*10570*/  @P0 IMAD.MOV.U32 R4, RZ, RZ, R35 ;  /* 0x000000ffff040224 */ /* 0x000fc800078e0023 */
[----:B------:R1:W-:Y:S01]  /*10580*/  STL [R1+0x998], R42 ;  /* 0x0009982a01007387 */ /* 0x0003e20000100800 */
[----:B------:R-:W-:-:S03]  /*10590*/  @P0 IMAD.MOV.U32 R5, RZ, RZ, R42 ;  /* 0x000000ffff050224 */ /* 0x000fc600078e002a */
[----:B------:R-:W2:Y:S04]  /*105a0*/  LDL.LU R61, [R1+0x30] ;  /* 0x00003000013d7983 */ /* 0x000ea80000300800 */
[----:B------:R3:W-:Y:S04]  /*105b0*/  STL [R1+0x9cc], R7 ;  /* 0x0009cc0701007387 */ /* 0x0007e80000100800 */
[----:B-1----:R-:W4:Y:S04]  /*105c0*/  LDL.LU R42, [R1+0x38] ;  /* 0x00003800012a7983 */ /* 0x002f280000300800 */
[----:B------:R1:W2:Y:S01]  /*105d0*/  @P0 LDG.E.U16 R33, desc[UR20][R4.64] ;  /* 0x0000001404210981 */ /* 0x0002a2000c1e1500 */
[----:B---3--:R-:W-:-:S03]  /*105e0*/  @P0 LOP3.LUT R7, R7, R6, RZ, 0x3c, !PT ;  /* 0x0000000607070212 */ /* 0x008fc600078e3cff */
[----:B------:R3:W-:Y:S01]  /*105f0*/  STL [R1+0x9c8], R6 ;  /* 0x0009c80601007387 */ /* 0x0007e20000100800 */
[----:B-1----:R-:W-:Y:S02]  /*10600*/  PRMT R4, RZ, 0x7610, R4 ;  /* 0x00007610ff047816 */ /* 0x002fe40000000004 */
[----:B---3--:R-:W-:-:S04]  /*10610*/  @P0 LOP3.LUT R6, R7, R6, RZ, 0x3c, !PT ;  /* 0x0000000607060212 */ /* 0x008fc800078e3cff */
[----:B------:R-:W-:-:S05]  /*10620*/  @P0 LOP3.LUT R7, R7, R6, RZ, 0x3c, !PT ;  /* 0x0000000607070212 */ /* 0x000fca00078e3cff */
[----:B------:R1:W3:Y:S01]  /*10630*/  @P0 LDG.E.U16 R4, desc[UR20][R6.64] ;  /* 0x0000001406040981 */ /* 0x0002e2000c1e1500 */
[----:B------:R-:W-:Y:S02]  /*10640*/  ISETP.GT.U32.AND P4, PT, R68, R54, PT ;  /* 0x000000364400720c */ /* 0x000fe40003f84070 */
[----:B------:R-:W-:-:S11]  /*10650*/  ISETP.GE.AND P6, PT, R47, RZ, PT ;  /* 0x000000ff2f00720c */ /* 0x000fd60003fc6270 */
[----:B------:R-:W-:-:S05]  /*10660*/  @!P4 IMAD.IADD R54, R54, 0x1, -R68 ;  /* 0x000000013636c824 */ /* 0x000fca00078e0a44 */
[----:B------:R-:W-:Y:S01]  /*10670*/  ISETP.GT.U32.AND P4, PT, R68, R54, PT ;  /* 0x000000364400720c */ /* 0x000fe20003f84070 */
[----:B------:R-:W-:-:S04]  /*10680*/  IMAD.MOV.U32 R5, RZ, RZ, R43 ;  /* 0x000000ffff057224 */ /* 0x000fc800078e002b */
[----:B------:R-:W-:Y:S01]  /*10690*/  @!P6 IMAD.MOV R5, RZ, RZ, -R5 ;  /* 0x000000ffff05e224 */ /* 0x000fe200078e0a05 */
[----:B------:R-:W-:-:S07]  /*106a0*/  ISETP.GT.U32.AND P6, PT, R68, R48, PT ;  /* 0x000000304400720c */ /* 0x000fce0003fc4070 */
[----:B------:R-:W-:Y:S01]  /*106b0*/  @!P4 IMAD.IADD R54, R54, 0x1, -R68 ;  /* 0x000000013636c824 */ /* 0x000fe200078e0a44 */
[----:B------:R-:W-:Y:S02]  /*106c0*/  ISETP.GT.U32.AND P4, PT, R68, R60, PT ;  /* 0x0000003c4400720c */ /* 0x000fe40003f84070 */
[----:B-1----:R-:W-:-:S05]  /*106d0*/  SEL R6, R73, R5, !P1 ;  /* 0x0000000549067207 */ /* 0x002fca0004800000 */
[----:B------:R-:W-:Y:S01]  /*106e0*/  IMAD R6, R6, UR4, RZ ;  /* 0x0000000406067c24 */ /* 0x000fe2000f8e02ff */
[----:B------:R-:W-:Y:S01]  /*106f0*/  PRMT R58, RZ, 0x7610, R58 ;  /* 0x00007610ff3a7816 */ /* 0x000fe2000000003a */
[--C-:B------:R-:W-:Y:S01]  /*10700*/  @!P6 IMAD.IADD R48, R48, 0x1, -R68.reuse ;  /* 0x000000013030e824 */ /* 0x100fe200078e0a44 */
[----:B------:R-:W-:Y:S01]  /*10710*/  PRMT R7, RZ, 0x7610, R7 ;  /* 0x00007610ff077816 */ /* 0x000fe20000000007 */
[----:B------:R-:W1:Y:S02]  /*10720*/  LDCU UR4, c[0x0][0x3b0] ;  /* 0x00007600ff0477ac */ /* 0x000e640008000800 */
[----:B------:R-:W-:Y:S01]  /*10730*/  @!P4 IMAD.IADD R60, R60, 0x1, -R68 ;  /* 0x000000013c3cc824 */ /* 0x000fe200078e0a44 */
[----:B------:R-:W-:Y:S01]  /*10740*/  LEA R43, P6, R6, R72, 0x1 ;  /* 0x00000048062b7211 */ /* 0x000fe200078c08ff */
[----:B---3--:R3:W-:Y:S04]  /*10750*/  STL [R1+0x49c], R4 ;  /* 0x00049c0401007387 */ /* 0x0087e80000100800 */
[----:B------:R-:W4:Y:S01]  /*10760*/  LDL R49, [R1+0xf78] ;  /* 0x000f780001317983 */ /* 0x000f220000100800 */
[----:B---3--:R-:W-:-:S04]  /*10770*/  IMAD.MOV.U32 R4, RZ, RZ, R54 ;  /* 0x000000ffff047224 */ /* 0x008fc800078e0036 */
[----:B------:R-:W-:Y:S01]  /*10780*/  @!P3 IMAD.MOV R4, RZ, RZ, -R4 ;  /* 0x000000ffff04b224 */ /* 0x000fe200078e0a04 */
[----:B------:R-:W-:Y:S02]  /*10790*/  ISETP.GE.AND P3, PT, R67, RZ, PT ;  /* 0x000000ff4300720c */ /* 0x000fe40003f66270 */
[----:B------:R-:W3:Y:S02]  /*107a0*/  LDL R67, [R1+0x1014] ;  /* 0x0010140001437983 */ /* 0x000ee40000100800 */
[----:B------:R-:W-:Y:S01]  /*107b0*/  SEL R5, R73, R4, !P1 ;  /* 0x0000000449057207 */ /* 0x000fe20004800000 */
[----:B------:R-:W-:Y:S01]  /*107c0*/  IMAD.MOV.U32 R4, RZ, RZ, R60 ;  /* 0x000000ffff047224 */ /* 0x000fe200078e003c */
[----:B------:R-:W3:Y:S03]  /*107d0*/  LDL.LU R47, [R1+0x3c] ;  /* 0x00003c00012f7983 */ /* 0x000ee60000300800 */
[----:B0-----:R-:W-:Y:S01]  /*107e0*/  IMAD R5, R5, UR5, RZ ;  /* 0x0000000505057c24 */ /* 0x001fe2000f8e02ff */
[----:B--2---:R0:W-:Y:S01]  /*107f0*/  STL [R1+0x4a0], R33 ;  /* 0x0004a02101007387 */ /* 0x0041e20000100800 */
[----:B------:R-:W-:Y:S01]  /*10800*/  LEA.HI.X.SX32 R54, R6, R69, 0x1, P6 ;  /* 0x0000004506367211 */ /* 0x000fe200030f0eff */
[----:B------:R-:W2:Y:S01]  /*10810*/  LDCU UR5, c[0x0][0x3b0] ;  /* 0x00007600ff0577ac */ /* 0x000ea20008000800 */
[----:B------:R-:W-:Y:S01]  /*10820*/  @!P3 IMAD.MOV R4, RZ, RZ, -R4 ;  /* 0x000000ffff04b224 */ /* 0x000fe200078e0a04 */
[----:B0-----:R-:W-:-:S04]  /*10830*/  LEA R33, P3, R5, R72, 0x1 ;  /* 0x0000004805217211 */ /* 0x001fc800078608ff */
[----:B------:R-:W-:Y:S01]  /*10840*/  SEL R6, R73, R4, !P1 ;  /* 0x0000000449067207 */ /* 0x000fe20004800000 */
[----:B------:R-:W-:Y:S01]  /*10850*/  @P0 IMAD.MOV.U32 R4, RZ, RZ, R43 ;  /* 0x000000ffff040224 */ /* 0x000fe200078e002b */
[----:B------:R-:W-:Y:S01]  /*10860*/  LEA.HI.X.SX32 R35, R5, R69, 0x1, P3 ;  /* 0x0000004505237211 */ /* 0x000fe200018f0eff */
[----:B------:R-:W-:-:S05]  /*10870*/  @P0 IMAD.MOV.U32 R5, RZ, RZ, R54 ;  /* 0x000000ffff050224 */ /* 0x000fca00078e0036 */
[----:B------:R0:W2:Y:S02]  /*10880*/  @P0 LDG.E.U16 R58, desc[UR20][R4.64] ;  /* 0x00000014043a0981 */ /* 0x0000a4000c1e1500 */
[----:B0-----:R-:W-:Y:S02]  /*10890*/  @P0 IMAD.MOV.U32 R4, RZ, RZ, R33 ;  /* 0x000000ffff040224 */ /* 0x001fe400078e0021 */
[----:B------:R-:W-:-:S05]  /*108a0*/  @P0 IMAD.MOV.U32 R5, RZ, RZ, R35 ;  /* 0x000000ffff050224 */ /* 0x000fca00078e0023 */
[----:B------:R-:W2:Y:S01]  /*108b0*/  @P0 LDG.E.U16 R7, desc[UR20][R4.64] ;  /* 0x0000001404070981 */ /* 0x000ea2000c1e1500 */
[C---:B------:R-:W-:Y:S02]  /*108c0*/  ISETP.GT.U32.AND P4, PT, R68.reuse, R61, PT ;  /* 0x0000003d4400720c */ /* 0x040fe40003f84070 */
[----:B----4-:R-:W-:Y:S01]  /*108d0*/  ISETP.GT.U32.AND P6, PT, R68, R42, PT ;  /* 0x0000002a4400720c */ /* 0x010fe20003fc4070 */
[----:B------:R0:W-:Y:S01]  /*108e0*/  STL [R1+0x20], R60 ;  /* 0x0000203c01007387 */ /* 0x0001e20000100800 */
[----:B------:R-:W-:Y:S01]  /*108f0*/  IMAD R6, R6, UR7, RZ ;  /* 0x0000000706067c24 */ /* 0x000fe2000f8e02ff */
[----:B------:R-:W-:Y:S01]  /*10900*/  PRMT R16, RZ, 0x7610, R16 ;  /* 0x00007610ff107816 */ /* 0x000fe20000000010 */
[----:B------:R-:W4:Y:S01]  /*10910*/  LDCU UR7, c[0x0][0x3b0] ;  /* 0x00007600ff0777ac */ /* 0x000f220008000800 */
[----:B0-----:R-:W4:Y:S04]  /*10920*/  LDL R60, [R1+0xfa0] ;  /* 0x000fa000013c7983 */ /* 0x001f280000100800 */
[----:B------:R-:W-:Y:S04]  /*10930*/  STL [R1+0x9fc], R43 ;  /* 0x0009fc2b01007387 */ /* 0x000fe80000100800 */
[----:B------:R-:W-:Y:S04]  /*10940*/  STL [R1+0xa2c], R33 ;  /* 0x000a2c2101007387 */ /* 0x000fe80000100800 */
[----:B------:R0:W-:Y:S01]  /*10950*/  STL [R1+0x9f8], R54 ;  /* 0x0009f83601007387 */ /* 0x0001e20000100800 */
[----:B------:R-:W-:-:S02]  /*10960*/  @!P4 IMAD.IADD R61, R61, 0x1, -R68 ;  /* 0x000000013d3dc824 */ /* 0x000fc400078e0a44 */
[----:B------:R-:W-:Y:S01]  /*10970*/  @!P6 IMAD.IADD R42, R42, 0x1, -R68 ;  /* 0x000000012a2ae824 */ /* 0x000fe200078e0a44 */
[----:B0-----:R-:W4:Y:S04]  /*10980*/  LDL.LU R54, [R1+0x141c] ;  /* 0x00141c0001367983 */ /* 0x001f280000300800 */
[----:B------:R-:W4:Y:S04]  /*10990*/  LDL.LU R43, [R1+0x1418] ;  /* 0x00141800012b7983 */ /* 0x000f280000300800 */
[----:B------:R-:W-:Y:S01]  /*109a0*/  STL [R1+0xa28], R35 ;  /* 0x000a282301007387 */ /* 0x000fe20000100800 */
[----:B---3--:R-:W-:-:S03]  /*109b0*/  ISETP.GE.AND P4, PT, R67, RZ, PT ;  /* 0x000000ff4300720c */ /* 0x008fc60003f86270 */
[----:B--2---:R0:W-:Y:S04]  /*109c0*/  STL [R1+0x498], R58 ;  /* 0x0004983a01007387 */ /* 0x0041e80000100800 */
[----:B0-----:R-:W2:Y:S04]  /*109d0*/  LDL.LU R58, [R1+0x1414] ;  /* 0x00141400013a7983 */ /* 0x001ea80000300800 */
[----:B------:R-:W3:Y:S04]  /*109e0*/  LDL R67, [R1+0xfc0] ;  /* 0x000fc00001437983 */ /* 0x000ee80000100800 */
[----:B------:R-:W2:Y:S04]  /*109f0*/  LDL.LU R35, [R1+0x40] ;  /* 0x0000400001237983 */ /* 0x000ea80000300800 */
[----:B------:R0:W-:Y:S02]  /*10a00*/  STL [R1+0x494], R7 ;  /* 0x0004940701007387 */ /* 0x0001e40000100800 */
[----:B0-----:R-:W-:-:S04]  /*10a10*/  LEA R7, P6, R6, R72, 0x1 ;  /* 0x0000004806077211 */ /* 0x001fc800078c08ff */
[----:B------:R-:W-:Y:S01]  /*10a20*/  LEA.HI.X.SX32 R33, R6, R69, 0x1, P6 ;  /* 0x0000004506217211 */ /* 0x000fe200030f0eff */
[----:B------:R0:W-:Y:S01]  /*10a30*/  STL [R1+0xa5c], R7 ;  /* 0x000a5c0701007387 */ /* 0x0001e20000100800 */
[----:B------:R-:W-:-:S03]  /*10a40*/  @P0 IMAD.MOV.U32 R6, RZ, RZ, R7 ;  /* 0x000000ffff060224 */ /* 0x000fc600078e0007 */
[----:B0-----:R-:W-:-:S05]  /*10a50*/  @P0 IMAD.MOV.U32 R7, RZ, RZ, R33 ;  /* 0x000000ffff070224 */ /* 0x001fca00078e0021 */
[----:B------:R0:W2:Y:S01]  /*10a60*/  @P0 LDG.E.U16 R16, desc[UR20][R6.64] ;  /* 0x0000001406100981 */ /* 0x0000a2000c1e1500 */
[C---:B------:R-:W-:Y:S02]  /*10a70*/  ISETP.GT.U32.AND P5, PT, R68.reuse, R56, PT ;  /* 0x000000384400720c */ /* 0x040fe40003fa4070 */
[----:B------:R-:W-:-:S11]  /*10a80*/  ISETP.GT.U32.AND P3, PT, R68, R48, PT ;  /* 0x000000304400720c */ /* 0x000fd60003f64070 */
[----:B------:R-:W-:-:S05]  /*10a90*/  @!P5 IMAD.IADD R56, R56, 0x1, -R68 ;  /* 0x000000013838d824 */ /* 0x000fca00078e0a44 */
[----:B------:R-:W-:Y:S01]  /*10aa0*/  ISETP.GT.U32.AND P5, PT, R68, R56, PT ;  /* 0x000000384400720c */ /* 0x000fe20003fa4070 */
[----:B------:R-:W-:Y:S01]  /*10ab0*/  @!P3 IMAD.IADD R48, R48, 0x1, -R68 ;  /* 0x000000013030b824 */ /* 0x000fe200078e0a44 */
[----:B------:R-:W-:-:S03]  /*10ac0*/  ISETP.GT.U32.AND P3, PT, R68, R61, PT ;  /* 0x0000003d4400720c */ /* 0x000fc60003f64070 */
[----:B------:R-:W-:-:S08]  /*10ad0*/  IMAD.MOV.U32 R4, RZ, RZ, R48 ;  /* 0x000000ffff047224 */ /* 0x000fd000078e0030 */
[----:B------:R-:W-:Y:S01]  /*10ae0*/  @!P5 IMAD.IADD R56, R56, 0x1, -R68 ;  /* 0x000000013838d824 */ /* 0x000fe200078e0a44 */
[----:B------:R-:W-:Y:S01]  /*10af0*/  ISETP.GE.AND P5, PT, R49, RZ, PT ;  /* 0x000000ff3100720c */ /* 0x000fe20003fa6270 */
[----:B------:R-:W-:Y:S02]  /*10b00*/  @!P4 IMAD.MOV R4, RZ, RZ, -R4 ;  /* 0x000000ffff04c224 */ /* 0x000fe400078e0a04 */
[----:B------:R-:W-:Y:S01]  /*10b10*/  IMAD.MOV.U32 R5, RZ, RZ, R56 ;  /* 0x000000ffff057224 */ /* 0x000fe200078e0038 */
[----:B------:R-:W-:Y:S02]  /*10b20*/  ISETP.GT.U32.AND P6, PT, R68, R47, PT ;  /* 0x0000002f4400720c */ /* 0x000fe40003fc4070 */
[----:B----4-:R-:W-:Y:S02]  /*10b30*/  ISETP.GE.AND P4, PT, R60, RZ, PT ;  /* 0x000000ff3c00720c */ /* 0x010fe40003f86270 */
[----:B------:R-:W-:-:S05]  /*10b40*/  SEL R4, R73, R4, !P1 ;  /* 0x0000000449047207 */ /* 0x000fca0004800000 */
[----:B------:R-:W-:Y:S01]  /*10b50*/  @!P5 IMAD.MOV R5, RZ, RZ, -R5 ;  /* 0x000000ffff05d224 */ /* 0x000fe200078e0a05 */
[----:B------:R-:W-:Y:S01]  /*10b60*/  ISETP.GT.U32.AND P5, PT, R68, R42, PT ;  /* 0x0000002a4400720c */ /* 0x000fe20003fa4070 */
[----:B------:R-:W-:-:S03]  /*10b70*/  @!P3 IMAD.IADD R61, R61, 0x1, -R68 ;  /* 0x000000013d3db824 */ /* 0x000fc600078e0a44 */
[----:B------:R-:W-:Y:S01]  /*10b80*/  SEL R5, R73, R5, !P1 ;  /* 0x0000000549057207 */ /* 0x000fe20004800000 */
[----:B0-----:R-:W-:Y:S01]  /*10b90*/  IMAD R6, R4, UR5, RZ ;  /* 0x0000000504067c24 */ /* 0x001fe2000f8e02ff */
[----:B------:R0:W-:Y:S01]  /*10ba0*/  STL [R1+0xa58], R33 ;  /* 0x000a582101007387 */ /* 0x0001e20000100800 */
[----:B------:R-:W-:Y:S01]  /*10bb0*/  IMAD.MOV.U32 R4, RZ, RZ, R61 ;  /* 0x000000ffff047224 */ /* 0x000fe200078e003d */
[----:B------:R-:W-:Y:S01]  /*10bc0*/  PRMT R52, RZ, 0x7610, R52 ;  /* 0x00007610ff347816 */ /* 0x000fe20000000034 */
[----:B------:R-:W-:Y:S01]  /*10bd0*/  IMAD R5, R5, UR11, RZ ;  /* 0x0000000b05057c24 */ /* 0x000fe2000f8e02ff */
[----:B------:R-:W4:Y:S01]  /*10be0*/  LDL R60, [R1+0xfe0] ;  /* 0x000fe000013c7983 */ /* 0x000f220000100800 */
[----:B------:R-:W-:Y:S01]  /*10bf0*/  @!P6 IMAD.IADD R47, R47, 0x1, -R68 ;  /* 0x000000012f2fe824 */ /* 0x000fe200078e0a44 */
[-C--:B------:R-:W-:Y:S01]  /*10c00*/  LEA R48, P6, R6, R72.reuse, 0x1 ;  /* 0x0000004806307211 */ /* 0x080fe200078c08ff */
[----:B------:R-:W-:Y:S01]  /*10c10*/  @!P4 IMAD.MOV R4, RZ, RZ, -R4 ;  /* 0x000000ffff04c224 */ /* 0x000fe200078e0a04 */
[----:B------:R-:W4:Y:S01]  /*10c20*/  LDL.LU R49, [R1+0x44] ;  /* 0x0000440001317983 */ /* 0x000f220000300800 */
[----:B------:R-:W-:Y:S01]  /*10c30*/  @!P5 IMAD.IADD R42, R42, 0x1, -R68 ;  /* 0x000000012a2ad824 */ /* 0x000fe200078e0a44 */
[----:B0-----:R-:W-:Y:S01]  /*10c40*/  LEA R33, P4, R5, R72, 0x1 ;  /* 0x0000004805217211 */ /* 0x001fe200078808ff */
[----:B------:R-:W0:Y:S01]  /*10c50*/  LDCU UR5, c[0x0][0x3b0] ;  /* 0x00007600ff0577ac */ /* 0x000e220008000800 */
[----:B------:R-:W-:Y:S01]  /*10c60*/  LEA.HI.X.SX32 R61, R6, R69, 0x1, P6 ;  /* 0x00000045063d7211 */ /* 0x000fe200030f0eff */
[----:B------:R-:W4:Y:S04]  /*10c70*/  LDL.LU R56, [R1+0x48] ;  /* 0x0000480001387983 */ /* 0x000f280000300800 */
[----:B------:R-:W-:Y:S04]  /*10c80*/  STL [R1+0xa8c], R48 ;  /* 0x000a8c3001007387 */ /* 0x000fe80000100800 */
[----:B------:R-:W-:Y:S01]  /*10c90*/  STL [R1+0x2c4], R33 ;  /* 0x0002c42101007387 */ /* 0x000fe20000100800 */
[----:B------:R-:W-:Y:S01]  /*10ca0*/  SEL R6, R73, R4, !P1 ;  /* 0x0000000449067207 */ /* 0x000fe20004800000 */
[----:B------:R-:W-:Y:S01]  /*10cb0*/  @P0 IMAD.MOV.U32 R4, RZ, RZ, R48 ;  /* 0x000000ffff040224 */ /* 0x000fe200078e0030 */
[----:B------:R-:W-:-:S02]  /*10cc0*/  PRMT R7, RZ, 0x7610, R7 ;  /* 0x00007610ff077816 */ /* 0x000fc40000000007 */
[----:B---3--:R-:W-:Y:S02]  /*10cd0*/  ISETP.GE.AND P5, PT, R67, RZ, PT ;  /* 0x000000ff4300720c */ /* 0x008fe40003fa6270 */
[----:B------:R-:W3:Y:S04]  /*10ce0*/  LDL R67, [R1+0x1008] ;  /* 0x0010080001437983 */ /* 0x000ee80000100800 */
[----:B------:R-:W-:Y:S04]  /*10cf0*/  STL [R1+0xa88], R61 ;  /* 0x000a883d01007387 */ /* 0x000fe80000100800 */
[----:B--2---:R2:W-:Y:S02]  /*10d00*/  STL [R1+0x490], R16 ;  /* 0x0004901001007387 */ /* 0x0045e40000100800 */
[----:B--2---:R-:W-:Y:S01]  /*10d10*/  LEA.HI.X.SX32 R16, R5, R69, 0x1, P4 ;  /* 0x0000004505107211 */ /* 0x004fe200020f0eff */
[----:B------:R-:W-:-:S02]  /*10d20*/  @P0 IMAD.MOV.U32 R5, RZ, RZ, R61 ;  /* 0x000000ffff050224 */ /* 0x000fc400078e003d */
[----:B------:R-:W2:Y:S04]  /*10d30*/  LDL.LU R61, [R1+0x1410] ;  /* 0x00141000013d7983 */ /* 0x000ea80000300800 */
[----:B------:R0:W2:Y:S01]  /*10d40*/  @P0 LDG.E.U16 R52, desc[UR20][R4.64] ;  /* 0x0000001404340981 */ /* 0x0000a2000c1e1500 */
[----:B------:R-:W-:-:S03]  /*10d50*/  IMAD R6, R6, UR11, RZ ;  /* 0x0000000b06067c24 */ /* 0x000fc6000f8e02ff */
[----:B------:R-:W3:Y:S01]  /*10d60*/  LDL.LU R48, [R1+0x140c] ;  /* 0x00140c0001307983 */ /* 0x000ee20000300800 */
[----:B0-----:R-:W-:Y:S02]  /*10d70*/  @P0 IMAD.MOV.U32 R4, RZ, RZ, R33 ;  /* 0x000000ffff040224 */ /* 0x001fe400078e0021 */
[----:B------:R-:W-:-:S05]  /*10d80*/  @P0 IMAD.MOV.U32 R5, RZ, RZ, R16 ;  /* 0x000000ffff050224 */ /* 0x000fca00078e0010 */
[----:B------:R0:W3:Y:S04]  /*10d90*/  @P0 LDG.E.U16 R7, desc[UR20][R4.64] ;  /* 0x0000001404070981 */ /* 0x0000e8000c1e1500 */
[----:B------:R-:W-:Y:S01]  /*10da0*/  STL [R1+0x2c0], R16 ;  /* 0x0002c01001007387 */ /* 0x000fe20000100800 */
[----:B0-----:R-:W-:-:S04]  /*10db0*/  IMAD.MOV.U32 R4, RZ, RZ, R42 ;  /* 0x000000ffff047224 */ /* 0x001fc800078e002a */
[----:B------:R-:W-:Y:S01]  /*10dc0*/  @!P5 IMAD.MOV R4, RZ, RZ, -R4 ;  /* 0x000000ffff04d224 */ /* 0x000fe200078e0a04 */
[----:B----4-:R-:W-:Y:S02]  /*10dd0*/  ISETP.GE.AND P6, PT, R60, RZ, PT ;  /* 0x000000ff3c00720c */ /* 0x010fe40003fc6270 */
[----:B------:R-:W-:Y:S01]  /*10de0*/  PRMT R38, RZ, 0x7610, R38 ;  /* 0x00007610ff267816 */ /* 0x000fe20000000026 */
[----:B--2---:R0:W-:Y:S04]  /*10df0*/  STL [R1+0x48c], R52 ;  /* 0x00048c3401007387 */ /* 0x0041e80000100800 */
[----:B0-----:R-:W2:Y:S04]  /*10e00*/  LDL.LU R52, [R1+0x1408] ;  /* 0x0014080001347983 */ /* 0x001ea80000300800 */
[----:B------:R-:W4:Y:S04]  /*10e10*/  LDL.LU R16, [R1+0x1404] ;  /* 0x0014040001107983 */ /* 0x000f280000300800 */
[----:B------:R-:W2:Y:S04]  /*10e20*/  LDL R60, [R1+0x1054] ;  /* 0x00105400013c7983 */ /* 0x000ea80000100800 */
[----:B------:R-:W4:Y:S04]  /*10e30*/  LDL.LU R33, [R1+0x4c] ;  /* 0x00004c0001217983 */ /* 0x000f280000300800 */
[----:B---3--:R0:W-:Y:S02]  /*10e40*/  STL [R1+0x488], R7 ;  /* 0x0004880701007387 */ /* 0x0081e40000100800 */
[----:B0-----:R-:W-:-:S04]  /*10e50*/  LEA R7, P5, R6, R72, 0x1 ;  /* 0x0000004806077211 */ /* 0x001fc800078a08ff */
[----:B------:R-:W-:Y:S01]  /*10e60*/  LEA.HI.X.SX32 R42, R6, R69, 0x1, P5 ;  /* 0x00000045062a7211 */ /* 0x000fe200028f0eff */
[----:B------:R0:W-:Y:S01]  /*10e70*/  STL [R1+0x304], R7 ;  /* 0x0003040701007387 */ /* 0x0001e20000100800 */
[----:B------:R-:W-:-:S03]  /*10e80*/  @P0 IMAD.MOV.U32 R6, RZ, RZ, R7 ;  /* 0x000000ffff060224 */ /* 0x000fc600078e0007 */
[----:B0-----:R-:W-:-:S05]  /*10e90*/  @P0 IMAD.MOV.U32 R7, RZ, RZ, R42 ;  /* 0x000000ffff070224 */ /* 0x001fca00078e002a */
[----:B------:R0:W3:Y:S01]  /*10ea0*/  @P0 LDG.E.U16 R38, desc[UR20][R6.64] ;  /* 0x0000001406260981 */ /* 0x0000e2000c1e1500 */
[C---:B------:R-:W-:Y:S02]  /*10eb0*/  ISETP.GT.U32.AND P3, PT, R68.reuse, R47, PT ;  /* 0x0000002f4400720c */ /* 0x040fe40003f64070 */
[----:B------:R-:W-:Y:S02]  /*10ec0*/  ISETP.GT.U32.AND P4, PT, R68, R35, PT ;  /* 0x000000234400720c */ /* 0x000fe40003f84070 */
[----:B------:R-:W-:-:S09]  /*10ed0*/  SEL R5, R73, R4, !P1 ;  /* 0x0000000449057207 */ /* 0x000fd20004800000 */
[--C-:B------:R-:W-:Y:S01]  /*10ee0*/  @!P3 IMAD.IADD R47, R47, 0x1, -R68.reuse ;  /* 0x000000012f2fb824 */ /* 0x100fe200078e0a44 */
[C---:B------:R-:W-:Y:S01]  /*10ef0*/  ISETP.GT.U32.AND P3, PT, R68.reuse, R49, PT ;  /* 0x000000314400720c */ /* 0x040fe20003f64070 */
[----:B------:R-:W-:Y:S02]  /*10f00*/  @!P4 IMAD.IADD R35, R35, 0x1, -R68 ;  /* 0x000000012323c824 */ /* 0x000fe400078e0a44 */
[----:B------:R-:W-:Y:S02]  /*10f10*/  IMAD.MOV.U32 R4, RZ, RZ, R47 ;  /* 0x000000ffff047224 */ /* 0x000fe400078e002f */
[----:B-1----:R-:W-:Y:S01]  /*10f20*/  IMAD R5, R5, UR4, RZ ;  /* 0x0000000405057c24 */ /* 0x002fe2000f8e02ff */
[----:B------:R-:W-:Y:S01]  /*10f30*/  ISETP.GT.U32.AND P5, PT, R68, R35, PT ;  /* 0x000000234400720c */ /* 0x000fe20003fa4070 */
[----:B------:R-:W-:Y:S01]  /*10f40*/  @!P6 IMAD.MOV R4, RZ, RZ, -R4 ;  /* 0x000000ffff04e224 */ /* 0x000fe200078e0a04 */
[----:B------:R-:W-:Y:S01]  /*10f50*/  PRMT R70, RZ, 0x7610, R70 ;  /* 0x00007610ff467816 */ /* 0x000fe20000000046 */
[----:B------:R1:W-:Y:S01]  /*10f60*/  STL [R1+0x300], R42 ;  /* 0x0003002a01007387 */ /* 0x0003e20000100800 */
[----:B------:R-:W-:Y:S01]  /*10f70*/  LEA R47, P6, R5, R72, 0x1 ;  /* 0x00000048052f7211 */ /* 0x000fe200078c08ff */
[----:B------:R-:W2:Y:S01]  /*10f80*/  LDCU UR4, c[0x0][0x3b0] ;  /* 0x00007600ff0477ac */ /* 0x000ea20008000800 */
[----:B------:R-:W-:Y:S01]  /*10f90*/  SEL R4, R73, R4, !P1 ;  /* 0x0000000449047207 */ /* 0x000fe20004800000 */
[----:B------:R-:W-:Y:S01]  /*10fa0*/  @!P3 IMAD.IADD R49, R49, 0x1, -R68 ;  /* 0x000000013131b824 */ /* 0x000fe200078e0a44 */
[----:B------:R-:W-:-:S02]  /*10fb0*/  ISETP.GE.AND P3, PT, R67, RZ, PT ;  /* 0x000000ff4300720c */ /* 0x000fc40003f66270 */
[----:B------:R-:W-:Y:S01]  /*10fc0*/  ISETP.GT.U32.AND P4, PT, R68, R56, PT ;  /* 0x000000384400720c */ /* 0x000fe20003f84070 */
[----:B0-----:R-:W-:Y:S01]  /*10fd0*/  IMAD R6, R4, UR5, RZ ;  /* 0x0000000504067c24 */ /* 0x001fe2000f8e02ff */
[----:B------:R-:W-:Y:S01]  /*10fe0*/  LEA.HI.X.SX32 R5, R5, R69, 0x1, P6 ;  /* 0x0000004505057211 */ /* 0x000fe200030f0eff */
[----:B------:R-:W-:Y:S01]  /*10ff0*/  @P0 IMAD.MOV.U32 R4, RZ, RZ, R47 ;  /* 0x000000ffff040224 */ /* 0x000fe200078e002f */
[----:B-1----:R-:W4:Y:S01]  /*11000*/  LDL R42, [R1+0x1128] ;  /* 0x00112800012a7983 */ /* 0x002f220000100800 */
[----:B------:R-:W-:Y:S01]  /*11010*/  @!P5 IMAD.IADD R35, R35, 0x1, -R68 ;  /* 0x000000012323d824 */ /* 0x000fe200078e0a44 */
[----:B------:R-:W-:Y:S01]  /*11020*/  PRMT R7, RZ, 0x7610, R7 ;  /* 0x00007610ff077816 */ /* 0x000fe20000000007 */
[----:B------:R-:W0:Y:S01]  /*11030*/  LDCU UR5, c[0x0][0x3b0] ;  /* 0x00007600ff0577ac */ /* 0x000e220008000800 */
[----:B------:R1:W4:Y:S02]  /*11040*/  @P0 LDG.E.U16 R70, desc[UR20][R4.64] ;  /* 0x0000001404460981 */ /* 0x000324000c1e1500 */
[----:B-1----:R-:W-:-:S04]  /*11050*/  IMAD.MOV.U32 R4, RZ, RZ, R35 ;  /* 0x000000ffff047224 */ /* 0x002fc800078e0023 */
[----:B------:R-:W-:Y:S02]  /*11060*/  @!P3 IMAD.MOV R4, RZ, RZ, -R4 ;  /* 0x000000ffff04b224 */ /* 0x000fe400078e0a04 */
[----:B------:R-:W-:Y:S01]  /*11070*/  @!P4 IMAD.IADD R56, R56, 0x1, -R68 ;  /* 0x000000013838c824 */ /* 0x000fe200078e0a44 */
[----:B--2---:R-:W-:Y:S01]  /*11080*/  ISETP.GE.AND P4, PT, R60, RZ, PT ;  /* 0x000000ff3c00720c */ /* 0x004fe20003f86270 */
[----:B---3--:R1:W-:Y:S04]  /*11090*/  STL [R1+0x484], R38 ;  /* 0x0004842601007387 */ /* 0x0083e80000100800 */
[----:B-1----:R-:W2:Y:S04]  /*110a0*/  LDL.LU R38, [R1+0x50] ;  /* 0x0000500001267983 */ /* 0x002ea80000300800 */
[----:B------:R1:W-:Y:S04]  /*110b0*/  STL [R1+0x524], R47 ;  /* 0x0005242f01007387 */ /* 0x0003e80000100800 */
[----:B------:R-:W3:Y:S04]  /*110c0*/  LDL.LU R67, [R1+0x54] ;  /* 0x0000540001437983 */ /* 0x000ee80000300800 */
[----:B------:R0:W-:Y:S04]  /*110d0*/  STL [R1+0x520], R5 ;  /* 0x0005200501007387 */ /* 0x0001e80000100800 */
[----:B-1----:R-:W2:Y:S04]  /*110e0*/  LDL.LU R47, [R1+0x1400] ;  /* 0x00140000012f7983 */ /* 0x002ea80000300800 */
[----:B------:R-:W2:Y:S01]  /*110f0*/  LDL R60, [R1+0x10b4] ;  /* 0x0010b400013c7983 */ /* 0x000ea20000100800 */
[----:B0-----:R-:W-:-:S04]  /*11100*/  LEA R5, P6, R6, R72, 0x1 ;  /* 0x0000004806057211 */ /* 0x001fc800078c08ff */
[----:B------:R-:W-:Y:S01]  /*11110*/  LEA.HI.X.SX32 R35, R6, R69, 0x1, P6 ;  /* 0x0000004506237211 */ /* 0x000fe200030f0eff */
[----:B------:R0:W-:Y:S01]  /*11120*/  STL [R1+0x554], R5 ;  /* 0x0005540501007387 */ /* 0x0001e20000100800 */
[----:B------:R-:W-:Y:S01]  /*11130*/  SEL R6, R73, R4, !P1 ;  /* 0x0000000449067207 */ /* 0x000fe20004800000 */
[----:B------:R-:W-:Y:S02]  /*11140*/  @P0 IMAD.MOV.U32 R4, RZ, RZ, R5 ;  /* 0x000000ffff040224 */ /* 0x000fe400078e0005 */
[----:B0-----:R-:W-:-:S05]  /*11150*/  @P0 IMAD.MOV.U32 R5, RZ, RZ, R35 ;  /* 0x000000ffff050224 */ /* 0x001fca00078e0023 */
[----:B------:R0:W2:Y:S01]  /*11160*/  @P0 LDG.E.U16 R7, desc[UR20][R4.64] ;  /* 0x0000001404070981 */ /* 0x0000a2000c1e1500 */
[C---:B------:R-:W-:Y:S02]  /*11170*/  ISETP.GT.U32.AND P5, PT, R68.reuse, R49, PT ;  /* 0x000000314400720c */ /* 0x040fe40003fa4070 */
[----:B------:R-:W-:Y:S01]  /*11180*/  ISETP.GT.U32.AND P3, PT, R68, R56, PT ;  /* 0x000000384400720c */ /* 0x000fe20003f64070 */
[----:B------:R-:W-:Y:S01]  /*11190*/  STL [R1+0x550], R35 ;  /* 0x0005502301007387 */ /* 0x000fe20000100800 */
[----:B------:R-:W-:Y:S01]  /*111a0*/  IMAD R6, R6, UR4, RZ ;  /* 0x0000000406067c24 */ /* 0x000fe2000f8e02ff */
[----:B----4-:R-:W-:Y:S01]  /*111b0*/  ISETP.GE.AND P6, PT, R42, RZ, PT ;  /* 0x000000ff2a00720c */ /* 0x010fe20003fc6270 */
[----:B------:R-:W1:Y:S01]  /*111c0*/  LDCU UR4, c[0x0][0x3b0] ;  /* 0x00007600ff0477ac */ /* 0x000e620008000800 */
[----:B------:R4:W-:Y:S06]  /*111d0*/  STL [R1+0x480], R70 ;  /* 0x0004804601007387 */ /* 0x0009ec0000100800 */
[--C-:B------:R-:W-:Y:S01]  /*111e0*/  @!P5 IMAD.IADD R49, R49, 0x1, -R68.reuse ;  /* 0x000000013131d824 */ /* 0x100fe200078e0a44 */
[----:B----4-:R-:W4:Y:S03]  /*111f0*/  LDL R70, [R1+0x1044] ;  /* 0x0010440001467983 */ /* 0x010f260000100800 */
[----:B0-----:R-:W-:Y:S01]  /*11200*/  IMAD.MOV.U32 R4, RZ, RZ, R49 ;  /* 0x000000ffff047224 */ /* 0x001fe200078e0031 */
[----:B------:R-:W3:Y:S01]  /*11210*/  LDL.LU R35, [R1+0x60] ;  /* 0x0000600001237983 */ /* 0x000ee20000300800 */
[----:B------:R-:W-:-:S03]  /*11220*/  @!P3 IMAD.IADD R56, R56, 0x1, -R68 ;  /* 0x000000013838b824 */ /* 0x000fc600078e0a44 */
[----:B------:R-:W3:Y:S01]  /*11230*/  LDL.LU R49, [R1+0x5c] ;  /* 0x00005c0001317983 */ /* 0x000ee20000300800 */
[----:B------:R-:W-:-:S03]  /*11240*/  PRMT R34, RZ, 0x7610, R34 ;  /* 0x00007610ff227816 */ /* 0x000fc60000000022 */
[----:B--2---:R0:W-:Y:S02]  /*11250*/  STL [R1+0x47c], R7 ;  /* 0x00047c0701007387 */ /* 0x0041e40000100800 */
[----:B0-----:R-:W-:-:S04]  /*11260*/  LEA R7, P3, R6, R72, 0x1 ;  /* 0x0000004806077211 */ /* 0x001fc800078608ff */
[----:B------:R-:W-:Y:S01]  /*11270*/  LEA.HI.X.SX32 R42, R6, R69, 0x1, P3 ;  /* 0x00000045062a7211 */ /* 0x000fe200018f0eff */
[----:B------:R0:W-:Y:S01]  /*11280*/  STL [R1+0x584], R7 ;  /* 0x0005840701007387 */ /* 0x0001e20000100800 */
[----:B------:R-:W-:-:S03]  /*11290*/  @P0 IMAD.MOV.U32 R6, RZ, RZ, R7 ;  /* 0x000000ffff060224 */ /* 0x000fc600078e0007 */
[----:B0-----:R-:W-:-:S05]  /*112a0*/  @P0 IMAD.MOV.U32 R7, RZ, RZ, R42 ;  /* 0x000000ffff070224 */ /* 0x001fca00078e002a */
[----:B------:R0:W2:Y:S01]  /*112b0*/  @P0 LDG.E.U16 R34, desc[UR20][R6.64] ;  /* 0x0000001406220981 */ /* 0x0000a2000c1e1500 */
[----:B------:R-:W-:-:S05]  /*112c0*/  @!P4 IMAD.MOV R4, RZ, RZ, -R4 ;  /* 0x000000ffff04c224 */ /* 0x000fca00078e0a04 */
[----:B------:R-:W-:Y:S01]  /*112d0*/  SEL R5, R73, R4, !P1 ;  /* 0x0000000449057207 */ /* 0x000fe20004800000 */
[----:B------:R-:W-:Y:S02]  /*112e0*/  IMAD.MOV.U32 R4, RZ, RZ, R56 ;  /* 0x000000ffff047224 */ /* 0x000fe400078e0038 */
[----:B------:R-:W3:Y:S02]  /*112f0*/  LDL.LU R56, [R1+0x13fc] ;  /* 0x0013fc0001387983 */ /* 0x000ee40000300800 */
[----:B------:R-:W-:Y:S02]  /*11300*/  @!P6 IMAD.MOV R4, RZ, RZ, -R4 ;  /* 0x000000ffff04e224 */ /* 0x000fe400078e0a04 */
[----:B------:R-:W-:Y:S01]  /*11310*/  IMAD R5, R5, UR5, RZ ;  /* 0x0000000505057c24 */ /* 0x000fe2000f8e02ff */
[----:B------:R0:W-:Y:S01]  /*11320*/  STL [R1+0x580], R42 ;  /* 0x0005802a01007387 */ /* 0x0001e20000100800 */
[----:B------:R-:W-:Y:S01]  /*11330*/  PRMT R53, RZ, 0x7610, R53 ;  /* 0x00007610ff357816 */ /* 0x000fe20000000035 */
[----:B------:R-:W1:Y:S01]  /*11340*/  LDCU UR5, c[0x0][0x3b0] ;  /* 0x00007600ff0577ac */ /* 0x000e620008000800 */
[----:B------:R-:W-:Y:S01]  /*11350*/  SEL R4, R73, R4, !P1 ;  /* 0x0000000449047207 */ /* 0x000fe20004800000 */
[----:B0-----:R-:W3:Y:S04]  /*11360*/  LDL R42, [R1+0x10d0] ;  /* 0x0010d000012a7983 */ /* 0x001ee80000100800 */
[----:B------:R-:W-:Y:S01]  /*11370*/  IMAD R6, R4, UR7, RZ ;  /* 0x0000000704067c24 */ /* 0x000fe2000f8e02ff */
[----:B------:R-:W-:Y:S01]  /*11380*/  ISETP.GT.U32.AND P5, PT, R68, R33, PT ;  /* 0x000000214400720c */ /* 0x000fe20003fa4070 */
[----:B------:R-:W0:Y:S01]  /*11390*/  LDCU UR7, c[0x0][0x3b0] ;  /* 0x00007600ff0777ac */ /* 0x000e220008000800 */
[----:B--2---:R2:W-:Y:S02]  /*113a0*/  STL [R1+0x478], R34 ;  /* 0x0004782201007387 */ /* 0x0045e40000100800 */
[----:B--2---:R-:W-:-:S04]  /*113b0*/  LEA R34, P6, R5, R72, 0x1 ;  /* 0x0000004805227211 */ /* 0x004fc800078c08ff */
[----:B------:R-:W-:Y:S01]  /*113c0*/  LEA.HI.X.SX32 R5, R5, R69, 0x1, P6 ;  /* 0x0000004505057211 */ /* 0x000fe200030f0eff */
[----:B------:R-:W-:-:S05]  /*113d0*/  @P0 IMAD.MOV.U32 R4, RZ, RZ, R34 ;  /* 0x000000ffff040224 */ /* 0x000fca00078e0022 */
[----:B------:R2:W3:Y:S01]  /*113e0*/  @P0 LDG.E.U16 R53, desc[UR20][R4.64] ;  /* 0x0000001404350981 */ /* 0x0004e2000c1e1500 */
[----:B------:R-:W-:Y:S01]  /*113f0*/  ISETP.GT.U32.AND P4, PT, R68, R38, PT ;  /* 0x000000264400720c */ /* 0x000fe20003f84070 */
[----:B------:R-:W-:-:S05]  /*11400*/  @!P5 IMAD.IADD R33, R33, 0x1, -R68 ;  /* 0x000000012121d824 */ /* 0x000fca00078e0a44 */
[----:B------:R-:W-:-:S07]  /*11410*/  ISETP.GT.U32.AND P3, PT, R68, R33, PT ;  /* 0x000000214400720c */ /* 0x000fce0003f64070 */
[--C-:B------:R-:W-:Y:S01]  /*11420*/  @!P4 IMAD.IADD R38, R38, 0x1, -R68.reuse ;  /* 0x000000012626c824 */ /* 0x100fe200078e0a44 */
[----:B------:R-:W-:Y:S02]  /*11430*/  ISETP.GE.AND P4, PT, R60, RZ, PT ;  /* 0x000000ff3c00720c */ /* 0x000fe40003f86270 */
[----:B------:R-:W4:Y:S03]  /*11440*/  LDL.LU R60, [R1+0x58] ;  /* 0x00005800013c7983 */ /* 0x000f260000300800 */
[----:B------:R-:W-:Y:S01]  /*11450*/  @!P3 IMAD.IADD R33, R33, 0x1, -R68 ;  /* 0x000000012121b824 */ /* 0x000fe200078e0a44 */
[----:B------:R0:W-:Y:S03]  /*11460*/  STL [R1+0x5b4], R34 ;  /* 0x0005b42201007387 */ /* 0x0001e60000100800 */
[----:B--2---:R-:W-:Y:S01]  /*11470*/  IMAD.MOV.U32 R4, RZ, RZ, R33 ;  /* 0x000000ffff047224 */ /* 0x004fe200078e0021 */
[----:B------:R2:W-:Y:S03]  /*11480*/  STL [R1+0x5b0], R5 ;  /* 0x0005b00501007387 */ /* 0x0005e60000100800 */
[----:B------:R-:W-:Y:S01]  /*11490*/  @!P4 IMAD.MOV R4, RZ, RZ, -R4 ;  /* 0x000000ffff04c224 */ /* 0x000fe200078e0a04 */
[----:B0-----:R-:W4:Y:S01]  /*114a0*/  LDL.LU R34, [R1+0x13f8] ;  /* 0x0013f80001227983 */ /* 0x001f220000300800 */
[----:B--2---:R-:W-:-:S04]  /*114b0*/  LEA R5, P6, R6, R72, 0x1 ;  /* 0x0000004806057211 */ /* 0x004fc800078c08ff */
[----:B------:R-:W-:Y:S02]  /*114c0*/  LEA.HI.X.SX32 R33, R6, R69, 0x1, P6 ;  /* 0x0000004506217211 */ /* 0x000fe400030f0eff */
[----:B------:R-:W-:Y:S01]  /*114d0*/  SEL R6, R73, R4, !P1 ;  /* 0x0000000449067207 */ /* 0x000fe20004800000 */
[----:B------:R-:W-:Y:S01]  /*114e0*/  @P0 IMAD.MOV.U32 R4, RZ, RZ, R5 ;  /* 0x000000ffff040224 */ /* 0x000fe200078e0005 */
[----:B------:R-:W-:Y:S01]  /*114f0*/  PRMT R7, RZ, 0x7610, R7 ;  /* 0x00007610ff077816 */ /* 0x000fe20000000007 */
[----:B---3--:R0:W-:Y:S04]  /*11500*/  STL [R1+0x474], R53 ;  /* 0x0004743501007387 */ /* 0x0081e80000100800 */
[----:B0-----:R-:W2:Y:S04]  /*11510*/  LDL.LU R53, [R1+0x13f4] ;  /* 0x0013f40001357983 */ /* 0x001ea80000300800 */
[----:B------:R0:W-:Y:S02]  /*11520*/  STL [R1+0x5e4], R5 ;  /* 0x0005e40501007387 */ /* 0x0001e40000100800 */
[----:B0-----:R-:W-:-:S05]  /*11530*/  @P0 IMAD.MOV.U32 R5, RZ, RZ, R33 ;  /* 0x000000ffff050224 */ /* 0x001fca00078e0021 */
[----:B------:R0:W3:Y:S01]  /*11540*/  @P0 LDG.E.U16 R7, desc[UR20][R4.64] ;  /* 0x0000001404070981 */ /* 0x0000e2000c1e1500 */
[----:B------:R-:W-:-:S13]  /*11550*/  ISETP.GT.U32.AND P5, PT, R68, R67, PT ;  /* 0x000000434400720c */ /* 0x000fda0003fa4070 */
[----:B------:R-:W-:Y:S01]  /*11560*/  @!P5 IMAD.IADD R67, R67, 0x1, -R68 ;  /* 0x000000014343d824 */ /* 0x000fe200078e0a44 */
[----:B------:R-:W-:-:S04]  /*11570*/  ISETP.GT.U32.AND P5, PT, R68, R38, PT ;  /* 0x000000264400720c */ /* 0x000fc80003fa4070 */
[C---:B------:R-:W-:Y:S02]  /*11580*/  ISETP.GT.U32.AND P3, PT, R68.reuse, R67, PT ;  /* 0x000000434400720c */ /* 0x040fe40003f64070 */
[----:B------:R-:W-:Y:S01]  /*11590*/  ISETP.GT.U32.AND P4, PT, R68, R35, PT ;  /* 0x000000234400720c */ /* 0x000fe20003f84070 */
[----:B-1----:R-:W-:Y:S01]  /*115a0*/  IMAD R6, R6, UR4, RZ ;  /* 0x0000000406067c24 */ /* 0x002fe2000f8e02ff */
[----:B------:R-:W-:Y:S01]  /*115b0*/  STL [R1+0x5e0], R33 ;  /* 0x0005e02101007387 */ /* 0x000fe20000100800 */
[----:B------:R-:W-:Y:S01]  /*115c0*/  PRMT R32, RZ, 0x7610, R32 ;  /* 0x00007610ff207816 */ /* 0x000fe20000000020 */
[----:B------:R-:W1:Y:S03]  /*115d0*/  LDCU UR4, c[0x0][0x3b0] ;  /* 0x00007600ff0477ac */ /* 0x000e660008000800 */
[----:B------:R-:W-:-:S04]  /*115e0*/  @!P5 IMAD.IADD R38, R38, 0x1, -R68 ;  /* 0x000000012626d824 */ /* 0x000fc800078e0a44 */
[----:B------:R-:W-:Y:S02]  /*115f0*/  @!P3 IMAD.IADD R67, R67, 0x1, -R68 ;  /* 0x000000014343b824 */ /* 0x000fe400078e0a44 */
[----:B0-----:R-:W-:-:S03]  /*11600*/  IMAD.MOV.U32 R5, RZ, RZ, R38 ;  /* 0x000000ffff057224 */ /* 0x001fc600078e0026 */
[----:B------:R-:W-:Y:S01]  /*11610*/  STL [R1+0x54], R67 ;  /* 0x0000544301007387 */ /* 0x000fe20000100800 */
[----:B------:R-:W-:-:S03]  /*11620*/  @!P4 IMAD.IADD R35, R35, 0x1, -R68 ;  /* 0x000000012323c824 */ /* 0x000fc600078e0a44 */
[----:B------:R-:W2:Y:S04]  /*11630*/  LDL R38, [R1+0x1064] ;  /* 0x0010640001267983 */ /* 0x000ea80000100800 */
[----:B---3--:R0:W-:Y:S02]  /*11640*/  STL [R1+0x470], R7 ;  /* 0x0004700701007387 */ /* 0x0081e40000100800 */
[----:B0-----:R-:W-:-:S04]  /*11650*/  LEA R7, P4, R6, R72, 0x1 ;  /* 0x0000004806077211 */ /* 0x001fc800078808ff */
[----:B------:R-:W-:Y:S01]  /*11660*/  LEA.HI.X.SX32 R6, R6, R69, 0x1, P4 ;  /* 0x0000004506067211 */ /* 0x000fe200020f0eff */
[----:B------:R0:W-:Y:S04]  /*11670*/  STL [R1+0x614], R7 ;  /* 0x0006140701007387 */ /* 0x0001e80000100800 */
[----:B------:R3:W-:Y:S01]  /*11680*/  STL [R1+0x610], R6 ;  /* 0x0006100601007387 */ /* 0x0007e20000100800 */
[----:B0-----:R-:W-:-:S04]  /*11690*/  @P0 LOP3.LUT R7, R7, R6, RZ, 0x3c, !PT ;  /* 0x0000000607070212 */ /* 0x001fc800078e3cff */
[----:B---3--:R-:W-:-:S04]  /*116a0*/  @P0 LOP3.LUT R6, R7, R6, RZ, 0x3c, !PT ;  /* 0x0000000607060212 */ /* 0x008fc800078e3cff */
[----:B------:R-:W-:-:S05]  /*116b0*/  @P0 LOP3.LUT R7, R7, R6, RZ, 0x3c, !PT ;  /* 0x0000000607070212 */ /* 0x000fca00078e3cff */
[----:B------:R-:W3:Y:S04]  /*116c0*/  @P0 LDG.E.U16 R32, desc[UR20][R6.64] ;  /* 0x0000001406200981 */ /* 0x000ee8000c1e1500 */
[----:B------:R-:W2:Y:S01]  /*116d0*/  LDL R6, [R1+0x10e8] ;  /* 0x0010e80001067983 */ /* 0x000ea20000100800 */
[----:B------:R-:W-:Y:S02]  /*116e0*/  ISETP.GT.U32.AND P6, PT, R68, R49, PT ;  /* 0x000000314400720c */ /* 0x000fe40003fc4070 */
[----:B----4-:R-:W-:Y:S02]  /*116f0*/  ISETP.GE.AND P5, PT, R70, RZ, PT ;  /* 0x000000ff4600720c */ /* 0x010fe40003fa6270 */
[----:B------:R-:W-:Y:S01]  /*11700*/  ISETP.GE.AND P3, PT, R42, RZ, PT ;  /* 0x000000ff2a00720c */ /* 0x000fe20003f66270 */
[----:B------:R-:W-:Y:S01]  /*11710*/  IMAD.MOV.U32 R4, RZ, RZ, R67 ;  /* 0x000000ffff047224 */ /* 0x000fe200078e0043 */
[----:B------:R-:W-:Y:S01]  /*11720*/  ISETP.GT.U32.AND P4, PT, R68, R60, PT ;  /* 0x0000003c4400720c */ /* 0x000fe20003f84070 */
[----:B------:R-:W4:Y:S04]  /*11730*/  LDL R42, [R1+0x1118] ;  /* 0x00111800012a7983 */ /* 0x000f280000100800 */
[----:B------:R-:W4:Y:S02]  /*11740*/  LDL.LU R7, [R1+0x64] ;  /* 0x0000640001077983 */ /* 0x000f240000300800 */
[----:B------:R-:W-:-:S02]  /*11750*/  @!P6 IMAD.IADD R49, R49, 0x1, -R68 ;  /* 0x000000013131e824 */ /* 0x000fc400078e0a44 */
[----:B------:R-:W-:Y:S01]  /*11760*/  @!P5 IMAD.MOV R5, RZ, RZ, -R5 ;  /* 0x000000ffff05d224 */ /* 0x000fe200078e0a05 */
[----:B------:R-:W4:Y:S01]  /*11770*/  LDL.LU R33, [R1+0x68] ;  /* 0x0000680001217983 */ /* 0x000f220000300800 */
[----:B------:R-:W-:Y:S01]  /*11780*/  @!P3 IMAD.MOV R4, RZ, RZ, -R4 ;  /* 0x000000ffff04b224 */ /* 0x000fe200078e0a04 */
[----:B------:R-:W-:Y:S02]  /*11790*/  ISETP.GT.U32.AND P3, PT, R68, R49, PT ;  /* 0x000000314400720c */ /* 0x000fe40003f64070 */
[C---:B------:R-:W-:Y:S01]  /*117a0*/  SEL R5, R73.reuse, R5, !P1 ;  /* 0x0000000549057207 */ /* 0x040fe20004800000 */
[----:B------:R-:W4:Y:S01]  /*117b0*/  LDL.LU R67, [R1+0x6c] ;  /* 0x00006c0001437983 */ /* 0x000f220000300800 */
[----:B------:R-:W-:-:S03]  /*117c0*/  SEL R4, R73, R4, !P1 ;  /* 0x0000000449047207 */ /* 0x000fc60004800000 */
[----:B------:R-:W-:Y:S02]  /*117d0*/  IMAD R5, R5, UR5, RZ ;  /* 0x0000000505057c24 */ /* 0x000fe4000f8e02ff */
[----:B------:R-:W-:Y:S01]  /*117e0*/  @!P4 IMAD.IADD R60, R60, 0x1, -R68 ;  /* 0x000000013c3cc824 */ /* 0x000fe200078e0a44 */
[----:B------:R-:W-:Y:S01]  /*117f0*/  PRMT R46, RZ, 0x7610, R46 ;  /* 0x00007610ff2e7816 */ /* 0x000fe2000000002e */
[----:B-1----:R-:W-:Y:S01]  /*11800*/  IMAD R4, R4, UR4, RZ ;  /* 0x0000000404047c24 */ /* 0x002fe2000f8e02ff */
[-C--:B------:R-:W-:Y:S01]  /*11810*/  LEA R70, P6, R5, R72.reuse, 0x1 ;  /* 0x0000004805467211 */ /* 0x080fe200078c08ff */
[----:B------:R-:W-:Y:S01]  /*11820*/  @!P3 IMAD.IADD R49, R49, 0x1, -R68 ;  /* 0x000000013131b824 */ /* 0x000fe200078e0a44 */
[----:B------:R-:W-:Y:S01]  /*11830*/  PRMT R25, RZ, 0x7610, R25 ;  /* 0x00007610ff197816 */ /* 0x000fe20000000019 */
[----:B------:R-:W0:Y:S01]  /*11840*/  LDCU UR4, c[0x0][0x3b0] ;  /* 0x00007600ff0477ac */ /* 0x000e220008000800 */
[----:B------:R-:W-:Y:S02]  /*11850*/  LEA.HI.X.SX32 R5, R5, R69, 0x1, P6 ;  /* 0x0000004505057211 */ /* 0x000fe400030f0eff */
[----:B------:R-:W-:Y:S01]  /*11860*/  ISETP.GT.U32.AND P5, PT, R68, R35, PT ;  /* 0x000000234400720c */ /* 0x000fe20003fa4070 */
[----:B------:R-:W1:Y:S01]  /*11870*/  LDCU UR5, c[0x0][0x3b0] ;  /* 0x00007600ff0577ac */ /* 0x000e620008000800 */
[----:B---3--:R3:W-:Y:S02]  /*11880*/  STL [R1+0x46c], R32 ;  /* 0x00046c2001007387 */ /* 0x0087e40000100800 */
[----:B---3--:R-:W-:-:S02]  /*11890*/  LEA R32, P4, R4, R72, 0x1 ;  /* 0x0000004804207211 */ /* 0x008fc400078808ff */
[----:B--2---:R-:W-:Y:S02]  /*118a0*/  ISETP.GE.AND P3, PT, R6, RZ, PT ;  /* 0x000000ff0600720c */ /* 0x004fe40003f66270 */
[----:B------:R-:W-:Y:S01]  /*118b0*/  LEA.HI.X.SX32 R6, R4, R69, 0x1, P4 ;  /* 0x0000004504067211 */ /* 0x000fe200020f0eff */
[----:B------:R-:W-:-:S05]  /*118c0*/  @P0 IMAD.MOV.U32 R4, RZ, RZ, R70 ;  /* 0x000000ffff040224 */ /* 0x000fca00078e0046 */
[----:B------:R2:W3:Y:S01]  /*118d0*/  @P0 LDG.E.U16 R46, desc[UR20][R4.64] ;  /* 0x00000014042e0981 */ /* 0x0004e2000c1e1500 */
[----:B------:R-:W-:-:S03]  /*118e0*/  ISETP.GE.AND P6, PT, R38, RZ, PT ;  /* 0x000000ff2600720c */ /* 0x000fc60003fc6270 */
[----:B------:R-:W-:Y:S04]  /*118f0*/  STL [R1+0x644], R70 ;  /* 0x0006444601007387 */ /* 0x000fe80000100800 */
[----:B------:R-:W4:Y:S01]  /*11900*/  LDL.LU R38, [R1+0x13f0] ;  /* 0x0013f00001267983 */ /* 0x000f220000300800 */
[----:B--2---:R-:W-:-:S03]  /*11910*/  @P0 IMAD.MOV.U32 R4, RZ, RZ, R32 ;  /* 0x000000ffff040224 */ /* 0x004fc600078e0020 */
[----:B------:R-:W-:Y:S04]  /*11920*/  STL [R1+0x674], R32 ;  /* 0x0006742001007387 */ /* 0x000fe80000100800 */
[----:B------:R2:W-:Y:S02]  /*11930*/  STL [R1+0x640], R5 ;  /* 0x0006400501007387 */ /* 0x0005e40000100800 */
[----:B--2---:R-:W-:-:S05]  /*11940*/  @P0 IMAD.MOV.U32 R5, RZ, RZ, R6 ;  /* 0x000000ffff050224 */ /* 0x004fca00078e0006 */
[----:B------:R2:W4:Y:S04]  /*11950*/  @P0 LDG.E.U16 R25, desc[UR20][R4.64] ;  /* 0x0000001404190981 */ /* 0x000528000c1e1500 */
[----:B------:R-:W-:Y:S04]  /*11960*/  STL [R1+0x670], R6 ;  /* 0x0006700601007387 */ /* 0x000fe80000100800 */
[----:B---3--:R3:W-:Y:S01]  /*11970*/  STL [R1+0x468], R46 ;  /* 0x0004682e01007387 */ /* 0x0087e20000100800 */
[----:B------:R-:W-:Y:S01]  /*11980*/  @!P5 IMAD.IADD R35, R35, 0x1, -R68 ;  /* 0x000000012323d824 */ /* 0x000fe200078e0a44 */
[C---:B------:R-:W-:Y:S01]  /*11990*/  ISETP.GT.U32.AND P4, PT, R68.reuse, R60, PT ;  /* 0x0000003c4400720c */ /* 0x040fe20003f84070 */
[----:B--2---:R-:W-:Y:S01]  /*119a0*/  IMAD.MOV.U32 R4, RZ, RZ, R49 ;  /* 0x000000ffff047224 */ /* 0x004fe200078e0031 */
[----:B------:R-:W2:Y:S04]  /*119b0*/  LDL R32, [R1+0x1150] ;  /* 0x0011500001207983 */ /* 0x000ea80000100800 */
[----:B---3--:R-:W3:Y:S01]  /*119c0*/  LDL R46, [R1+0x1138] ;  /* 0x00113800012e7983 */ /* 0x008ee20000100800 */
[----:B----4-:R-:W-:Y:S01]  /*119d0*/  ISETP.GT.U32.AND P5, PT, R68, R7, PT ;  /* 0x000000074400720c */ /* 0x010fe20003fa4070 */
[----:B------:R-:W-:-:S04]  /*119e0*/  IMAD.MOV.U32 R5, RZ, RZ, R35 ;  /* 0x000000ffff057224 */ /* 0x000fc800078e0023 */
[----:B------:R-:W-:Y:S01]  /*119f0*/  @!P6 IMAD.MOV R5, RZ, RZ, -R5 ;  /* 0x000000ffff05e224 */ /* 0x000fe200078e0a05 */
[----:B------:R-:W-:Y:S01]  /*11a00*/  ISETP.GE.AND P6, PT, R42, RZ, PT ;  /* 0x000000ff2a00720c */ /* 0x000fe20003fc6270 */
[----:B------:R-:W-:-:S06]  /*11a10*/  @!P3 IMAD.MOV R4, RZ, RZ, -R4 ;  /* 0x000000ffff04b224 */ /* 0x000fcc00078e0a04 */
[--C-:B------:R-:W-:Y:S01]  /*11a20*/  @!P5 IMAD.IADD R7, R7, 0x1, -R68.reuse ;  /* 0x000000010707d824 */ /* 0x100fe200078e0a44 */
[----:B------:R-:W-:Y:S01]  /*11a30*/  SEL R6, R73, R5, !P1 ;  /* 0x0000000549067207 */ /* 0x000fe20004800000 */
[----:B------:R-:W-:-:S03]  /*11a40*/  @!P4 IMAD.IADD R60, R60, 0x1, -R68 ;  /* 0x000000013c3cc824 */ /* 0x000fc600078e0a44 */
[C---:B------:R-:W-:Y:S02]  /*11a50*/  ISETP.GT.U32.AND P3, PT, R68.reuse, R7, PT ;  /* 0x000000074400720c */ /* 0x040fe40003f64070 */
[----:B------:R-:W-:Y:S01]  /*11a60*/  ISETP.GT.U32.AND P5, PT, R68, R33, PT ;  /* 0x000000214400720c */ /* 0x000fe20003fa4070 */
[----:B------:R-:W-:Y:S01]  /*11a70*/  IMAD R6, R6, UR7, RZ ;  /* 0x0000000706067c24 */ /* 0x000fe2000f8e02ff */
[----:B------:R-:W-:Y:S01]  /*11a80*/  SEL R5, R73, R4, !P1 ;  /* 0x0000000449057207 */ /* 0x000fe20004800000 */
[----:B------:R-:W-:Y:S01]  /*11a90*/  IMAD.MOV.U32 R4, RZ, RZ, R60 ;  /* 0x000000ffff047224 */ /* 0x000fe200078e003c */
[----:B------:R4:W-:Y:S01]  /*11aa0*/  STL [R1+0x58], R60 ;  /* 0x0000583c01007387 */ /* 0x0009e20000100800 */
[----:B------:R-:W-:Y:S01]  /*11ab0*/  PRMT R51, RZ, 0x7610, R51 ;  /* 0x00007610ff337816 */ /* 0x000fe20000000033 */
[----:B------:R-:W1:Y:S02]  /*11ac0*/  LDCU UR7, c[0x0][0x3b0] ;  /* 0x00007600ff0777ac */ /* 0x000e640008000800 */
[----:B------:R-:W2:Y:S01]  /*11ad0*/  LDL R70, [R1+0x1184] ;  /* 0x0011840001467983 */ /* 0x000ea20000100800 */
[----:B0-----:R-:W-:Y:S01]  /*11ae0*/  IMAD R5, R5, UR4, RZ ;  /* 0x0000000405057c24 */ /* 0x001fe2000f8e02ff */
[----:B------:R-:W-:Y:S01]  /*11af0*/  PRMT R41, RZ, 0x7610, R41 ;  /* 0x00007610ff297816 */ /* 0x000fe20000000029 */
[----:B------:R-:W-:Y:S01]  /*11b00*/  @!P6 IMAD.MOV R4, RZ, RZ, -R4 ;  /* 0x000000ffff04e224 */ /* 0x000fe200078e0a04 */
[----:B------:R-:W-:Y:S01]  /*11b10*/  ISETP.GT.U32.AND P4, PT, R68, R67, PT ;  /* 0x000000434400720c */ /* 0x000fe20003f84070 */
[--C-:B------:R-:W-:Y:S01]  /*11b20*/  @!P3 IMAD.IADD R7, R7, 0x1, -R68.reuse ;  /* 0x000000010707b824 */ /* 0x100fe200078e0a44 */
[----:B----4-:R-:W4:Y:S01]  /*11b30*/  LDL.LU R60, [R1+0x78] ;  /* 0x00007800013c7983 */ /* 0x010f220000300800 */
[----:B------:R-:W-:Y:S01]  /*11b40*/  @!P5 IMAD.IADD R33, R33, 0x1, -R68 ;  /* 0x000000012121d824 */ /* 0x000fe200078e0a44 */
[----:B------:R-:W-:Y:S01]  /*11b50*/  PRMT R30, RZ, 0x7610, R30 ;  /* 0x00007610ff1e7816 */ /* 0x000fe2000000001e */
[----:B------:R-:W0:Y:S01]  /*11b60*/  LDCU UR4, c[0x0][0x3b0] ;  /* 0x00007600ff0477ac */ /* 0x000e220008000800 */
[----:B------:R1:W-:Y:S01]  /*11b70*/  STL [R1+0x464], R25 ;  /* 0x0004641901007387 */ /* 0x0003e20000100800 */
[----:B------:R-:W-:-:S02]  /*11b80*/  LEA R49, P3, R5, R72, 0x1 ;  /* 0x0000004805317211 */ /* 0x000fc400078608ff */
[----:B-1----:R-:W-:-:S04]  /*11b90*/  LEA R25, P6, R6, R72, 0x1 ;  /* 0x0000004806197211 */ /* 0x002fc800078c08ff */
[-C--:B------:R-:W-:Y:S02]  /*11ba0*/  LEA.HI.X.SX32 R42, R6, R69.reuse, 0x1, P6 ;  /* 0x00000045062a7211 */ /* 0x080fe400030f0eff */
[----:B------:R-:W-:Y:S01]  /*11bb0*/  SEL R6, R73, R4, !P1 ;  /* 0x0000000449067207 */ /* 0x000fe20004800000 */
[----:B------:R-:W-:Y:S01]  /*11bc0*/  @P0 IMAD.MOV.U32 R4, RZ, RZ, R25 ;  /* 0x000000ffff040224 */ /* 0x000fe200078e0019 */
[----:B---3--:R-:W-:Y:S02]  /*11bd0*/  ISETP.GE.AND P5, PT, R46, RZ, PT ;  /* 0x000000ff2e00720c */ /* 0x008fe40003fa6270 */
[----:B------:R-:W-:Y:S01]  /*11be0*/  LEA.HI.X.SX32 R46, R5, R69, 0x1, P3 ;  /* 0x00000045052e7211 */ /* 0x000fe200018f0eff */
[----:B------:R-:W-:-:S05]  /*11bf0*/  @P0 IMAD.MOV.U32 R5, RZ, RZ, R42 ;  /* 0x000000ffff050224 */ /* 0x000fca00078e002a */
[----:B------:R1:W3:Y:S02]  /*11c00*/  @P0 LDG.E.U16 R51, desc[UR20][R4.64] ;  /* 0x0000001404330981 */ /* 0x0002e4000c1e1500 */
[----:B-1----:R-:W-:Y:S02]  /*11c10*/  @P0 IMAD.MOV.U32 R4, RZ, RZ, R49 ;  /* 0x000000ffff040224 */ /* 0x002fe400078e0031 */
[----:B------:R-:W-:-:S05]  /*11c20*/  @P0 IMAD.MOV.U32 R5, RZ, RZ, R46 ;  /* 0x000000ffff050224 */ /* 0x000fca00078e002e */
[----:B------:R1:W4:Y:S01]  /*11c30*/  @P0 LDG.E.U16 R41, desc[UR20][R4.64] ;  /* 0x0000001404290981 */ /* 0x000322000c1e1500 */
[----:B------:R-:W-:Y:S01]  /*11c40*/  ISETP.GT.U32.AND P3, PT, R68, R33, PT ;  /* 0x000000214400720c */ /* 0x000fe20003f64070 */
[----:B------:R-:W-:Y:S01]  /*11c50*/  IMAD R6, R6, UR5, RZ ;  /* 0x0000000506067c24 */ /* 0x000fe2000f8e02ff */
[----:B------:R-:W-:Y:S01]  /*11c60*/  PRMT R23, RZ, 0x7610, R23 ;  /* 0x00007610ff177816 */ /* 0x000fe20000000017 */
[----:B------:R-:W-:Y:S01]  /*11c70*/  STL [R1+0x6a4], R25 ;  /* 0x0006a41901007387 */ /* 0x000fe20000100800 */
[----:B------:R-:W-:Y:S01]  /*11c80*/  @!P4 IMAD.IADD R67, R67, 0x1, -R68 ;  /* 0x000000014343c824 */ /* 0x000fe200078e0a44 */
[----:B------:R-:W0:Y:S02]  /*11c90*/  LDCU UR5, c[0x0][0x3b0] ;  /* 0x00007600ff0577ac */ /* 0x000e240008000800 */
[----:B------:R-:W-:Y:S01]  /*11ca0*/  STL [R1+0x6d4], R49 ;  /* 0x0006d43101007387 */ /* 0x000fe20000100800 */
[----:B-1----:R-:W-:-:S03]  /*11cb0*/  IMAD.MOV.U32 R4, RZ, RZ, R7 ;  /* 0x000000ffff047224 */ /* 0x002fc600078e0007 */
[----:B------:R-:W4:Y:S01]  /*11cc0*/  LDL.LU R35, [R1+0x74] ;  /* 0x0000740001237983 */ /* 0x000f220000300800 */
[----:B------:R-:W-:-:S03]  /*11cd0*/  @!P5 IMAD.MOV R4, RZ, RZ, -R4 ;  /* 0x000000ffff04d224 */ /* 0x000fc600078e0a04 */
[----:B------:R1:W-:Y:S01]  /*11ce0*/  STL [R1+0x6a0], R42 ;  /* 0x0006a02a01007387 */ /* 0x0003e20000100800 */
[----:B------:R-:W-:Y:S02]  /*11cf0*/  LEA R7, P5, R6, R72, 0x1 ;  /* 0x0000004806077211 */ /* 0x000fe400078a08ff */
[----:B--2---:R-:W-:Y:S02]  /*11d00*/  ISETP.GE.AND P4, PT, R32, RZ, PT ;  /* 0x000000ff2000720c */ /* 0x004fe40003f86270 */
[----:B------:R-:W-:Y:S01]  /*11d10*/  LEA.HI.X.SX32 R32, R6, R69, 0x1, P5 ;  /* 0x0000004506207211 */ /* 0x000fe200028f0eff */
[----:B-1----:R-:W2:Y:S04]  /*11d20*/  LDL.LU R42, [R1+0x13ec] ;  /* 0x0013ec00012a7983 */ /* 0x002ea80000300800 */
[----:B------:R-:W-:Y:S04]  /*11d30*/  STL [R1+0x6d0], R46 ;  /* 0x0006d02e01007387 */ /* 0x000fe80000100800 */
[----:B------:R-:W2:Y:S01]  /*11d40*/  LDL.LU R25, [R1+0x70] ;  /* 0x0000700001197983 */ /* 0x000ea20000300800 */
[----:B------:R-:W-:Y:S01]  /*11d50*/  SEL R4, R73, R4, !P1 ;  /* 0x0000000449047207 */ /* 0x000fe20004800000 */
[----:B------:R-:W-:-:S02]  /*11d60*/  @!P3 IMAD.IADD R33, R33, 0x1, -R68 ;  /* 0x000000012121b824 */ /* 0x000fc400078e0a44 */
[----:B------:R-:W-:Y:S02]  /*11d70*/  @P0 IMAD.MOV.U32 R6, RZ, RZ, R7 ;  /* 0x000000ffff060224 */ /* 0x000fe400078e0007 */
[----:B------:R-:W-:Y:S02]  /*11d80*/  IMAD.MOV.U32 R5, RZ, RZ, R33 ;  /* 0x000000ffff057224 */ /* 0x000fe400078e0021 */
[----:B------:R-:W-:Y:S01]  /*11d90*/  IMAD R4, R4, UR12, RZ ;  /* 0x0000000c04047c24 */ /* 0x000fe2000f8e02ff */
[----:B---3--:R1:W-:Y:S01]  /*11da0*/  STL [R1+0x460], R51 ;  /* 0x0004603301007387 */ /* 0x0083e20000100800 */
[----:B------:R-:W-:Y:S01]  /*11db0*/  @!P4 IMAD.MOV R5, RZ, RZ, -R5 ;  /* 0x000000ffff05c224 */ /* 0x000fe200078e0a05 */
[----:B------:R-:W-:Y:S01]  /*11dc0*/  ISETP.GT.U32.AND P6, PT, R68, R67, PT ;  /* 0x000000434400720c */ /* 0x000fe20003fc4070 */
[----:B------:R-:W3:Y:S01]  /*11dd0*/  LDCU UR12, c[0x0][0x3b0] ;  /* 0x00007600ff0c77ac */ /* 0x000ee20008000800 */
[----:B-1----:R-:W2:Y:S04]  /*11de0*/  LDL.LU R51, [R1+0x13e8] ;  /* 0x0013e80001337983 */ /* 0x002ea80000300800 */
[----:B------:R-:W2:Y:S04]  /*11df0*/  LDL.LU R46, [R1+0x13e4] ;  /* 0x0013e400012e7983 */ /* 0x000ea80000300800 */
[----:B------:R-:W2:Y:S04]  /*11e00*/  LDL.LU R49, [R1+0x13e0] ;  /* 0x0013e00001317983 */ /* 0x000ea80000300800 */
[----:B----4-:R1:W-:Y:S04]  /*11e10*/  STL [R1+0x45c], R41 ;  /* 0x00045c2901007387 */ /* 0x0103e80000100800 */
[----:B-1----:R-:W4:Y:S04]  /*11e20*/  LDL.LU R41, [R1+0x13dc] ;  /* 0x0013dc0001297983 */ /* 0x002f280000300800 */
[----:B------:R1:W-:Y:S01]  /*11e30*/  STL [R1+0x704], R7 ;  /* 0x0007040701007387 */ /* 0x0003e20000100800 */
[----:B------:R-:W-:Y:S01]  /*11e40*/  ISETP.GE.AND P5, PT, R70, RZ, PT ;  /* 0x000000ff4600720c */ /* 0x000fe20003fa6270 */
[----:B------:R-:W-:-:S02]  /*11e50*/  @!P6 IMAD.IADD R67, R67, 0x1, -R68 ;  /* 0x000000014343e824 */ /* 0x000fc400078e0a44 */
[----:B-1----:R-:W-:Y:S01]  /*11e60*/  @P0 IMAD.MOV.U32 R7, RZ, RZ, R32 ;  /* 0x000000ffff070224 */ /* 0x002fe200078e0020 */
[----:B------:R-:W2:Y:S04]  /*11e70*/  LDL.LU R33, [R1+0x13d8] ;  /* 0x0013d80001217983 */ /* 0x000ea80000300800 */
[----:B------:R1:W2:Y:S02]  /*11e80*/  @P0 LDG.E.U16 R30, desc[UR20][R6.64] ;  /* 0x00000014061e0981 */ /* 0x0002a4000c1e1500 */
[----:B-1----:R-:W-:-:S04]  /*11e90*/  LEA R6, P4, R4, R72, 0x1 ;  /* 0x0000004804067211 */ /* 0x002fc800078808ff */
[----:B------:R-:W-:-:S05]  /*11ea0*/  LEA.HI.X.SX32 R7, R4, R69, 0x1, P4 ;  /* 0x0000004504077211 */ /* 0x000fca00020f0eff */
[----:B------:R-:W3:Y:S01]  /*11eb0*/  @P0 LDG.E.U16 R23, desc[UR20][R6.64] ;  /* 0x0000001406170981 */ /* 0x000ee2000c1e1500 */
[----:B------:R-:W-:Y:S01]  /*11ec0*/  ISETP.GT.U32.AND P6, PT, R68, R35, PT ;  /* 0x000000234400720c */ /* 0x000fe20003fc4070 */
[----:B------:R-:W-:Y:S01]  /*11ed0*/  IMAD.MOV.U32 R4, RZ, RZ, R67 ;  /* 0x000000ffff047224 */ /* 0x000fe200078e0043 */
[----:B------:R-:W-:Y:S01]  /*11ee0*/  SEL R5, R73, R5, !P1 ;  /* 0x0000000549057207 */ /* 0x000fe20004800000 */
[----:B------:R1:W-:Y:S02]  /*11ef0*/  STL [R1+0x700], R32 ;  /* 0x0007002001007387 */ /* 0x0003e40000100800 */
[----:B------:R-:W-:Y:S02]  /*11f00*/  @!P5 IMAD.MOV R4, RZ, RZ, -R4 ;  /* 0x000000ffff04d224 */ /* 0x000fe400078e0a04 */
[----:B0-----:R-:W-:Y:S01]  /*11f10*/  IMAD R5, R5, UR4, RZ ;  /* 0x0000000405057c24 */ /* 0x001fe2000f8e02ff */
[----:B------:R-:W-:Y:S01]  /*11f20*/  PRMT R45, RZ, 0x7610, R45 ;  /* 0x00007610ff2d7816 */ /* 0x000fe2000000002d */
[----:B------:R-:W0:Y:S01]  /*11f30*/  LDCU UR4, c[0x0][0x3b0] ;  /* 0x00007600ff0477ac */ /* 0x000e220008000800 */
[----:B-1----:R-:W3:Y:S03]  /*11f40*/  LDL.LU R32, [R1+0x7c] ;  /* 0x00007c0001207983 */ /* 0x002ee60000300800 */
[----:B------:R-:W-:Y:S01]  /*11f50*/  @!P6 IMAD.IADD R35, R35, 0x1, -R68 ;  /* 0x000000012323e824 */ /* 0x000fe200078e0a44 */
[----:B------:R-:W-:-:S02]  /*11f60*/  SEL R4, R73, R4, !P1 ;  /* 0x0000000449047207 */ /* 0x000fc40004800000 */
[----:B------:R-:W-:Y:S01]  /*11f70*/  ISETP.GT.U32.AND P3, PT, R68, R60, PT ;  /* 0x0000003c4400720c */ /* 0x000fe20003f64070 */
[----:B--2---:R1:W-:Y:S04]  /*11f80*/  STL [R1+0x458], R30 ;  /* 0x0004581e01007387 */ /* 0x0043e80000100800 */
[----:B-1----:R-:W2:Y:S04]  /*11f90*/  LDL.LU R30, [R1+0x13d4] ;  /* 0x0013d400011e7983 */ /* 0x002ea80000300800 */
[----:B------:R-:W-:Y:S04]  /*11fa0*/  STL [R1+0x734], R6 ;  /* 0x0007340601007387 */ /* 0x000fe80000100800 */
[----:B------:R-:W-:Y:S04]  /*11fb0*/  STL [R1+0x6c], R67 ;  /* 0x00006c4301007387 */ /* 0x000fe80000100800 */
[----:B------:R1:W-:Y:S04]  /*11fc0*/  STL [R1+0x730], R7 ;  /* 0x0007300701007387 */ /* 0x0003e80000100800 */
[----:B------:R-:W2:Y:S04]  /*11fd0*/  LDL R70, [R1+0x11dc] ;  /* 0x0011dc0001467983 */ /* 0x000ea80000100800 */
[----:B-1----:R-:W2:Y:S04]  /*11fe0*/  LDL R7, [R1+0x1180] ;  /* 0x0011800001077983 */ /* 0x002ea80000100800 */
[----:B------:R-:W4:Y:S04]  /*11ff0*/  LDL.LU R67, [R1+0x84] ;  /* 0x0000840001437983 */ /* 0x000f280000300800 */
[----:B---3--:R1:W-:Y:S01]  /*12000*/  STL [R1+0x454], R23 ;  /* 0x0004541701007387 */ /* 0x0083e20000100800 */
[----:B------:R-:W-:Y:S01]  /*12010*/  IMAD R6, R4, UR5, RZ ;  /* 0x0000000504067c24 */ /* 0x000fe2000f8e02ff */
[----:B------:R-:W-:Y:S01]  /*12020*/  PRMT R44, RZ, 0x7610, R44 ;  /* 0x00007610ff2c7816 */ /* 0x000fe2000000002c */
[----:B------:R-:W-:Y:S01]  /*12030*/  @!P3 IMAD.IADD R60, R60, 0x1, -R68 ;  /* 0x000000013c3cb824 */ /* 0x000fe200078e0a44 */
[----:B------:R-:W-:Y:S01]  /*12040*/  ISETP.GT.U32.AND P5, PT, R68, R35, PT ;  /* 0x000000234400720c */ /* 0x000fe20003fa4070 */
[----:B------:R-:W3:Y:S01]  /*12050*/  LDCU UR5, c[0x0][0x3b0] ;  /* 0x00007600ff0577ac */ /* 0x000ee20008000800 */
[----:B-1----:R-:W-:-:S04]  /*12060*/  LEA R23, P6, R5, R72, 0x1 ;  /* 0x0000004805177211 */ /* 0x002fc800078c08ff */
[----:B------:R-:W-:Y:S01]  /*12070*/  LEA.HI.X.SX32 R5, R5, R69, 0x1, P6 ;  /* 0x0000004505057211 */ /* 0x000fe200030f0eff */
[----:B------:R-:W-:-:S05]  /*12080*/  @P0 IMAD.MOV.U32 R4, RZ, RZ, R23 ;  /* 0x000000ffff040224 */ /* 0x000fca00078e0017 */
[----:B------:R-:W3:Y:S01]  /*12090*/  @P0 LDG.E.U16 R45, desc[UR20][R4.64] ;  /* 0x00000014042d0981 */ /* 0x000ee2000c1e1500 */
[C---:B------:R-:W-:Y:S02]  /*120a0*/  ISETP.GT.U32.AND P4, PT, R68.reuse, R60, PT ;  /* 0x0000003c4400720c */ /* 0x040fe40003f84070 */
[----:B------:R-:W-:Y:S01]  /*120b0*/  ISETP.GT.U32.AND P3, PT, R68, R25, PT ;  /* 0x000000194400720c */ /* 0x000fe20003f64070 */
[----:B------:R1:W-:Y:S04]  /*120c0*/  STL [R1+0x764], R23 ;  /* 0x0007641701007387 */ /* 0x0003e80000100800 */
[----:B------:R0:W-:Y:S06]  /*120d0*/  STL [R1+0x760], R5 ;  /* 0x0007600501007387 */ /* 0x0001ec0000100800 */
[--C-:B------:R-:W-:Y:S01]  /*120e0*/  @!P4 IMAD.IADD R60, R60, 0x1, -R68.reuse ;  /* 0x000000013c3cc824 */ /* 0x100fe200078e0a44 */
[----:B-1----:R-:W4:Y:S04]  /*120f0*/  LDL.LU R23, [R1+0x13d0] ;  /* 0x0013d00001177983 */ /* 0x002f280000300800 */
[----:B------:R-:W-:Y:S04]  /*12100*/  STL [R1+0x78], R60 ;  /* 0x0000783c01007387 */ /* 0x000fe80000100800 */
[----:B0-----:R-:W4:Y:S01]  /*12110*/  LDL R5, [R1+0x11a4] ;  /* 0x0011a40001057983 */ /* 0x001f220000100800 */
[----:B------:R-:W-:-:S03]  /*12120*/  @!P3 IMAD.IADD R25, R25, 0x1, -R68 ;  /* 0x000000011919b824 */ /* 0x000fc600078e0a44 */
[----:B------:R-:W4:Y:S01]  /*12130*/  LDL R4, [R1+0x11d0] ;  /* 0x0011d00001047983 */ /* 0x000f220000100800 */
[----:B--2---:R-:W-:Y:S02]  /*12140*/  ISETP.GE.AND P3, PT, R7, RZ, PT ;  /* 0x000000ff0700720c */ /* 0x004fe40003f66270 */
[----:B------:R-:W-:-:S04]  /*12150*/  LEA R7, P6, R6, R72, 0x1 ;  /* 0x0000004806077211 */ /* 0x000fc800078c08ff */
[----:B------:R-:W-:Y:S01]  /*12160*/  LEA.HI.X.SX32 R6, R6, R69, 0x1, P6 ;  /* 0x0000004506067211 */ /* 0x000fe200030f0eff */
[----:B------:R0:W-:Y:S03]  /*12170*/  STL [R1+0x794], R7 ;  /* 0x0007940701007387 */ /* 0x0001e60000100800 */
[-C--:B0-----:R-:W-:Y:S01]  /*12180*/  @P0 LOP3.LUT R7, R7, R6.reuse, RZ, 0x3c, !PT ;  /* 0x0000000607070212 */ /* 0x081fe200078e3cff */
[----:B---3--:R0:W-:Y:S04]  /*12190*/  STL [R1+0x450], R45 ;  /* 0x0004502d01007387 */ /* 0x0081e80000100800 */
[----:B0-----:R-:W2:Y:S04]  /*121a0*/  LDL.LU R45, [R1+0x80] ;  /* 0x00008000012d7983 */ /* 0x001ea80000300800 */
[----:B------:R0:W-:Y:S02]  /*121b0*/  STL [R1+0x790], R6 ;  /* 0x0007900601007387 */ /* 0x0001e40000100800 */
[----:B0-----:R-:W-:-:S04]  /*121c0*/  @P0 LOP3.LUT R6, R7, R6, RZ, 0x3c, !PT ;  /* 0x0000000607060212 */ /* 0x001fc800078e3cff */
[----:B------:R-:W-:-:S05]  /*121d0*/  @P0 LOP3.LUT R7, R7, R6, RZ, 0x3c, !PT ;  /* 0x0000000607070212 */ /* 0x000fca00078e3cff */
[----:B------:R0:W3:Y:S01]  /*121e0*/  @P0 LDG.E.U16 R44, desc[UR20][R6.64] ;  /* 0x00000014062c0981 */ /* 0x0000e2000c1e1500 */
[C---:B------:R-:W-:Y:S01]  /*121f0*/  ISETP.GT.U32.AND P4, PT, R68.reuse, R32, PT ;  /* 0x000000204400720c */ /* 0x040fe20003f84070 */
[----:B------:R-:W-:Y:S01]  /*12200*/  @!P5 IMAD.IADD R35, R35, 0x1, -R68 ;  /* 0x000000012323d824 */ /* 0x000fe200078e0a44 */
[----:B----4-:R-:W-:Y:S02]  /*12210*/  ISETP.GE.AND P5, PT, R5, RZ, PT ;  /* 0x000000ff0500720c */ /* 0x010fe40003fa6270 */
[----:B------:R-:W-:Y:S01]  /*12220*/  ISETP.GT.U32.AND P6, PT, R68, R25, PT ;  /* 0x000000194400720c */ /* 0x000fe20003fc4070 */
[----:B------:R-:W-:Y:S01]  /*12230*/  IMAD.MOV.U32 R5, RZ, RZ, R60 ;  /* 0x000000ffff057224 */ /* 0x000fe200078e003c */
[----:B------:R-:W-:Y:S01]  /*12240*/  PRMT R65, RZ, 0x7610, R65 ;  /* 0x00007610ff417816 */ /* 0x000fe20000000041 */
[----:B------:R-:W4:Y:S06]  /*12250*/  LDL.LU R60, [R1+0x88] ;  /* 0x00008800013c7983 */ /* 0x000f2c0000300800 */
[----:B------:R-:W-:Y:S01]  /*12260*/  @!P4 IMAD.IADD R32, R32, 0x1, -R68 ;  /* 0x000000012020c824 */ /* 0x000fe200078e0a44 */
[----:B------:R-:W-:Y:S01]  /*12270*/  ISETP.GE.AND P4, PT, R4, RZ, PT ;  /* 0x000000ff0400720c */ /* 0x000fe20003f86270 */
[----:B------:R-:W-:-:S02]  /*12280*/  IMAD.MOV.U32 R4, RZ, RZ, R35 ;  /* 0x000000ffff047224 */ /* 0x000fc400078e0023 */
[----:B------:R-:W-:Y:S01]  /*12290*/  @!P3 IMAD.MOV R5, RZ, RZ, -R5 ;  /* 0x000000ffff05b224 */ /* 0x000fe200078e0a05 */
[C---:B------:R-:W-:Y:S01]  /*122a0*/  ISETP.GT.U32.AND P3, PT, R68.reuse, R32, PT ;  /* 0x000000204400720c */ /* 0x040fe20003f64070 */
[----:B------:R-:W-:Y:S01]  /*122b0*/  @!P5 IMAD.MOV R4, RZ, RZ, -R4 ;  /* 0x000000ffff04d224 */ /* 0x000fe200078e0a04 */
[----:B------:R-:W-:Y:S02]  /*122c0*/  ISETP.GT.U32.AND P5, PT, R68, R67, PT ;  /* 0x000000434400720c */ /* 0x000fe40003fa4070 */
[----:B0-----:R-:W-:Y:S01]  /*122d0*/  SEL R6, R73, R5, !P1 ;  /* 0x0000000549067207 */ /* 0x001fe20004800000 */
[----:B------:R-:W-:Y:S01]  /*122e0*/  @!P6 IMAD.IADD R25, R25, 0x1, -R68 ;  /* 0x000000011919e824 */ /* 0x000fe200078e0a44 */
[----:B------:R-:W-:-:S03]  /*122f0*/  SEL R4, R73, R4, !P1 ;  /* 0x0000000449047207 */ /* 0x000fc60004800000 */
[----:B------:R-:W-:Y:S01]  /*12300*/  IMAD R7, R6, UR4, RZ ;  /* 0x0000000406077c24 */ /* 0x000fe2000f8e02ff */
[----:B------:R-:W-:Y:S01]  /*12310*/  ISETP.GE.AND P6, PT, R70, RZ, PT ;  /* 0x000000ff4600720c */ /* 0x000fe20003fc6270 */
[----:B------:R-:W-:Y:S01]  /*12320*/  IMAD.MOV.U32 R5, RZ, RZ, R25 ;  /* 0x000000ffff057224 */ /* 0x000fe200078e0019 */
[----:B------:R-:W-:Y:S01]  /*12330*/  PRMT R20, RZ, 0x7610, R20 ;  /* 0x00007610ff147816 */ /* 0x000fe20000000014 */
[----:B------:R-:W-:Y:S01]  /*12340*/  IMAD R6, R4, UR5, RZ ;  /* 0x0000000504067c24 */ /* 0x000fe2000f8e02ff */
[----:B------:R-:W-:Y:S01]  /*12350*/  PRMT R40, RZ, 0x7610, R40 ;  /* 0x00007610ff287816 */ /* 0x000fe20000000028 */
[--C-:B------:R-:W-:Y:S01]  /*12360*/  @!P3 IMAD.IADD R32, R32, 0x1, -R68.reuse ;  /* 0x000000012020b824 */ /* 0x100fe200078e0a44 */
[----:B------:R-:W-:Y:S01]  /*12370*/  PRMT R19, RZ, 0x7610, R19 ;  /* 0x00007610ff137816 */ /* 0x000fe20000000013 */
[----:B------:R-:W-:Y:S01]  /*12380*/  @!P4 IMAD.MOV R5, RZ, RZ, -R5 ;  /* 0x000000ffff05c224 */ /* 0x000fe200078e0a05 */
[-C--:B------:R-:W-:Y:S01]  /*12390*/  LEA R70, P4, R7, R72.reuse, 0x1 ;  /* 0x0000004807467211 */ /* 0x080fe200078808ff */
[----:B------:R-:W-:Y:S01]  /*123a0*/  @!P5 IMAD.IADD R67, R67, 0x1, -R68 ;  /* 0x000000014343d824 */ /* 0x000fe200078e0a44 */
[C---:B------:R-:W-:Y:S01]  /*123b0*/  LEA R25, P5, R6.reuse, R72, 0x1 ;  /* 0x0000004806197211 */ /* 0x040fe200078a08ff */
[----:B------:R-:W-:Y:S01]  /*123c0*/  IMAD.MOV.U32 R4, RZ, RZ, R32 ;  /* 0x000000ffff047224 */ /* 0x000fe200078e0020 */
[-C--:B------:R-:W-:Y:S01]  /*123d0*/  LEA.HI.X.SX32 R7, R7, R69.reuse, 0x1, P4 ;  /* 0x0000004507077211 */ /* 0x080fe200020f0eff */
[----:B------:R-:W0:Y:S01]  /*123e0*/  LDCU UR4, c[0x0][0x3b0] ;  /* 0x00007600ff0477ac */ /* 0x000e220008000800 */
[----:B------:R-:W-:Y:S01]  /*123f0*/  LEA.HI.X.SX32 R32, R6, R69, 0x1, P5 ;  /* 0x0000004506207211 */ /* 0x000fe200028f0eff */
[----:B------:R-:W-:Y:S01]  /*12400*/  @P0 IMAD.MOV.U32 R6, RZ, RZ, R70 ;  /* 0x000000ffff060224 */ /* 0x000fe200078e0046 */
[----:B------:R-:W1:Y:S04]  /*12410*/  LDCU UR5, c[0x0][0x3b0] ;  /* 0x00007600ff0577ac */ /* 0x000e680008000800 */
[----:B------:R0:W4:Y:S02]  /*12420*/  @P0 LDG.E.U16 R65, desc[UR20][R6.64] ;  /* 0x0000001406410981 */ /* 0x000124000c1e1500 */
[----:B0-----:R-:W-:-:S02]  /*12430*/  @P0 IMAD.MOV.U32 R6, RZ, RZ, R25 ;  /* 0x000000ffff060224 */ /* 0x001fc400078e0019 */
[----:B---3--:R0:W-:Y:S04]  /*12440*/  STL [R1+0x44c], R44 ;  /* 0x00044c2c01007387 */ /* 0x0081e80000100800 */
[----:B0-----:R-:W3:Y:S04]  /*12450*/  LDL.LU R44, [R1+0x13cc] ;  /* 0x0013cc00012c7983 */ /* 0x001ee80000300800 */
[----:B------:R-:W3:Y:S04]  /*12460*/  LDL.LU R35, [R1+0x90] ;  /* 0x0000900001237983 */ /* 0x000ee80000300800 */
[----:B------:R-:W-:Y:S04]  /*12470*/  STL [R1+0x7c4], R70 ;  /* 0x0007c44601007387 */ /* 0x000fe80000100800 */
[----:B------:R-:W-:Y:S04]  /*12480*/  STL [R1+0x7f4], R25 ;  /* 0x0007f41901007387 */ /* 0x000fe80000100800 */
[----:B------:R0:W-:Y:S02]  /*12490*/  STL [R1+0x7c0], R7 ;  /* 0x0007c00701007387 */ /* 0x0001e40000100800 */
[----:B0-----:R-:W-:-:S05]  /*124a0*/  @P0 IMAD.MOV.U32 R7, RZ, RZ, R32 ;  /* 0x000000ffff070224 */ /* 0x001fca00078e0020 */
[----:B------:R-:W3:Y:S04]  /*124b0*/  @P0 LDG.E.U16 R20, desc[UR20][R6.64] ;  /* 0x0000001406140981 */ /* 0x000ee8000c1e1500 */
[----:B------:R0:W-:Y:S01]  /*124c0*/  STL [R1+0x7f0], R32 ;  /* 0x0007f02001007387 */ /* 0x0001e20000100800 */
[C---:B--2---:R-:W-:Y:S01]  /*124d0*/  ISETP.GT.U32.AND P3, PT, R68.reuse, R45, PT ;  /* 0x0000002d4400720c */ /* 0x044fe20003f64070 */
[----:B------:R-:W-:Y:S01]  /*124e0*/  @!P6 IMAD.MOV R4, RZ, RZ, -R4 ;  /* 0x000000ffff04e224 */ /* 0x000fe200078e0a04 */
[----:B------:R-:W-:Y:S01]  /*124f0*/  SEL R5, R73, R5, !P1 ;  /* 0x0000000549057207 */ /* 0x000fe20004800000 */
[----:B------:R-:W2:Y:S04]  /*12500*/  LDL R25, [R1+0x1234] ;  /* 0x0012340001197983 */ /* 0x000ea80000100800 */
[----:B------:R-:W2:Y:S01]  /*12510*/  LDL R6, [R1+0x1208] ;  /* 0x0012080001067983 */ /* 0x000ea20000100800 */
[----:B------:R-:W-:-:S02]  /*12520*/  ISETP.GT.U32.AND P6, PT, R68, R67, PT ;  /* 0x000000434400720c */ /* 0x000fc40003fc4070 */
[----:B------:R-:W-:Y:S01]  /*12530*/  SEL R4, R73, R4, !P1 ;  /* 0x0000000449047207 */ /* 0x000fe20004800000 */
[----:B------:R-:W-:Y:S01]  /*12540*/  IMAD R5, R5, UR7, RZ ;  /* 0x0000000705057c24 */ /* 0x000fe2000f8e02ff */
[----:B------:R-:W2:Y:S01]  /*12550*/  LDL R7, [R1+0x1214] ;  /* 0x0012140001077983 */ /* 0x000ea20000100800 */
[--C-:B------:R-:W-:Y:S01]  /*12560*/  @!P3 IMAD.IADD R45, R45, 0x1, -R68.reuse ;  /* 0x000000012d2db824 */ /* 0x100fe200078e0a44 */
[----:B----4-:R-:W-:Y:S01]  /*12570*/  ISETP.GT.U32.AND P4, PT, R68, R60, PT ;  /* 0x0000003c4400720c */ /* 0x010fe20003f84070 */
[----:B------:R-:W-:Y:S01]  /*12580*/  IMAD R4, R4, UR12, RZ ;  /* 0x0000000c04047c24 */ /* 0x000fe2000f8e02ff */
[----:B0-----:R-:W4:Y:S01]  /*12590*/  LDL R32, [R1+0x1254] ;  /* 0x0012540001207983 */ /* 0x001f220000100800 */
[----:B------:R-:W-:Y:S01]  /*125a0*/  PRMT R39, RZ, 0x7610, R39 ;  /* 0x00007610ff277816 */ /* 0x000fe20000000027 */
[----:B------:R-:W0:Y:S02]  /*125b0*/  LDCU UR7, c[0x0][0x3b0] ;  /* 0x00007600ff0777ac */ /* 0x000e240008000800 */
[----:B------:R1:W-:Y:S01]  /*125c0*/  STL [R1+0x448], R65 ;  /* 0x0004484101007387 */ /* 0x0003e20000100800 */
[----:B------:R-:W-:Y:S01]  /*125d0*/  @!P6 IMAD.IADD R67, R67, 0x1, -R68 ;  /* 0x000000014343e824 */ /* 0x000fe200078e0a44 */
[-C--:B------:R-:W-:Y:S01]  /*125e0*/  LEA R70, P6, R4, R72.reuse, 0x1 ;  /* 0x0000004804467211 */ /* 0x080fe200078c08ff */
[----:B------:R-:W0:Y:S01]  /*125f0*/  LDCU UR12, c[0x0][0x3b0] ;  /* 0x00007600ff0c77ac */ /* 0x000e220008000800 */
[----:B-1----:R-:W4:Y:S04]  /*12600*/  LDL.LU R65, [R1+0x8c] ;  /* 0x00008c0001417983 */ /* 0x002f280000300800 */
[----:B---3--:R1:W-:Y:S02]  /*12610*/  STL [R1+0x444], R20 ;  /* 0x0004441401007387 */ /* 0x0083e40000100800 */
[----:B-1----:R-:W-:-:S04]  /*12620*/  LEA R20, P3, R5, R72, 0x1 ;  /* 0x0000004805147211 */ /* 0x002fc800078608ff */
[-C--:B------:R-:W-:Y:S02]  /*12630*/  LEA.HI.X.SX32 R5, R5, R69.reuse, 0x1, P3 ;  /* 0x0000004505057211 */ /* 0x080fe400018f0eff */
[----:B--2---:R-:W-:Y:S02]  /*12640*/  ISETP.GE.AND P3, PT, R6, RZ, PT ;  /* 0x000000ff0600720c */ /* 0x004fe40003f66270 */
[----:B------:R-:W-:Y:S01]  /*12650*/  LEA.HI.X.SX32 R6, R4, R69, 0x1, P6 ;  /* 0x0000004504067211 */ /* 0x000fe200030f0eff */
[----:B------:R-:W-:Y:S01]  /*12660*/  @P0 IMAD.MOV.U32 R4, RZ, RZ, R20 ;  /* 0x000000ffff040224 */ /* 0x000fe200078e0014 */
[----:B------:R-:W-:Y:S04]  /*12670*/  STL [R1+0x824], R20 ;  /* 0x0008241401007387 */ /* 0x000fe80000100800 */
[----:B------:R-:W-:Y:S04]  /*12680*/  STL [R1+0x84], R67 ;  /* 0x0000844301007387 */ /* 0x000fe80000100800 */
[----:B------:R1:W2:Y:S04]  /*12690*/  @P0 LDG.E.U16 R40, desc[UR20][R4.64] ;  /* 0x0000001404280981 */ /* 0x0002a8000c1e1500 */
[----:B------:R-:W-:Y:S04]  /*126a0*/  STL [R1+0x854], R70 ;  /* 0x0008544601007387 */ /* 0x000fe80000100800 */
[----:B------:R3:W-:Y:S01]  /*126b0*/  STL [R1+0x820], R5 ;  /* 0x0008200501007387 */ /* 0x0007e20000100800 */
[----:B-1----:R-:W-:Y:S01]  /*126c0*/  @P0 IMAD.MOV.U32 R4, RZ, RZ, R70 ;  /* 0x000000ffff040224 */ /* 0x002fe200078e0046 */
[----:B------:R-:W-:Y:S01]  /*126d0*/  ISETP.GT.U32.AND P5, PT, R68, R35, PT ;  /* 0x000000234400720c */ /* 0x000fe20003fa4070 */
[----:B------:R-:W-:-:S02]  /*126e0*/  @!P4 IMAD.IADD R60, R60, 0x1, -R68 ;  /* 0x000000013c3cc824 */ /* 0x000fc400078e0a44 */
[----:B---3--:R-:W-:Y:S01]  /*126f0*/  @P0 IMAD.MOV.U32 R5, RZ, RZ, R6 ;  /* 0x000000ffff050224 */ /* 0x008fe200078e0006 */
[----:B------:R-:W-:Y:S01]  /*12700*/  ISETP.GE.AND P6, PT, R7, RZ, PT ;  /* 0x000000ff0700720c */ /* 0x000fe20003fc6270 */
[----:B------:R-:W3:Y:S04]  /*12710*/  LDL.LU R20, [R1+0x13c8] ;  /* 0x0013c80001147983 */ /* 0x000ee80000300800 */
[----:B------:R1:W3:Y:S01]  /*12720*/  @P0 LDG.E.U16 R19, desc[UR20][R4.64] ;  /* 0x0000001404130981 */ /* 0x0002e2000c1e1500 */
[----:B------:R-:W-:-:S03]  /*12730*/  ISETP.GT.U32.AND P4, PT, R68, R45, PT ;  /* 0x0000002d4400720c */ /* 0x000fc60003f84070 */
[----:B------:R-:W-:Y:S01]  /*12740*/  @!P5 IMAD.IADD R35, R35, 0x1, -R68 ;  /* 0x000000012323d824 */ /* 0x000fe200078e0a44 */
[----:B------:R-:W-:Y:S01]  /*12750*/  ISETP.GT.U32.AND P5, PT, R68, R60, PT ;  /* 0x0000003c4400720c */ /* 0x000fe20003fa4070 */
[----:B-1----:R-:W-:-:S08]  /*12760*/  IMAD.MOV.U32 R5, RZ, RZ, R67 ;  /* 0x000000ffff057224 */ /* 0x002fd000078e0043 */
[----:B------:R-:W-:Y:S01]  /*12770*/  @!P4 IMAD.IADD R45, R45, 0x1, -R68 ;  /* 0x000000012d2dc824 */ /* 0x000fe200078e0a44 */
[C---:B------:R-:W-:Y:S01]  /*12780*/  ISETP.GT.U32.AND P4, PT, R68.reuse, R35, PT ;  /* 0x000000234400720c */ /* 0x040fe20003f84070 */
[----:B------:R-:W-:Y:S02]  /*12790*/  @!P3 IMAD.MOV R5, RZ, RZ, -R5 ;  /* 0x000000ffff05b224 */ /* 0x000fe400078e0a05 */
[----:B------:R-:W-:Y:S01]  /*127a0*/  IMAD.MOV.U32 R4, RZ, RZ, R45 ;  /* 0x000000ffff047224 */ /* 0x000fe200078e002d */
[----:B----4-:R-:W-:Y:S02]  /*127b0*/  ISETP.GT.U32.AND P3, PT, R68, R65, PT ;  /* 0x000000414400720c */ /* 0x010fe40003f64070 */
[----:B------:R-:W-:Y:S01]  /*127c0*/  SEL R5, R73, R5, !P1 ;  /* 0x0000000549057207 */ /* 0x000fe20004800000 */
[----:B------:R-:W-:-:S05]  /*127d0*/  @!P6 IMAD.MOV R4, RZ, RZ, -R4 ;  /* 0x000000ffff04e224 */ /* 0x000fca00078e0a04 */
[----:B------:R-:W-:Y:S01]  /*127e0*/  SEL R4, R73, R4, !P1 ;  /* 0x0000000449047207 */ /* 0x000fe20004800000 */
[--C-:B------:R-:W-:Y:S02]  /*127f0*/  @!P4 IMAD.IADD R35, R35, 0x1, -R68.reuse ;  /* 0x000000012323c824 */ /* 0x100fe400078e0a44 */
[--C-:B------:R-:W-:Y:S02]  /*12800*/  @!P5 IMAD.IADD R60, R60, 0x1, -R68.reuse ;  /* 0x000000013c3cd824 */ /* 0x100fe400078e0a44 */
[----:B------:R-:W-:Y:S01]  /*12810*/  IMAD R4, R4, UR5, RZ ;  /* 0x0000000504047c24 */ /* 0x000fe2000f8e02ff */
[----:B------:R-:W-:Y:S01]  /*12820*/  ISETP.GE.AND P6, PT, R25, RZ, PT ;  /* 0x000000ff1900720c */ /* 0x000fe20003fc6270 */
[----:B------:R-:W-:Y:S01]  /*12830*/  @!P3 IMAD.IADD R65, R65, 0x1, -R68 ;  /* 0x000000014141b824 */ /* 0x000fe200078e0a44 */
[----:B------:R-:W-:Y:S01]  /*12840*/  ISETP.GE.AND P5, PT, R32, RZ, PT ;  /* 0x000000ff2000720c */ /* 0x000fe20003fa6270 */
[----:B------:R-:W1:Y:S01]  /*12850*/  LDCU UR5, c[0x0][0x3b0] ;  /* 0x00007600ff0577ac */ /* 0x000e620008000800 */
[----:B------:R-:W-:-:S04]  /*12860*/  LEA R25, P3, R4, R72, 0x1 ;  /* 0x0000004804197211 */ /* 0x000fc800078608ff */
[----:B------:R-:W-:Y:S02]  /*12870*/  LEA.HI.X.SX32 R32, R4, R69, 0x1, P3 ;  /* 0x0000004504207211 */ /* 0x000fe400018f0eff */
[----:B------:R-:W-:Y:S01]  /*12880*/  PRMT R8, RZ, 0x7610, R8 ;  /* 0x00007610ff087816 */ /* 0x000fe20000000008 */
[----:B--2---:R2:W-:Y:S04]  /*12890*/  STL [R1+0x440], R40 ;  /* 0x0004402801007387 */ /* 0x0045e80000100800 */
[----:B--2---:R-:W2:Y:S04]  /*128a0*/  LDL.LU R40, [R1+0x13c4] ;  /* 0x0013c40001287983 */ /* 0x004ea80000300800 */
[----:B------:R4:W-:Y:S02]  /*128b0*/  STL [R1+0x850], R6 ;  /* 0x0008500601007387 */ /* 0x0009e40000100800 */
[----:B----4-:R-:W-:-:S02]  /*128c0*/  IMAD R6, R5, UR4, RZ ;  /* 0x0000000405067c24 */ /* 0x010fc4000f8e02ff */
[----:B---3--:R3:W-:Y:S01]  /*128d0*/  STL [R1+0x43c], R19 ;  /* 0x00043c1301007387 */ /* 0x0087e20000100800 */
[----:B------:R-:W-:Y:S01]  /*128e0*/  IMAD.MOV.U32 R5, RZ, RZ, R60 ;  /* 0x000000ffff057224 */ /* 0x000fe200078e003c */
[----:B------:R-:W-:Y:S01]  /*128f0*/  PRMT R71, RZ, 0x7610, R71 ;  /* 0x00007610ff477816 */ /* 0x000fe20000000047 */
[----:B------:R-:W-:Y:S01]  /*12900*/  IMAD.MOV.U32 R4, RZ, RZ, R35 ;  /* 0x000000ffff047224 */ /* 0x000fe200078e0023 */
[C---:B------:R-:W-:Y:S01]  /*12910*/  LEA R7, P4, R6.reuse, R72, 0x1 ;  /* 0x0000004806077211 */ /* 0x040fe200078808ff */
[----:B------:R-:W4:Y:S01]  /*12920*/  LDCU UR4, c[0x0][0x3b0] ;  /* 0x00007600ff0477ac */ /* 0x000f220008000800 */
[----:B---3--:R-:W3:Y:S02]  /*12930*/  LDL.LU R19, [R1+0x9c] ;  /* 0x00009c0001137983 */ /* 0x008ee40000300800 */
[----:B------:R-:W-:Y:S02]  /*12940*/  LEA.HI.X.SX32 R6, R6, R69, 0x1, P4 ;  /* 0x0000004506067211 */ /* 0x000fe400020f0eff */
[----:B------:R-:W2:Y:S04]  /*12950*/  LDL.LU R67, [R1+0x98] ;  /* 0x0000980001437983 */ /* 0x000ea80000300800 */
[----:B------:R0:W-:Y:S04]  /*12960*/  STL [R1+0x80], R45 ;  /* 0x0000802d01007387 */ /* 0x0001e80000100800 */
[----:B0-----:R-:W2:Y:S04]  /*12970*/  LDL R45, [R1+0x126c] ;  /* 0x00126c00012d7983 */ /* 0x001ea80000100800 */
[----:B------:R0:W-:Y:S04]  /*12980*/  STL [R1+0x88], R60 ;  /* 0x0000883c01007387 */ /* 0x0001e80000100800 */
[----:B0-----:R-:W3:Y:S04]  /*12990*/  LDL.LU R60, [R1+0x94] ;  /* 0x00009400013c7983 */ /* 0x001ee80000300800 */
[----:B------:R0:W-:Y:S04]  /*129a0*/  STL [R1+0x884], R7 ;  /* 0x0008840701007387 */ /* 0x0001e80000100800 */
[----:B------:R-:W-:Y:S01]  /*129b0*/  STL [R1+0x8b4], R25 ;  /* 0x0008b41901007387 */ /* 0x000fe20000100800 */
[----:B0-----:R-:W-:-:S03]  /*129c0*/  @P0 LOP3.LUT R7, R7, R6, RZ, 0x3c, !PT ;  /* 0x0000000607070212 */ /* 0x001fc600078e3cff */
[----:B------:R0:W-:Y:S02]  /*129d0*/  STL [R1+0x880], R6 ;  /* 0x0008800601007387 */ /* 0x0001e40000100800 */
[----:B0-----:R-:W-:-:S04]  /*129e0*/  @P0 LOP3.LUT R6, R7, R6, RZ, 0x3c, !PT ;  /* 0x0000000607060212 */ /* 0x001fc800078e3cff */
[----:B------:R-:W-:-:S05]  /*129f0*/  @P0 LOP3.LUT R7, R7, R6, RZ, 0x3c, !PT ;  /* 0x0000000607070212 */ /* 0x000fca00078e3cff */
[----:B------:R0:W3:Y:S02]  /*12a00*/  @P0 LDG.E.U16 R39, desc[UR20][R6.64] ;  /* 0x0000001406270981 */ /* 0x0000e4000c1e1500 */
[----:B0-----:R-:W-:Y:S02]  /*12a10*/  @P0 IMAD.MOV.U32 R6, RZ, RZ, R25 ;  /* 0x000000ffff060224 */ /* 0x001fe400078e0019 */
[----:B------:R-:W-:-:S05]  /*12a20*/  @P0 IMAD.MOV.U32 R7, RZ, RZ, R32 ;  /* 0x000000ffff070224 */ /* 0x000fca00078e0020 */
[----:B------:R0:W4:Y:S01]  /*12a30*/  @P0 LDG.E.U16 R8, desc[UR20][R6.64] ;  /* 0x0000001406080981 */ /* 0x000122000c1e1500 */
[----:B------:R-:W-:Y:S01]  /*12a40*/  ISETP.GT.U32.AND P4, PT, R68, R65, PT ;  /* 0x000000414400720c */ /* 0x000fe20003f84070 */
[----:B------:R-:W-:Y:S02]  /*12a50*/  @!P6 IMAD.MOV R5, RZ, RZ, -R5 ;  /* 0x000000ffff05e224 */ /* 0x000fe400078e0a05 */
[----:B------:R-:W-:Y:S01]  /*12a60*/  @!P5 IMAD.MOV R4, RZ, RZ, -R4 ;  /* 0x000000ffff04d224 */ /* 0x000fe200078e0a04 */
[----:B------:R1:W-:Y:S04]  /*12a70*/  STL [R1+0x8b0], R32 ;  /* 0x0008b02001007387 */ /* 0x0003e80000100800 */
[----:B------:R-:W4:Y:S01]  /*12a80*/  LDL R25, [R1+0x12a4] ;  /* 0x0012a40001197983 */ /* 0x000f220000100800 */
[----:B0-----:R-:W-:-:S02]  /*12a90*/  SEL R6, R73, R5, !P1 ;  /* 0x0000000549067207 */ /* 0x001fc40004800000 */
[----:B------:R-:W-:Y:S02]  /*12aa0*/  SEL R5, R73, R4, !P1 ;  /* 0x0000000449057207 */ /* 0x000fe40004800000 */
[----:B------:R-:W-:Y:S01]  /*12ab0*/  @!P4 IMAD.IADD R65, R65, 0x1, -R68 ;  /* 0x000000014141c824 */ /* 0x000fe200078e0a44 */
[----:B-1----:R-:W4:Y:S01]  /*12ac0*/  LDL.LU R32, [R1+0xa0] ;  /* 0x0000a00001207983 */ /* 0x002f220000300800 */
[----:B------:R-:W-:Y:S01]  /*12ad0*/  IMAD R6, R6, UR7, RZ ;  /* 0x0000000706067c24 */ /* 0x000fe2000f8e02ff */
[----:B------:R-:W-:Y:S01]  /*12ae0*/  PRMT R7, RZ, 0x7610, R7 ;  /* 0x00007610ff077816 */ /* 0x000fe20000000007 */
[----:B------:R-:W-:Y:S01]  /*12af0*/  IMAD.MOV.U32 R4, RZ, RZ, R65 ;  /* 0x000000ffff047224 */ /* 0x000fe200078e0041 */
[----:B------:R-:W-:Y:S01]  /*12b00*/  PRMT R36, RZ, 0x7610, R36 ;  /* 0x00007610ff247816 */ /* 0x000fe20000000024 */
[----:B------:R-:W-:Y:S01]  /*12b10*/  IMAD R5, R5, UR12, RZ ;  /* 0x0000000c05057c24 */ /* 0x000fe2000f8e02ff */
[----:B------:R-:W-:Y:S01]  /*12b20*/  PRMT R37, RZ, 0x7610, R37 ;  /* 0x00007610ff257816 */ /* 0x000fe20000000025 */
[----:B------:R-:W0:Y:S01]  /*12b30*/  LDCU UR7, c[0x0][0x3b0] ;  /* 0x00007600ff0777ac */ /* 0x000e220008000800 */
[----:B------:R-:W-:-:S02]  /*12b40*/  PRMT R28, RZ, 0x7610, R28 ;  /* 0x00007610ff1c7816 */ /* 0x000fc4000000001c */
[----:B------:R-:W-:Y:S01]  /*12b50*/  PRMT R27, RZ, 0x7610, R27 ;  /* 0x00007610ff1b7816 */ /* 0x000fe2000000001b */
[----:B------:R-:W1:Y:S01]  /*12b60*/  LDCU UR12, c[0x0][0x3b0] ;  /* 0x00007600ff0c77ac */ /* 0x000e620008000800 */
[----:B--2---:R-:W-:Y:S02]  /*12b70*/  ISETP.GE.AND P5, PT, R45, RZ, PT ;  /* 0x000000ff2d00720c */ /* 0x004fe40003fa6270 */
[----:B------:R-:W2:Y:S04]  /*12b80*/  LDL R45, [R1+0x12b8] ;  /* 0x0012b800012d7983 */ /* 0x000ea80000100800 */
[----:B------:R0:W-:Y:S04]  /*12b90*/  STL [R1+0x8c], R65 ;  /* 0x00008c4101007387 */ /* 0x0001e80000100800 */
[----:B0-----:R-:W2:Y:S03]  /*12ba0*/  LDL R65, [R1+0x12c8] ;  /* 0x0012c80001417983 */ /* 0x001ea60000100800 */
[----:B------:R-:W-:Y:S01]  /*12bb0*/  @!P5 IMAD.MOV R4, RZ, RZ, -R4 ;  /* 0x000000ffff04d224 */ /* 0x000fe200078e0a04 */
[----:B---3--:R0:W-:Y:S02]  /*12bc0*/  STL [R1+0x438], R39 ;  /* 0x0004382701007387 */ /* 0x0081e40000100800 */
[----:B0-----:R-:W-:-:S04]  /*12bd0*/  LEA R39, P4, R6, R72, 0x1 ;  /* 0x0000004806277211 */ /* 0x001fc800078808ff */
[----:B------:R-:W-:Y:S01]  /*12be0*/  LEA.HI.X.SX32 R35, R6, R69, 0x1, P4 ;  /* 0x0000004506237211 */ /* 0x000fe200020f0eff */
[----:B----4-:R0:W-:Y:S01]  /*12bf0*/  STL [R1+0x388], R8 ;  /* 0x0003880801007387 */ /* 0x0101e20000100800 */
[----:B------:R-:W-:Y:S01]  /*12c00*/  SEL R6, R73, R4, !P1 ;  /* 0x0000000449067207 */ /* 0x000fe20004800000 */
[----:B------:R-:W-:Y:S01]  /*12c10*/  @P0 IMAD.MOV.U32 R4, RZ, RZ, R39 ;  /* 0x000000ffff040224 */ /* 0x000fe200078e0027 */
[----:B0-----:R-:W-:-:S04]  /*12c20*/  LEA R8, P5, R5, R72, 0x1 ;  /* 0x0000004805087211 */ /* 0x001fc800078a08ff */
[----:B------:R-:W-:Y:S01]  /*12c30*/  LEA.HI.X.SX32 R70, R5, R69, 0x1, P5 ;  /* 0x0000004505467211 */ /* 0x000fe200028f0eff */
[----:B------:R-:W-:-:S05]  /*12c40*/  @P0 IMAD.MOV.U32 R5, RZ, RZ, R35 ;  /* 0x000000ffff050224 */ /* 0x000fca00078e0023 */
[----:B------:R0:W3:Y:S02]  /*12c50*/  @P0 LDG.E.U16 R71, desc[UR20][R4.64] ;  /* 0x0000001404470981 */ /* 0x0000e4000c1e1500 */
[----:B0-----:R-:W-:Y:S02]  /*12c60*/  @P0 IMAD.MOV.U32 R4, RZ, RZ, R8 ;  /* 0x000000ffff040224 */ /* 0x001fe400078e0008 */
[----:B------:R-:W-:-:S05]  /*12c70*/  @P0 IMAD.MOV.U32 R5, RZ, RZ, R70 ;  /* 0x000000ffff050224 */ /* 0x000fca00078e0046 */
[----:B------:R0:W4:Y:S01]  /*12c80*/  @P0 LDG.E.U16 R7, desc[UR20][R4.64] ;  /* 0x0000001404070981 */ /* 0x000122000c1e1500 */
[C---:B------:R-:W-:Y:S02]  /*12c90*/  ISETP.GT.U32.AND P3, PT, R68.reuse, R67, PT ;  /* 0x000000434400720c */ /* 0x040fe40003f64070 */
[----:B------:R-:W-:-:S11]  /*12ca0*/  ISETP.GT.U32.AND P6, PT, R68, R19, PT ;  /* 0x000000134400720c */ /* 0x000fd60003fc4070 */
[--C-:B------:R-:W-:Y:S02]  /*12cb0*/  @!P3 IMAD.IADD R67, R67, 0x1, -R68.reuse ;  /* 0x000000014343b824 */ /* 0x100fe400078e0a44 */
[----:B------:R-:W-:-:S03]  /*12cc0*/  @!P6 IMAD.IADD R19, R19, 0x1, -R68 ;  /* 0x000000011313e824 */ /* 0x000fc600078e0a44 */
[C---:B------:R-:W-:Y:S01]  /*12cd0*/  ISETP.GT.U32.AND P6, PT, R68.reuse, R67, PT ;  /* 0x000000434400720c */ /* 0x040fe20003fc4070 */
[----:B------:R-:W-:Y:S01]  /*12ce0*/  STL [R1+0x8e4], R39 ;  /* 0x0008e42701007387 */ /* 0x000fe20000100800 */
[----:B------:R-:W-:Y:S01]  /*12cf0*/  ISETP.GT.U32.AND P4, PT, R68, R60, PT ;  /* 0x0000003c4400720c */ /* 0x000fe20003f84070 */
[----:B------:R-:W-:Y:S01]  /*12d00*/  IMAD R6, R6, UR4, RZ ;  /* 0x0000000406067c24 */ /* 0x000fe2000f8e02ff */
[----:B------:R-:W-:Y:S01]  /*12d10*/  ISETP.GE.AND P5, PT, R25, RZ, PT ;  /* 0x000000ff1900720c */ /* 0x000fe20003fa6270 */
[----:B------:R-:W-:Y:S01]  /*12d20*/  STL [R1+0x914], R8 ;  /* 0x0009140801007387 */ /* 0x000fe20000100800 */
[----:B0-----:R-:W-:Y:S01]  /*12d30*/  PRMT R4, RZ, 0x7610, R4 ;  /* 0x00007610ff047816 */ /* 0x001fe20000000004 */
[----:B------:R-:W0:Y:S02]  /*12d40*/  LDCU UR4, c[0x0][0x3b0] ;  /* 0x00007600ff0477ac */ /* 0x000e240008000800 */
[----:B------:R1:W-:Y:S04]  /*12d50*/  STL [R1+0x8e0], R35 ;  /* 0x0008e02301007387 */ /* 0x0003e80000100800 */
[--C-:B------:R-:W-:Y:S01]  /*12d60*/  @!P6 IMAD.IADD R67, R67, 0x1, -R68.reuse ;  /* 0x000000014343e824 */ /* 0x100fe200078e0a44 */
[----:B-1----:R-:W3:Y:S04]  /*12d70*/  LDL.LU R35, [R1+0x13c0] ;  /* 0x0013c00001237983 */ /* 0x002ee80000300800 */
[----:B------:R-:W3:Y:S04]  /*12d80*/  LDL.LU R39, [R1+0x13bc] ;  /* 0x0013bc0001277983 */ /* 0x000ee80000300800 */
[----:B------:R-:W-:Y:S04]  /*12d90*/  STL [R1+0x910], R70 ;  /* 0x0009104601007387 */ /* 0x000fe80000100800 */
[----:B------:R-:W3:Y:S01]  /*12da0*/  LDL.LU R25, [R1+0xac] ;  /* 0x0000ac0001197983 */ /* 0x000ee20000300800 */
[----:B------:R-:W-:Y:S01]  /*12db0*/  @!P4 IMAD.IADD R60, R60, 0x1, -R68 ;  /* 0x000000013c3cc824 */ /* 0x000fe200078e0a44 */
[----:B--2---:R-:W-:-:S02]  /*12dc0*/  ISETP.GE.AND P4, PT, R45, RZ, PT ;  /* 0x000000ff2d00720c */ /* 0x004fc40003f86270 */
[----:B----4-:R1:W-:Y:S04]  /*12dd0*/  STL [R1+0x380], R7 ;  /* 0x0003800701007387 */ /* 0x0103e80000100800 */
[----:B------:R-:W-:Y:S01]  /*12de0*/  STL [R1+0x98], R67 ;  /* 0x0000984301007387 */ /* 0x000fe20000100800 */
[----:B-1----:R-:W-:-:S04]  /*12df0*/  LEA R7, P6, R6, R72, 0x1 ;  /* 0x0000004806077211 */ /* 0x002fc800078c08ff */
[----:B------:R-:W-:Y:S01]  /*12e00*/  LEA.HI.X.SX32 R6, R6, R69, 0x1, P6 ;  /* 0x0000004506067211 */ /* 0x000fe200030f0eff */
[----:B------:R1:W-:Y:S04]  /*12e10*/  STL [R1+0x944], R7 ;  /* 0x0009440701007387 */ /* 0x0003e80000100800 */
[----:B---3--:R2:W-:Y:S01]  /*12e20*/  STL [R1+0x384], R71 ;  /* 0x0003844701007387 */ /* 0x0085e20000100800 */
[----:B-1----:R-:W-:-:S03]  /*12e30*/  @P0 LOP3.LUT R7, R7, R6, RZ, 0x3c, !PT ;  /* 0x0000000607070212 */ /* 0x002fc600078e3cff */
[----:B--2---:R-:W2:Y:S04]  /*12e40*/  LDL R71, [R1+0x128c] ;  /* 0x00128c0001477983 */ /* 0x004ea80000100800 */
[----:B------:R-:W3:Y:S04]  /*12e50*/  LDL.LU R45, [R1+0xa8] ;  /* 0x0000a800012d7983 */ /* 0x000ee80000300800 */
[----:B------:R1:W-:Y:S02]  /*12e60*/  STL [R1+0x940], R6 ;  /* 0x0009400601007387 */ /* 0x0003e40000100800 */
[----:B-1----:R-:W-:-:S04]  /*12e70*/  @P0 LOP3.LUT R6, R7, R6, RZ, 0x3c, !PT ;  /* 0x0000000607060212 */ /* 0x002fc800078e3cff */
[----:B------:R-:W-:-:S05]  /*12e80*/  @P0 LOP3.LUT R7, R7, R6, RZ, 0x3c, !PT ;  /* 0x0000000607070212 */ /* 0x000fca00078e3cff */
[----:B------:R1:W4:Y:S01]  /*12e90*/  @P0 LDG.E.U16 R4, desc[UR20][R6.64] ;  /* 0x0000001406040981 */ /* 0x000322000c1e1500 */
[C---:B------:R-:W-:Y:S02]  /*12ea0*/  ISETP.GT.U32.AND P3, PT, R68.reuse, R19, PT ;  /* 0x000000134400720c */ /* 0x040fe40003f64070 */
[----:B------:R-:W-:-:S11]  /*12eb0*/  ISETP.GT.U32.AND P6, PT, R68, R60, PT ;  /* 0x0000003c4400720c */ /* 0x000fd60003fc4070 */
[----:B------:R-:W-:Y:S01]  /*12ec0*/  @!P3 IMAD.IADD R19, R19, 0x1, -R68 ;  /* 0x000000011313b824 */ /* 0x000fe200078e0a44 */
[----:B------:R-:W-:-:S03]  /*12ed0*/  ISETP.GT.U32.AND P3, PT, R68, R32, PT ;  /* 0x000000204400720c */ /* 0x000fc60003f64070 */
[----:B------:R-:W-:-:S04]  /*12ee0*/  IMAD.MOV.U32 R5, RZ, RZ, R19 ;  /* 0x000000ffff057224 */ /* 0x000fc800078e0013 */
[----:B------:R-:W-:Y:S01]  /*12ef0*/  @!P5 IMAD.MOV R5, RZ, RZ, -R5 ;  /* 0x000000ffff05d224 */ /* 0x000fe200078e0a05 */
[----:B------:R-:W-:-:S05]  /*12f00*/  ISETP.GE.AND P5, PT, R65, RZ, PT ;  /* 0x000000ff4100720c */ /* 0x000fca0003fa6270 */
[----:B------:R-:W-:Y:S01]  /*12f10*/  @!P3 IMAD.IADD R32, R32, 0x1, -R68 ;  /* 0x000000012020b824 */ /* 0x000fe200078e0a44 */
[----:B-1----:R-:W-:-:S04]  /*12f20*/  SEL R6, R73, R5, !P1 ;  /* 0x0000000549067207 */ /* 0x002fc80004800000 */
[----:B------:R-:W-:Y:S01]  /*12f30*/  ISETP.GT.U32.AND P3, PT, R68, R32, PT ;  /* 0x000000204400720c */ /* 0x000fe20003f64070 */
[--C-:B------:R-:W-:Y:S02]  /*12f40*/  @!P6 IMAD.IADD R60, R60, 0x1, -R68.reuse ;  /* 0x000000013c3ce824 */ /* 0x100fe400078e0a44 */
[----:B0-----:R-:W-:Y:S01]  /*12f50*/  IMAD R6, R6, UR4, RZ ;  /* 0x0000000406067c24 */ /* 0x001fe2000f8e02ff */
[----:B------:R-:W-:Y:S01]  /*12f60*/  PRMT R7, RZ, 0x7610, R7 ;  /* 0x00007610ff077816 */ /* 0x000fe20000000007 */
[----:B------:R-:W0:Y:S08]  /*12f70*/  LDCU UR4, c[0x0][0x3b0] ;  /* 0x00007600ff0477ac */ /* 0x000e300008000800 */
[----:B------:R-:W-:Y:S01]  /*12f80*/  @!P3 IMAD.IADD R32, R32, 0x1, -R68 ;  /* 0x000000012020b824 */ /* 0x000fe200078e0a44 */
[----:B----4-:R1:W-:Y:S04]  /*12f90*/  STL [R1+0x37c], R4 ;  /* 0x00037c0401007387 */ /* 0x0103e80000100800 */
[----:B------:R-:W4:Y:S04]  /*12fa0*/  LDL.LU R8, [R1+0xb0] ;  /* 0x0000b00001087983 */ /* 0x000f280000300800 */
[----:B------:R-:W4:Y:S01]  /*12fb0*/  LDL.LU R65, [R1+0xa4] ;  /* 0x0000a40001417983 */ /* 0x000f220000300800 */
[----:B-1----:R-:W-:-:S04]  /*12fc0*/  IMAD.MOV.U32 R4, RZ, RZ, R67 ;  /* 0x000000ffff047224 */ /* 0x002fc800078e0043 */
[----:B------:R-:W-:-:S05]  /*12fd0*/  @!P4 IMAD.MOV R4, RZ, RZ, -R4 ;  /* 0x000000ffff04c224 */ /* 0x000fca00078e0a04 */
[----:B------:R-:W-:Y:S01]  /*12fe0*/  SEL R5, R73, R4, !P1 ;  /* 0x0000000449057207 */ /* 0x000fe20004800000 */
[----:B------:R1:W-:Y:S01]  /*12ff0*/  STL [R1+0x94], R60 ;  /* 0x0000943c01007387 */ /* 0x0003e20000100800 */
[----:B------:R-:W-:-:S03]  /*13000*/  IMAD.MOV.U32 R4, RZ, RZ, R60 ;  /* 0x000000ffff047224 */ /* 0x000fc600078e003c */
[----:B------:R-:W-:Y:S01]  /*13010*/  IMAD R5, R5, UR5, RZ ;  /* 0x0000000505057c24 */ /* 0x000fe2000f8e02ff */
[----:B------:R-:W-:Y:S01]  /*13020*/  ISETP.GT.U32.AND P4, PT, R68, R25, PT ;  /* 0x000000194400720c */ /* 0x000fe20003f84070 */
[----:B------:R-:W-:Y:S01]  /*13030*/  @!P5 IMAD.MOV R4, RZ, RZ, -R4 ;  /* 0x000000ffff04d224 */ /* 0x000fe200078e0a04 */
[----:B------:R-:W0:Y:S01]  /*13040*/  LDCU UR5, c[0x0][0x3b0] ;  /* 0x00007600ff0577ac */ /* 0x000e220008000800 */
[CC--:B-1----:R-:W-:Y:S02]  /*13050*/  LEA R60, P6, R6.reuse, R72.reuse, 0x1 ;  /* 0x00000048063c7211 */ /* 0x0c2fe400078c08ff */
[C---:B------:R-:W-:Y:S02]  /*13060*/  LEA R67, P3, R5.reuse, R72, 0x1 ;  /* 0x0000004805437211 */ /* 0x040fe400078608ff */
[-C--:B------:R-:W-:Y:S02]  /*13070*/  LEA.HI.X.SX32 R19, R6, R69.reuse, 0x1, P6 ;  /* 0x0000004506137211 */ /* 0x080fe400030f0eff */
[----:B------:R-:W-:-:S02]  /*13080*/  LEA.HI.X.SX32 R70, R5, R69, 0x1, P3 ;  /* 0x0000004505467211 */ /* 0x000fc400018f0eff */
[----:B------:R-:W-:Y:S01]  /*13090*/  SEL R6, R73, R4, !P1 ;  /* 0x0000000449067207 */ /* 0x000fe20004800000 */
[----:B------:R-:W-:Y:S02]  /*130a0*/  @P0 IMAD.MOV.U32 R4, RZ, RZ, R60 ;  /* 0x000000ffff040224 */ /* 0x000fe400078e003c */
[----:B------:R-:W-:-:S05]  /*130b0*/  @P0 IMAD.MOV.U32 R5, RZ, RZ, R19 ;  /* 0x000000ffff050224 */ /* 0x000fca00078e0013 */
[----:B------:R1:W4:Y:S02]  /*130c0*/  @P0 LDG.E.U16 R36, desc[UR20][R4.64] ;  /* 0x0000001404240981 */ /* 0x000324000c1e1500 */
[----:B-1----:R-:W-:Y:S02]  /*130d0*/  @P0 IMAD.MOV.U32 R4, RZ, RZ, R67 ;  /* 0x000000ffff040224 */ /* 0x002fe400078e0043 */
[----:B------:R-:W-:-:S05]  /*130e0*/  @P0 IMAD.MOV.U32 R5, RZ, RZ, R70 ;  /* 0x000000ffff050224 */ /* 0x000fca00078e0046 */
[----:B------:R1:W4:Y:S01]  /*130f0*/  @P0 LDG.E.U16 R37, desc[UR20][R4.64] ;  /* 0x0000001404250981 */ /* 0x000322000c1e1500 */
[----:B--2---:R-:W-:Y:S01]  /*13100*/  ISETP.GE.AND P5, PT, R71, RZ, PT ;  /* 0x000000ff4700720c */ /* 0x004fe20003fa6270 */
[----:B------:R-:W-:Y:S02]  /*13110*/  IMAD R6, R6, UR7, RZ ;  /* 0x0000000706067c24 */ /* 0x000fe4000f8e02ff */
[----:B------:R-:W-:Y:S01]  /*13120*/  STL [R1+0x974], R60 ;  /* 0x0009743c01007387 */ /* 0x000fe20000100800 */
[----:B------:R-:W-:Y:S01]  /*13130*/  @!P4 IMAD.IADD R25, R25, 0x1, -R68 ;  /* 0x000000011919c824 */ /* 0x000fe200078e0a44 */
[----:B---3--:R-:W-:Y:S01]  /*13140*/  ISETP.GT.U32.AND P6, PT, R68, R45, PT ;  /* 0x0000002d4400720c */ /* 0x008fe20003fc4070 */
[----:B------:R-:W2:Y:S01]  /*13150*/  LDCU UR7, c[0x0][0x3b0] ;  /* 0x00007600ff0777ac */ /* 0x000ea20008000800 */
[----:B------:R-:W-:Y:S01]  /*13160*/  STL [R1+0x9a4], R67 ;  /* 0x0009a44301007387 */ /* 0x000fe20000100800 */
[----:B-1----:R-:W-:-:S03]  /*13170*/  IMAD.MOV.U32 R4, RZ, RZ, R32 ;  /* 0x000000ffff047224 */ /* 0x002fc600078e0020 */
[----:B------:R1:W-:Y:S01]  /*13180*/  STL [R1+0x970], R19 ;  /* 0x0009701301007387 */ /* 0x0003e20000100800 */
[----:B------:R-:W-:-:S03]  /*13190*/  LEA R5, P4, R6, R72, 0x1 ;  /* 0x0000004806057211 */ /* 0x000fc600078808ff */
[----:B------:R-:W3:Y:S01]  /*131a0*/  LDL R71, [R1+0x11e8] ;  /* 0x0011e80001477983 */ /* 0x000ee20000100800 */
[----:B------:R-:W-:Y:S01]  /*131b0*/  @!P5 IMAD.MOV R4, RZ, RZ, -R4 ;  /* 0x000000ffff04d224 */ /* 0x000fe200078e0a04 */
[----:B------:R-:W-:Y:S02]  /*131c0*/  LEA.HI.X.SX32 R32, R6, R69, 0x1, P4 ;  /* 0x0000004506207211 */ /* 0x000fe400020f0eff */
[----:B-1----:R-:W2:Y:S04]  /*131d0*/  LDL.LU R19, [R1+0x13b8] ;  /* 0x0013b80001137983 */ /* 0x002ea80000300800 */
[----:B------:R-:W2:Y:S04]  /*131e0*/  LDL R60, [R1+0x1110] ;  /* 0x00111000013c7983 */ /* 0x000ea80000100800 */
[----:B------:R-:W-:Y:S01]  /*131f0*/  STL [R1+0x9a0], R70 ;  /* 0x0009a04601007387 */ /* 0x000fe20000100800 */
[----:B------:R-:W-:Y:S01]  /*13200*/  SEL R6, R73, R4, !P1 ;  /* 0x0000000449067207 */ /* 0x000fe20004800000 */
[----:B------:R-:W-:-:S02]  /*13210*/  @P0 IMAD.MOV.U32 R4, RZ, RZ, R5 ;  /* 0x000000ffff040224 */ /* 0x000fc400078e0005 */
[----:B----4-:R1:W-:Y:S04]  /*13220*/  STL [R1+0x378], R36 ;  /* 0x0003782401007387 */ /* 0x0103e80000100800 */
[----:B-1----:R-:W4:Y:S04]  /*13230*/  LDL.LU R36, [R1+0x13b4] ;  /* 0x0013b40001247983 */ /* 0x002f280000300800 */
[----:B------:R-:W3:Y:S04]  /*13240*/  LDL.LU R67, [R1+0xb4] ;  /* 0x0000b40001437983 */ /* 0x000ee80000300800 */
[----:B------:R1:W-:Y:S04]  /*13250*/  STL [R1+0x374], R37 ;  /* 0x0003742501007387 */ /* 0x0003e80000100800 */
[----:B-1----:R-:W3:Y:S04]  /*13260*/  LDL R37, [R1+0x1000] ;  /* 0x0010000001257983 */ /* 0x002ee80000100800 */
[----:B------:R1:W-:Y:S02]  /*13270*/  STL [R1+0x9d4], R5 ;  /* 0x0009d40501007387 */ /* 0x0003e40000100800 */
[----:B-1----:R-:W-:-:S05]  /*13280*/  @P0 IMAD.MOV.U32 R5, RZ, RZ, R32 ;  /* 0x000000ffff050224 */ /* 0x002fca00078e0020 */
[----:B------:R1:W3:Y:S01]  /*13290*/  @P0 LDG.E.U16 R7, desc[UR20][R4.64] ;  /* 0x0000001404070981 */ /* 0x0002e2000c1e1500 */
[----:B------:R-:W-:Y:S01]  /*132a0*/  @!P6 IMAD.IADD R45, R45, 0x1, -R68 ;  /* 0x000000012d2de824 */ /* 0x000fe200078e0a44 */
[C---:B------:R-:W-:Y:S02]  /*132b0*/  ISETP.GT.U32.AND P6, PT, R68.reuse, R25, PT ;  /* 0x000000194400720c */ /* 0x040fe40003fc4070 */
[----:B------:R-:W-:Y:S01]  /*132c0*/  ISETP.GT.U32.AND P5, PT, R68, R65, PT ;  /* 0x000000414400720c */ /* 0x000fe20003fa4070 */
[----:B0-----:R-:W-:Y:S01]  /*132d0*/  IMAD R6, R6, UR4, RZ ;  /* 0x0000000406067c24 */ /* 0x001fe2000f8e02ff */
[----:B------:R0:W-:Y:S01]  /*132e0*/  STL [R1+0x9d0], R32 ;  /* 0x0009d02001007387 */ /* 0x0001e20000100800 */
[----:B-1----:R-:W-:Y:S01]  /*132f0*/  PRMT R4, RZ, 0x7610, R4 ;  /* 0x00007610ff047816 */ /* 0x002fe20000000004 */
[----:B------:R-:W1:Y:S07]  /*13300*/  LDCU UR4, c[0x0][0x3b0] ;  /* 0x00007600ff0477ac */ /* 0x000e6e0008000800 */
[--C-:B------:R-:W-:Y:S01]  /*13310*/  @!P6 IMAD.IADD R25, R25, 0x1, -R68.reuse ;  /* 0x000000011919e824 */ /* 0x100fe200078e0a44 */
[----:B0-----:R-:W4:Y:S01]  /*13320*/  LDL R32, [R1+0xf90] ;  /* 0x000f900001207983 */ /* 0x001f220000100800 */
[----:B------:R-:W-:Y:S01]  /*13330*/  @!P5 IMAD.IADD R65, R65, 0x1, -R68 ;  /* 0x000000014141d824 */ /* 0x000fe200078e0a44 */
[----:B--2---:R-:W-:-:S02]  /*13340*/  ISETP.GE.AND P5, PT, R60, RZ, PT ;  /* 0x000000ff3c00720c */ /* 0x004fc40003fa6270 */
[----:B---3--:R0:W-:Y:S04]  /*13350*/  STL [R1+0x370], R7 ;  /* 0x0003700701007387 */ /* 0x0081e80000100800 */
[----:B------:R-:W2:Y:S01]  /*13360*/  LDL.LU R60, [R1+0xb8] ;  /* 0x0000b800013c7983 */ /* 0x000ea20000300800 */
[----:B0-----:R-:W-:-:S04]  /*13370*/  LEA R7, P6, R6, R72, 0x1 ;  /* 0x0000004806077211 */ /* 0x001fc800078c08ff */
[----:B------:R-:W-:Y:S01]  /*13380*/  LEA.HI.X.SX32 R6, R6, R69, 0x1, P6 ;  /* 0x0000004506067211 */ /* 0x000fe200030f0eff */
[----:B------:R0:W-:Y:S04]  /*13390*/  STL [R1+0xa04], R7 ;  /* 0x000a040701007387 */ /* 0x0001e80000100800 */
[----:B------:R3:W-:Y:S01]  /*133a0*/  STL [R1+0xa00], R6 ;  /* 0x000a000601007387 */ /* 0x0007e20000100800 */
[----:B0-----:R-:W-:-:S04]  /*133b0*/  @P0 LOP3.LUT R7, R7, R6, RZ, 0x3c, !PT ;  /* 0x0000000607070212 */ /* 0x001fc800078e3cff */
[----:B---3--:R-:W-:-:S04]  /*133c0*/  @P0 LOP3.LUT R6, R7, R6, RZ, 0x3c, !PT ;  /* 0x0000000607060212 */ /* 0x008fc800078e3cff */
[----:B------:R-:W-:-:S05]  /*133d0*/  @P0 LOP3.LUT R7, R7, R6, RZ, 0x3c, !PT ;  /* 0x0000000607070212 */ /* 0x000fca00078e3cff */
[----:B------:R0:W3:Y:S01]  /*133e0*/  @P0 LDG.E.U16 R4, desc[UR20][R6.64] ;  /* 0x0000001406040981 */ /* 0x0000e2000c1e1500 */
[C---:B------:R-:W-:Y:S02]  /*133f0*/  ISETP.GT.U32.AND P3, PT, R68.reuse, R8, PT ;  /* 0x000000084400720c */ /* 0x040fe40003f64070 */
[----:B------:R-:W-:Y:S01]  /*13400*/  ISETP.GT.U32.AND P4, PT, R68, R45, PT ;  /* 0x0000002d4400720c */ /* 0x000fe20003f84070 */
[----:B------:R-:W-:-:S10]  /*13410*/  IMAD.MOV.U32 R5, RZ, RZ, R25 ;  /* 0x000000ffff057224 */ /* 0x000fd400078e0019 */
[--C-:B------:R-:W-:Y:S01]  /*13420*/  @!P3 IMAD.IADD R8, R8, 0x1, -R68.reuse ;  /* 0x000000010808b824 */ /* 0x100fe200078e0a44 */
[----:B------:R-:W-:Y:S01]  /*13430*/  ISETP.GE.AND P3, PT, R71, RZ, PT ;  /* 0x000000ff4700720c */ /* 0x000fe20003f66270 */
[----:B------:R-:W-:Y:S01]  /*13440*/  @!P4 IMAD.IADD R45, R45, 0x1, -R68 ;  /* 0x000000012d2dc824 */ /* 0x000fe200078e0a44 */
[----:B------:R-:W-:-:S04]  /*13450*/  ISETP.GT.U32.AND P4, PT, R68, R65, PT ;  /* 0x000000414400720c */ /* 0x000fc80003f84070 */
[----:B------:R-:W-:Y:S01]  /*13460*/  STL [R1+0xa8], R45 ;  /* 0x0000a82d01007387 */ /* 0x000fe20000100800 */
[----:B------:R-:W-:-:S06]  /*13470*/  ISETP.GT.U32.AND P6, PT, R68, R67, PT ;  /* 0x000000434400720c */ /* 0x000fcc0003fc4070 */
[----:B------:R-:W-:-:S05]  /*13480*/  @!P3 IMAD.MOV R5, RZ, RZ, -R5 ;  /* 0x000000ffff05b224 */ /* 0x000fca00078e0a05 */
[----:B0-----:R-:W-:Y:S01]  /*13490*/  SEL R6, R73, R5, !P1 ;  /* 0x0000000549067207 */ /* 0x001fe20004800000 */
[----:B------:R-:W-:Y:S01]  /*134a0*/  @!P4 IMAD.IADD R65, R65, 0x1, -R68 ;  /* 0x000000014141c824 */ /* 0x000fe200078e0a44 */
[----:B------:R-:W-:-:S03]  /*134b0*/  ISETP.GT.U32.AND P3, PT, R68, R8, PT ;  /* 0x000000084400720c */ /* 0x000fc60003f64070 */
[----:B------:R-:W-:Y:S02]  /*134c0*/  IMAD R6, R6, UR5, RZ ;  /* 0x0000000506067c24 */ /* 0x000fe4000f8e02ff */
[--C-:B------:R-:W-:Y:S01]  /*134d0*/  @!P6 IMAD.IADD R67, R67, 0x1, -R68.reuse ;  /* 0x000000014343e824 */ /* 0x100fe200078e0a44 */
[----:B----4-:R-:W-:Y:S01]  /*134e0*/  ISETP.GE.AND P4, PT, R32, RZ, PT ;  /* 0x000000ff2000720c */ /* 0x010fe20003f86270 */
[----:B------:R-:W0:Y:S06]  /*134f0*/  LDCU UR5, c[0x0][0x3b0] ;  /* 0x00007600ff0577ac */ /* 0x000e2c0008000800 */
[----:B------:R-:W-:Y:S01]  /*13500*/  @!P3 IMAD.IADD R8, R8, 0x1, -R68 ;  /* 0x000000010808b824 */ /* 0x000fe200078e0a44 */
[----:B------:R-:W-:Y:S01]  /*13510*/  PRMT R13, RZ, 0x7610, R13 ;  /* 0x00007610ff0d7816 */ /* 0x000fe2000000000d */
[----:B---3--:R3:W-:Y:S02]  /*13520*/  STL [R1+0x36c], R4 ;  /* 0x00036c0401007387 */ /* 0x0087e40000100800 */
[----:B---3--:R-:W-:-:S02]  /*13530*/  IMAD.MOV.U32 R4, RZ, RZ, R45 ;  /* 0x000000ffff047224 */ /* 0x008fc400078e002d */
[----:B------:R-:W3:Y:S02]  /*13540*/  LDL R45, [R1+0xfa4] ;  /* 0x000fa400012d7983 */ /* 0x000ee40000100800 */
[----:B------:R-:W-:Y:S01]  /*13550*/  @!P5 IMAD.MOV R4, RZ, RZ, -R4 ;  /* 0x000000ffff04d224 */ /* 0x000fe200078e0a04 */
[----:B------:R-:W-:Y:S01]  /*13560*/  ISETP.GE.AND P5, PT, R37, RZ, PT ;  /* 0x000000ff2500720c */ /* 0x000fe20003fa6270 */
[----:B------:R-:W4:Y:S03]  /*13570*/  LDL.LU R70, [R1+0xbc] ;  /* 0x0000bc0001467983 */ /* 0x000f260000300800 */
[----:B------:R-:W-:Y:S01]  /*13580*/  SEL R5, R73, R4, !P1 ;  /* 0x0000000449057207 */ /* 0x000fe20004800000 */
[----:B------:R-:W-:Y:S01]  /*13590*/  IMAD.MOV.U32 R4, RZ, RZ, R65 ;  /* 0x000000ffff047224 */ /* 0x000fe200078e0041 */
[----:B------:R-:W-:-:S03]  /*135a0*/  LEA R37, P6, R6, R72, 0x1 ;  /* 0x0000004806257211 */ /* 0x000fc600078c08ff */
[----:B-1----:R-:W-:Y:S01]  /*135b0*/  IMAD R5, R5, UR4, RZ ;  /* 0x0000000405057c24 */ /* 0x002fe2000f8e02ff */
[----:B------:R-:W-:Y:S01]  /*135c0*/  LEA.HI.X.SX32 R32, R6, R69, 0x1, P6 ;  /* 0x0000004506207211 */ /* 0x000fe200030f0eff */
[----:B------:R1:W-:Y:S01]  /*135d0*/  STL [R1+0xa4], R65 ;  /* 0x0000a44101007387 */ /* 0x0003e20000100800 */
[----:B------:R-:W-:Y:S01]  /*135e0*/  ISETP.GT.U32.AND P3, PT, R68, R67, PT ;  /* 0x000000434400720c */ /* 0x000fe20003f64070 */
[----:B------:R-:W-:Y:S01]  /*135f0*/  @!P5 IMAD.MOV R4, RZ, RZ, -R4 ;  /* 0x000000ffff04d224 */ /* 0x000fe200078e0a04 */
[----:B------:R-:W-:Y:S01]  /*13600*/  LEA R7, P5, R5, R72, 0x1 ;  /* 0x0000004805077211 */ /* 0x000fe200078a08ff */
[----:B------:R-:W0:Y:S03]  /*13610*/  LDCU UR4, c[0x0][0x3b0] ;  /* 0x00007600ff0477ac */ /* 0x000e260008000800 */
[----:B------:R-:W-:Y:S01]  /*13620*/  SEL R6, R73, R4, !P1 ;  /* 0x0000000449067207 */ /* 0x000fe20004800000 */
[----:B------:R-:W-:Y:S01]  /*13630*/  @P0 IMAD.MOV.U32 R4, RZ, RZ, R37 ;  /* 0x000000ffff040224 */ /* 0x000fe200078e0025 */
[----:B------:R-:W-:Y:S01]  /*13640*/  LEA.HI.X.SX32 R71, R5, R69, 0x1, P5 ;  /* 0x0000004505477211 */ /* 0x000fe200028f0eff */
[----:B------:R-:W-:Y:S01]  /*13650*/  @P0 IMAD.MOV.U32 R5, RZ, RZ, R32 ;  /* 0x000000ffff050224 */ /* 0x000fe200078e0020 */
[----:B-1----:R-:W4:Y:S04]  /*13660*/  LDL R65, [R1+0xfc4] ;  /* 0x000fc40001417983 */ /* 0x002f280000100800 */
[----:B------:R1:W4:Y:S04]  /*13670*/  @P0 LDG.E.U16 R28, desc[UR20][R4.64] ;  /* 0x00000014041c0981 */ /* 0x000328000c1e1500 */
[----:B------:R-:W4:Y:S04]  /*13680*/  LDL.LU R25, [R1+0xc0] ;  /* 0x0000c00001197983 */ /* 0x000f280000300800 */
[----:B------:R-:W-:Y:S01]  /*13690*/  STL [R1+0xa34], R37 ;  /* 0x000a342501007387 */ /* 0x000fe20000100800 */
[----:B-1----:R-:W-:-:S02]  /*136a0*/  IMAD.MOV.U32 R4, RZ, RZ, R8 ;  /* 0x000000ffff047224 */ /* 0x002fc400078e0008 */
[----:B------:R-:W-:Y:S01]  /*136b0*/  IMAD R8, R6, UR7, RZ ;  /* 0x0000000706087c24 */ /* 0x000fe2000f8e02ff */
[----:B------:R1:W-:Y:S01]  /*136c0*/  STL [R1+0xa64], R7 ;  /* 0x000a640701007387 */ /* 0x0003e20000100800 */
[----:B------:R-:W-:Y:S01]  /*136d0*/  @P0 IMAD.MOV.U32 R6, RZ, RZ, R7 ;  /* 0x000000ffff060224 */ /* 0x000fe200078e0007 */
[----:B------:R-:W-:Y:S01]  /*136e0*/  PRMT R29, RZ, 0x7610, R29 ;  /* 0x00007610ff1d7816 */ /* 0x000fe2000000001d */
[----:B------:R-:W-:Y:S01]  /*136f0*/  @!P4 IMAD.MOV R4, RZ, RZ, -R4 ;  /* 0x000000ffff04c224 */ /* 0x000fe200078e0a04 */
[----:B--2---:R-:W-:Y:S01]  /*13700*/  ISETP.GT.U32.AND P6, PT, R68, R60, PT ;  /* 0x0000003c4400720c */ /* 0x004fe20003fc4070 */
[----:B------:R-:W-:Y:S01]  /*13710*/  @!P3 IMAD.IADD R67, R67, 0x1, -R68 ;  /* 0x000000014343b824 */ /* 0x000fe200078e0a44 */
[----:B------:R-:W-:Y:S01]  /*13720*/  PRMT R31, RZ, 0x7610, R31 ;  /* 0x00007610ff1f7816 */ /* 0x000fe2000000001f */
[----:B------:R-:W2:Y:S01]  /*13730*/  LDCU UR7, c[0x0][0x3b0] ;  /* 0x00007600ff0777ac */ /* 0x000ea20008000800 */
[----:B-1----:R-:W-:-:S05]  /*13740*/  @P0 IMAD.MOV.U32 R7, RZ, RZ, R71 ;  /* 0x000000ffff070224 */ /* 0x002fca00078e0047 */
[----:B------:R1:W2:Y:S02]  /*13750*/  @P0 LDG.E.U16 R27, desc[UR20][R6.64] ;  /* 0x00000014061b0981 */ /* 0x0002a4000c1e1500 */
[----:B-1----:R-:W-:-:S04]  /*13760*/  LEA R6, P4, R8, R72, 0x1 ;  /* 0x0000004808067211 */ /* 0x002fc800078808ff */
[----:B------:R-:W-:-:S05]  /*13770*/  LEA.HI.X.SX32 R7, R8, R69, 0x1, P4 ;  /* 0x0000004508077211 */ /* 0x000fca00020f0eff */
[----:B------:R1:W2:Y:S01]  /*13780*/  @P0 LDG.E.U16 R13, desc[UR20][R6.64] ;  /* 0x00000014060d0981 */ /* 0x0002a2000c1e1500 */
[----:B------:R-:W-:-:S03]  /*13790*/  SEL R5, R73, R4, !P1 ;  /* 0x0000000449057207 */ /* 0x000fc60004800000 */
[----:B------:R0:W-:Y:S01]  /*137a0*/  STL [R1+0xa30], R32 ;  /* 0x000a302001007387 */ /* 0x0001e20000100800 */
[----:B------:R-:W-:Y:S02]  /*137b0*/  IMAD.MOV.U32 R4, RZ, RZ, R67 ;  /* 0x000000ffff047224 */ /* 0x000fe400078e0043 */
[----:B------:R-:W-:Y:S01]  /*137c0*/  IMAD R5, R5, UR11, RZ ;  /* 0x0000000b05057c24 */ /* 0x000fe2000f8e02ff */
[----:B0-----:R-:W2:Y:S04]  /*137d0*/  LDL.LU R32, [R1+0x13b0] ;  /* 0x0013b00001207983 */ /* 0x001ea80000300800 */
[----:B------:R-:W2:Y:S01]  /*137e0*/  LDL.LU R37, [R1+0x13ac] ;  /* 0x0013ac0001257983 */ /* 0x000ea20000300800 */
[----:B---3--:R-:W-:Y:S02]  /*137f0*/  ISETP.GE.AND P5, PT, R45, RZ, PT ;  /* 0x000000ff2d00720c */ /* 0x008fe40003fa6270 */
[----:B----4-:R-:W-:-:S11]  /*13800*/  ISETP.GT.U32.AND P3, PT, R68, R70, PT ;  /* 0x000000464400720c */ /* 0x010fd60003f64070 */
[----:B------:R-:W-:Y:S02]  /*13810*/  @!P5 IMAD.MOV R4, RZ, RZ, -R4 ;  /* 0x000000ffff04d224 */ /* 0x000fe400078e0a04 */
[----:B------:R-:W-:Y:S01]  /*13820*/  @!P3 IMAD.IADD R70, R70, 0x1, -R68 ;  /* 0x000000014646b824 */ /* 0x000fe200078e0a44 */
[----:B------:R0:W-:Y:S01]  /*13830*/  STL [R1+0x368], R28 ;  /* 0x0003681c01007387 */ /* 0x0001e20000100800 */
[----:B------:R-:W-:-:S03]  /*13840*/  ISETP.GE.AND P3, PT, R65, RZ, PT ;  /* 0x000000ff4100720c */ /* 0x000fc60003f66270 */
[----:B0-----:R-:W3:Y:S04]  /*13850*/  LDL.LU R28, [R1+0x13a8] ;  /* 0x0013a800011c7983 */ /* 0x001ee80000300800 */
[----:B------:R-:W-:Y:S04]  /*13860*/  STL [R1+0xa60], R71 ;  /* 0x000a604701007387 */ /* 0x000fe80000100800 */
[----:B------:R-:W4:Y:S04]  /*13870*/  LDL.LU R45, [R1+0xc4] ;  /* 0x0000c400012d7983 */ /* 0x000f280000300800 */
[----:B------:R0:W-:Y:S04]  /*13880*/  STL [R1+0xb4], R67 ;  /* 0x0000b44301007387 */ /* 0x0001e80000100800 */
[----:B------:R1:W-:Y:S04]  /*13890*/  STL [R1+0xa94], R6 ;  /* 0x000a940601007387 */ /* 0x0003e80000100800 */
[----:B------:R-:W-:Y:S04]  /*138a0*/  STL [R1+0xa90], R7 ;  /* 0x000a900701007387 */ /* 0x000fe80000100800 */
[----:B0-----:R-:W3:Y:S01]  /*138b0*/  LDL R67, [R1+0xfe4] ;  /* 0x000fe40001437983 */ /* 0x001ee20000100800 */
[----:B-1----:R-:W-:-:S03]  /*138c0*/  LEA R6, P5, R5, R72, 0x1 ;  /* 0x0000004805067211 */ /* 0x002fc600078a08ff */
[----:B------:R-:W3:Y:S04]  /*138d0*/  LDL.LU R71, [R1+0xcc] ;  /* 0x0000cc0001477983 */ /* 0x000ee80000300800 */
[----:B------:R-:W3:Y:S01]  /*138e0*/  LDL R65, [R1+0x100c] ;  /* 0x00100c0001417983 */ /* 0x000ee20000100800 */
[----:B------:R-:W-:-:S03]  /*138f0*/  SEL R4, R73, R4, !P1 ;  /* 0x0000000449047207 */ /* 0x000fc60004800000 */
[----:B------:R-:W-:Y:S04]  /*13900*/  STL [R1+0x2cc], R6 ;  /* 0x0002cc0601007387 */ /* 0x000fe80000100800 */
[----:B--2---:R0:W-:Y:S04]  /*13910*/  STL [R1+0x358], R13 ;  /* 0x0003580d01007387 */ /* 0x0041e80000100800 */
[----:B0-----:R-:W2:Y:S04]  /*13920*/  LDL.LU R13, [R1+0xc8] ;  /* 0x0000c800010d7983 */ /* 0x001ea80000300800 */
[----:B------:R0:W-:Y:S02]  /*13930*/  STL [R1+0x35c], R27 ;  /* 0x00035c1b01007387 */ /* 0x0001e40000100800 */
[----:B0-----:R-:W-:Y:S01]  /*13940*/  LEA.HI.X.SX32 R27, R5, R69, 0x1, P5 ;  /* 0x00000045051b7211 */ /* 0x001fe200028f0eff */
[----:B------:R-:W-:-:S02]  /*13950*/  IMAD.MOV.U32 R5, RZ, RZ, R6 ;  /* 0x000000ffff057224 */ /* 0x000fc400078e0006 */
[----:B------:R-:W-:Y:S02]  /*13960*/  IMAD R6, R4, UR11, RZ ;  /* 0x0000000b04067c24 */ /* 0x000fe4000f8e02ff */
[----:B------:R-:W-:-:S05]  /*13970*/  IMAD.MOV.U32 R4, RZ, RZ, R27 ;  /* 0x000000ffff047224 */ /* 0x000fca00078e001b */
[----:B------:R-:W-:-:S04]  /*13980*/  @P0 LOP3.LUT R5, R5, R4, RZ, 0x3c, !PT ;  /* 0x0000000405050212 */ /* 0x000fc800078e3cff */
[----:B------:R-:W-:-:S04]  /*13990*/  @P0 LOP3.LUT R4, R5, R4, RZ, 0x3c, !PT ;  /* 0x0000000405040212 */ /* 0x000fc800078e3cff */
[----:B------:R-:W-:-:S05]  /*139a0*/  @P0 LOP3.LUT R5, R5, R4, RZ, 0x3c, !PT ;  /* 0x0000000405050212 */ /* 0x000fca00078e3cff */
[----:B------:R0:W2:Y:S01]  /*139b0*/  @P0 LDG.E.U16 R29, desc[UR20][R4.64] ;  /* 0x00000014041d0981 */ /* 0x0000a2000c1e1500 */
[----:B------:R-:W-:-:S05]  /*139c0*/  @!P6 IMAD.IADD R60, R60, 0x1, -R68 ;  /* 0x000000013c3ce824 */ /* 0x000fca00078e0a44 */
[----:B------:R-:W-:Y:S01]  /*139d0*/  ISETP.GT.U32.AND P6, PT, R68, R60, PT ;  /* 0x0000003c4400720c */ /* 0x000fe20003fc4070 */
[----:B------:R1:W-:Y:S01]  /*139e0*/  STL [R1+0x2c8], R27 ;  /* 0x0002c81b01007387 */ /* 0x0003e20000100800 */
[----:B------:R-:W-:-:S03]  /*139f0*/  PRMT R7, RZ, 0x7610, R7 ;  /* 0x00007610ff077816 */ /* 0x000fc60000000007 */
[----:B-1----:R-:W3:Y:S08]  /*13a00*/  LDL.LU R27, [R1+0x13a4] ;  /* 0x0013a400011b7983 */ /* 0x002ef00000300800 */
[----:B------:R-:W-:Y:S01]  /*13a10*/  @!P6 IMAD.IADD R60, R60, 0x1, -R68 ;  /* 0x000000013c3ce824 */ /* 0x000fe200078e0a44 */
[----:B0-----:R-:W-:-:S03]  /*13a20*/  LEA R5, P6, R6, R72, 0x1 ;  /* 0x0000004806057211 */ /* 0x001fc600078c08ff */
[----:B------:R-:W-:Y:S01]  /*13a30*/  IMAD.MOV.U32 R4, RZ, RZ, R60 ;  /* 0x000000ffff047224 */ /* 0x000fe200078e003c */
[----:B------:R0:W-:Y:S03]  /*13a40*/  STL [R1+0xb8], R60 ;  /* 0x0000b83c01007387 */ /* 0x0001e60000100800 */
[----:B------:R-:W-:Y:S01]  /*13a50*/  @!P3 IMAD.MOV R4, RZ, RZ, -R4 ;  /* 0x000000ffff04b224 */ /* 0x000fe200078e0a04 */
[----:B0-----:R-:W3:Y:S04]  /*13a60*/  LDL R60, [R1+0x10bc] ;  /* 0x0010bc00013c7983 */ /* 0x001ee80000100800 */
[----:B------:R-:W-:Y:S04]  /*13a70*/  STL [R1+0x314], R5 ;  /* 0x0003140501007387 */ /* 0x000fe80000100800 */
[----:B--2---:R0:W-:Y:S02]  /*13a80*/  STL [R1+0x34c], R29 ;  /* 0x00034c1d01007387 */ /* 0x0041e40000100800 */
[----:B0-----:R-:W-:-:S02]  /*13a90*/  LEA.HI.X.SX32 R29, R6, R69, 0x1, P6 ;  /* 0x00000045061d7211 */ /* 0x001fc400030f0eff */
[----:B------:R-:W-:Y:S01]  /*13aa0*/  SEL R6, R73, R4, !P1 ;  /* 0x0000000449067207 */ /* 0x000fe20004800000 */
[----:B------:R-:W-:Y:S02]  /*13ab0*/  @P0 IMAD.MOV.U32 R4, RZ, RZ, R5 ;  /* 0x000000ffff040224 */ /* 0x000fe400078e0005 */
[----:B------:R-:W-:-:S05]  /*13ac0*/  @P0 IMAD.MOV.U32 R5, RZ, RZ, R29 ;  /* 0x000000ffff050224 */ /* 0x000fca00078e001d */
[----:B------:R0:W2:Y:S01]  /*13ad0*/  @P0 LDG.E.U16 R7, desc[UR20][R4.64] ;  /* 0x0000001404070981 */ /* 0x0000a2000c1e1500 */
[----:B------:R-:W-:-:S13]  /*13ae0*/  ISETP.GT.U32.AND P4, PT, R68, R25, PT ;  /* 0x000000194400720c */ /* 0x000fda0003f84070 */
[----:B------:R-:W-:-:S05]  /*13af0*/  @!P4 IMAD.IADD R25, R25, 0x1, -R68 ;  /* 0x000000011919c824 */ /* 0x000fca00078e0a44 */
[----:B------:R-:W-:Y:S01]  /*13b00*/  ISETP.GT.U32.AND P4, PT, R68, R25, PT ;  /* 0x000000194400720c */ /* 0x000fe20003f84070 */
[----:B------:R-:W-:Y:S01]  /*13b10*/  IMAD R6, R6, UR4, RZ ;  /* 0x0000000406067c24 */ /* 0x000fe2000f8e02ff */
[----:B------:R1:W-:Y:S01]  /*13b20*/  STL [R1+0x308], R29 ;  /* 0x0003081d01007387 */ /* 0x0003e20000100800 */
[----:B---3--:R-:W-:Y:S01]  /*13b30*/  ISETP.GE.AND P6, PT, R67, RZ, PT ;  /* 0x000000ff4300720c */ /* 0x008fe20003fc6270 */
[----:B------:R-:W3:Y:S02]  /*13b40*/  LDCU UR4, c[0x0][0x3b0] ;  /* 0x00007600ff0477ac */ /* 0x000ee40008000800 */
[----:B------:R-:W3:Y:S04]  /*13b50*/  LDL R67, [R1+0x104c] ;  /* 0x00104c0001437983 */ /* 0x000ee80000100800 */
[----:B-1----:R-:W3:Y:S03]  /*13b60*/  LDL.LU R29, [R1+0xd0] ;  /* 0x0000d000011d7983 */ /* 0x002ee60000300800 */
[----:B------:R-:W-:Y:S01]  /*13b70*/  @!P4 IMAD.IADD R25, R25, 0x1, -R68 ;  /* 0x000000011919c824 */ /* 0x000fe200078e0a44 */
[----:B0-----:R-:W-:Y:S01]  /*13b80*/  PRMT R4, RZ, 0x7610, R4 ;  /* 0x00007610ff047816 */ /* 0x001fe20000000004 */
[----:B--2---:R0:W-:Y:S02]  /*13b90*/  STL [R1+0x348], R7 ;  /* 0x0003480701007387 */ /* 0x0041e40000100800 */
[----:B0-----:R-:W-:-:S04]  /*13ba0*/  LEA R7, P4, R6, R72, 0x1 ;  /* 0x0000004806077211 */ /* 0x001fc800078808ff */
[----:B------:R-:W-:Y:S01]  /*13bb0*/  LEA.HI.X.SX32 R6, R6, R69, 0x1, P4 ;  /* 0x0000004506067211 */ /* 0x000fe200020f0eff */
[----:B------:R0:W-:Y:S04]  /*13bc0*/  STL [R1+0x52c], R7 ;  /* 0x00052c0701007387 */ /* 0x0001e80000100800 */
[----:B------:R1:W-:Y:S01]  /*13bd0*/  STL [R1+0x528], R6 ;  /* 0x0005280601007387 */ /* 0x0003e20000100800 */
[----:B0-----:R-:W-:-:S04]  /*13be0*/  @P0 LOP3.LUT R7, R7, R6, RZ, 0x3c, !PT ;  /* 0x0000000607070212 */ /* 0x001fc800078e3cff */
[----:B-1----:R-:W-:-:S04]  /*13bf0*/  @P0 LOP3.LUT R6, R7, R6, RZ, 0x3c, !PT ;  /* 0x0000000607060212 */ /* 0x002fc800078e3cff */
[----:B------:R-:W-:-:S05]  /*13c00*/  @P0 LOP3.LUT R7, R7, R6, RZ, 0x3c, !PT ;  /* 0x0000000607070212 */ /* 0x000fca00078e3cff */
[----:B------:R0:W2:Y:S01]  /*13c10*/  @P0 LDG.E.U16 R4, desc[UR20][R6.64] ;  /* 0x0000001406040981 */ /* 0x0000a2000c1e1500 */
[C---:B------:R-:W-:Y:S02]  /*13c20*/  ISETP.GT.U32.AND P5, PT, R68.reuse, R70, PT ;  /* 0x000000464400720c */ /* 0x040fe40003fa4070 */
[----:B----4-:R-:W-:-:S11]  /*13c30*/  ISETP.GT.U32.AND P3, PT, R68, R45, PT ;  /* 0x0000002d4400720c */ /* 0x010fd60003f64070 */
[--C-:B------:R-:W-:Y:S02]  /*13c40*/  @!P5 IMAD.IADD R70, R70, 0x1, -R68.reuse ;  /* 0x000000014646d824 */ /* 0x100fe400078e0a44 */
[----:B------:R-:W-:Y:S02]  /*13c50*/  @!P3 IMAD.IADD R45, R45, 0x1, -R68 ;  /* 0x000000012d2db824 */ /* 0x000fe400078e0a44 */
[----:B------:R-:W-:-:S04]  /*13c60*/  IMAD.MOV.U32 R5, RZ, RZ, R70 ;  /* 0x000000ffff057224 */ /* 0x000fc800078e0046 */
[----:B------:R-:W-:Y:S01]  /*13c70*/  @!P6 IMAD.MOV R5, RZ, RZ, -R5 ;  /* 0x000000ffff05e224 */ /* 0x000fe200078e0a05 */
[C---:B------:R-:W-:Y:S02]  /*13c80*/  ISETP.GT.U32.AND P6, PT, R68.reuse, R13, PT ;  /* 0x0000000d4400720c */ /* 0x040fe40003fc4070 */
[C---:B------:R-:W-:Y:S02]  /*13c90*/  ISETP.GT.U32.AND P4, PT, R68.reuse, R45, PT ;  /* 0x0000002d4400720c */ /* 0x040fe40003f84070 */
[----:B------:R-:W-:Y:S02]  /*13ca0*/  ISETP.GE.AND P3, PT, R65, RZ, PT ;  /* 0x000000ff4100720c */ /* 0x000fe40003f66270 */
[----:B------:R-:W-:Y:S01]  /*13cb0*/  SEL R5, R73, R5, !P1 ;  /* 0x0000000549057207 */ /* 0x000fe20004800000 */
[----:B------:R-:W4:Y:S04]  /*13cc0*/  LDL.LU R65, [R1+0xd4] ;  /* 0x0000d40001417983 */ /* 0x000f280000300800 */
[----:B0-----:R-:W-:Y:S01]  /*13cd0*/  IMAD R6, R5, UR5, RZ ;  /* 0x0000000505067c24 */ /* 0x001fe2000f8e02ff */
[----:B------:R-:W-:Y:S01]  /*13ce0*/  PRMT R9, RZ, 0x7610, R9 ;  /* 0x00007610ff097816 */ /* 0x000fe20000000009 */
[--C-:B------:R-:W-:Y:S01]  /*13cf0*/  @!P6 IMAD.IADD R13, R13, 0x1, -R68.reuse ;  /* 0x000000010d0de824 */ /* 0x100fe200078e0a44 */
[----:B------:R-:W-:Y:S01]  /*13d00*/  ISETP.GT.U32.AND P5, PT, R68, R71, PT ;  /* 0x000000474400720c */ /* 0x000fe20003fa4070 */
[----:B------:R-:W-:Y:S01]  /*13d10*/  @!P4 IMAD.IADD R45, R45, 0x1, -R68 ;  /* 0x000000012d2dc824 */ /* 0x000fe200078e0a44 */
[C---:B------:R-:W-:Y:S01]  /*13d20*/  LEA R7, P6, R6.reuse, R72, 0x1 ;  /* 0x0000004806077211 */ /* 0x040fe200078c08ff */
[----:B------:R-:W0:Y:S03]  /*13d30*/  LDCU UR5, c[0x0][0x3b0] ;  /* 0x00007600ff0577ac */ /* 0x000e260008000800 */
[----:B------:R-:W-:Y:S01]  /*13d40*/  LEA.HI.X.SX32 R6, R6, R69, 0x1, P6 ;  /* 0x0000004506067211 */ /* 0x000fe200030f0eff */
[----:B--2---:R1:W-:Y:S02]  /*13d50*/  STL [R1+0x33c], R4 ;  /* 0x00033c0401007387 */ /* 0x0043e40000100800 */
[----:B-1----:R-:W-:-:S04]  /*13d60*/  IMAD.MOV.U32 R4, RZ, RZ, R25 ;  /* 0x000000ffff047224 */ /* 0x002fc800078e0019 */
[----:B------:R-:W-:Y:S01]  /*13d70*/  @!P3 IMAD.MOV R4, RZ, RZ, -R4 ;  /* 0x000000ffff04b224 */ /* 0x000fe200078e0a04 */
[----:B------:R-:W-:Y:S02]  /*13d80*/  ISETP.GE.AND P3, PT, R60, RZ, PT ;  /* 0x000000ff3c00720c */ /* 0x000fe40003f66270 */
[----:B------:R-:W2:Y:S04]  /*13d90*/  LDL R60, [R1+0x10d8] ;  /* 0x0010d800013c7983 */ /* 0x000ea80000100800 */
[----:B------:R-:W-:Y:S04]  /*13da0*/  STL [R1+0xc4], R45 ;  /* 0x0000c42d01007387 */ /* 0x000fe80000100800 */
[----:B------:R1:W-:Y:S04]  /*13db0*/  STL [R1+0x55c], R7 ;  /* 0x00055c0701007387 */ /* 0x0003e80000100800 */
[----:B------:R0:W-:Y:S01]  /*13dc0*/  STL [R1+0x558], R6 ;  /* 0x0005580601007387 */ /* 0x0001e20000100800 */
[----:B-1----:R-:W-:-:S04]  /*13dd0*/  @P0 LOP3.LUT R7, R7, R6, RZ, 0x3c, !PT ;  /* 0x0000000607070212 */ /* 0x002fc800078e3cff */
[----:B0-----:R-:W-:-:S04]  /*13de0*/  @P0 LOP3.LUT R6, R7, R6, RZ, 0x3c, !PT ;  /* 0x0000000607060212 */ /* 0x001fc800078e3cff */
[----:B------:R-:W-:-:S05]  /*13df0*/  @P0 LOP3.LUT R7, R7, R6, RZ, 0x3c, !PT ;  /* 0x0000000607070212 */ /* 0x000fca00078e3cff */
[----:B------:R0:W2:Y:S01]  /*13e00*/  @P0 LDG.E.U16 R31, desc[UR20][R6.64] ;  /* 0x00000014061f0981 */ /* 0x0000a2000c1e1500 */
[----:B------:R-:W-:Y:S01]  /*13e10*/  SEL R4, R73, R4, !P1 ;  /* 0x0000000449047207 */ /* 0x000fe20004800000 */
[----:B------:R-:W-:-:S04]  /*13e20*/  IMAD.MOV.U32 R5, RZ, RZ, R45 ;  /* 0x000000ffff057224 */ /* 0x000fc800078e002d */
[----:B---3--:R-:W-:Y:S01]  /*13e30*/  IMAD R4, R4, UR4, RZ ;  /* 0x0000000404047c24 */ /* 0x008fe2000f8e02ff */
[----:B------:R-:W-:Y:S01]  /*13e40*/  ISETP.GE.AND P4, PT, R67, RZ, PT ;  /* 0x000000ff4300720c */ /* 0x000fe20003f86270 */
[----:B------:R-:W-:Y:S01]  /*13e50*/  @!P3 IMAD.MOV R5, RZ, RZ, -R5 ;  /* 0x000000ffff05b224 */ /* 0x000fe200078e0a05 */
[----:B------:R-:W3:Y:S01]  /*13e60*/  LDL R67, [R1+0x1074] ;  /* 0x0010740001437983 */ /* 0x000ee20000100800 */
[----:B------:R-:W-:Y:S01]  /*13e70*/  @!P5 IMAD.IADD R71, R71, 0x1, -R68 ;  /* 0x000000014747d824 */ /* 0x000fe200078e0a44 */
[----:B------:R-:W-:Y:S01]  /*13e80*/  LEA R25, P3, R4, R72, 0x1 ;  /* 0x0000004804197211 */ /* 0x000fe200078608ff */
[----:B------:R-:W1:Y:S04]  /*13e90*/  LDCU UR4, c[0x0][0x3b0] ;  /* 0x00007600ff0477ac */ /* 0x000e680008000800 */
[----:B------:R-:W-:Y:S04]  /*13ea0*/  STL [R1+0x58c], R25 ;  /* 0x00058c1901007387 */ /* 0x000fe80000100800 */
[----:B------:R-:W3:Y:S01]  /*13eb0*/  LDL.LU R45, [R1+0xd8] ;  /* 0x0000d800012d7983 */ /* 0x000ee20000300800 */
[----:B0-----:R-:W-:Y:S01]  /*13ec0*/  @P0 IMAD.MOV.U32 R6, RZ, RZ, R25 ;  /* 0x000000ffff060224 */ /* 0x001fe200078e0019 */
[----:B------:R-:W-:-:S02]  /*13ed0*/  ISETP.GT.U32.AND P5, PT, R68, R71, PT ;  /* 0x000000474400720c */ /* 0x000fc40003fa4070 */
[----:B--2---:R0:W-:Y:S02]  /*13ee0*/  STL [R1+0x338], R31 ;  /* 0x0003381f01007387 */ /* 0x0041e40000100800 */
[----:B0-----:R-:W-:-:S05]  /*13ef0*/  LEA.HI.X.SX32 R31, R4, R69, 0x1, P3 ;  /* 0x00000045041f7211 */ /* 0x001fca00018f0eff */
[----:B------:R-:W-:-:S05]  /*13f00*/  @P0 IMAD.MOV.U32 R7, RZ, RZ, R31 ;  /* 0x000000ffff070224 */ /* 0x000fca00078e001f */
[----:B------:R0:W2:Y:S01]  /*13f10*/  @P0 LDG.E.U16 R9, desc[UR20][R6.64] ;  /* 0x0000001406090981 */ /* 0x0000a2000c1e1500 */
[----:B------:R-:W-:Y:S01]  /*13f20*/  @!P5 IMAD.IADD R71, R71, 0x1, -R68 ;  /* 0x000000014747d824 */ /* 0x000fe200078e0a44 */
[C---:B------:R-:W-:Y:S02]  /*13f30*/  ISETP.GT.U32.AND P5, PT, R68.reuse, R29, PT ;  /* 0x0000001d4400720c */ /* 0x040fe40003fa4070 */
[----:B------:R-:W-:Y:S01]  /*13f40*/  ISETP.GT.U32.AND P6, PT, R68, R13, PT ;  /* 0x0000000d4400720c */ /* 0x000fe20003fc4070 */
[----:B------:R-:W-:-:S04]  /*13f50*/  IMAD.MOV.U32 R4, RZ, RZ, R71 ;  /* 0x000000ffff047224 */ /* 0x000fc800078e0047 */
[----:B------:R-:W-:Y:S01]  /*13f60*/  @!P4 IMAD.MOV R4, RZ, RZ, -R4 ;  /* 0x000000ffff04c224 */ /* 0x000fe200078e0a04 */
[----:B0-----:R-:W-:-:S05]  /*13f70*/  SEL R6, R73, R5, !P1 ;  /* 0x0000000549067207 */ /* 0x001fca0004800000 */
[--C-:B------:R-:W-:Y:S01]  /*13f80*/  @!P5 IMAD.IADD R29, R29, 0x1, -R68.reuse ;  /* 0x000000011d1dd824 */ /* 0x100fe200078e0a44 */
[----:B------:R-:W-:Y:S01]  /*13f90*/  ISETP.GE.AND P5, PT, R60, RZ, PT ;  /* 0x000000ff3c00720c */ /* 0x000fe20003fa6270 */
[----:B------:R-:W-:Y:S01]  /*13fa0*/  @!P6 IMAD.IADD R13, R13, 0x1, -R68 ;  /* 0x000000010d0de824 */ /* 0x000fe200078e0a44 */
[----:B------:R-:W-:Y:S02]  /*13fb0*/  SEL R5, R73, R4, !P1 ;  /* 0x0000000449057207 */ /* 0x000fe40004800000 */
[----:B------:R-:W-:Y:S01]  /*13fc0*/  ISETP.GT.U32.AND P4, PT, R68, R29, PT ;  /* 0x0000001d4400720c */ /* 0x000fe20003f84070 */
[----:B------:R-:W-:Y:S01]  /*13fd0*/  IMAD R6, R6, UR7, RZ ;  /* 0x0000000706067c24 */ /* 0x000fe2000f8e02ff */
[----:B------:R0:W-:Y:S01]  /*13fe0*/  STL [R1+0x588], R31 ;  /* 0x0005881f01007387 */ /* 0x0001e20000100800 */
[----:B------:R-:W-:Y:S01]  /*13ff0*/  IMAD.MOV.U32 R4, RZ, RZ, R13 ;  /* 0x000000ffff047224 */ /* 0x000fe200078e000d */
[----:B------:R-:W-:Y:S01]  /*14000*/  PRMT R24, RZ, 0x7610, R24 ;  /* 0x00007610ff187816 */ /* 0x000fe20000000018 */
[----:B-1----:R-:W-:Y:S01]  /*14010*/  IMAD R5, R5, UR4, RZ ;  /* 0x0000000405057c24 */ /* 0x002fe2000f8e02ff */
[----:B------:R-:W2:Y:S01]  /*14020*/  LDL R60, [R1+0x10f0] ;  /* 0x0010f000013c7983 */ /* 0x000ea20000100800 */
[----:B------:R-:W-:Y:S01]  /*14030*/  PRMT R7, RZ, 0x7610, R7 ;  /* 0x00007610ff077816 */ /* 0x000fe20000000007 */
[----:B------:R-:W1:Y:S01]  /*14040*/  LDCU UR4, c[0x0][0x3b0] ;  /* 0x00007600ff0477ac */ /* 0x000e620008000800 */
[----:B------:R-:W-:Y:S01]  /*14050*/  @!P5 IMAD.MOV R4, RZ, RZ, -R4 ;  /* 0x000000ffff04d224 */ /* 0x000fe200078e0a04 */
[-C--:B------:R-:W-:Y:S01]  /*14060*/  LEA R71, P5, R5, R72.reuse, 0x1 ;  /* 0x0000004805477211 */ /* 0x080fe200078a08ff */
[----:B------:R-:W2:Y:S01]  /*14070*/  LDL.LU R70, [R1+0xdc] ;  /* 0x0000dc0001467983 */ /* 0x000ea20000300800 */
[----:B0-----:R-:W-:Y:S01]  /*14080*/  LEA R31, P6, R6, R72, 0x1 ;  /* 0x00000048061f7211 */ /* 0x001fe200078c08ff */
[----:B------:R-:W-:Y:S01]  /*14090*/  @!P4 IMAD.IADD R29, R29, 0x1, -R68 ;  /* 0x000000011d1dc824 */ /* 0x000fe200078e0a44 */
[----:B----4-:R-:W-:Y:S01]  /*140a0*/  ISETP.GT.U32.AND P3, PT, R68, R65, PT ;  /* 0x000000414400720c */ /* 0x010fe20003f64070 */
[----:B------:R-:W4:Y:S01]  /*140b0*/  LDL.LU R25, [R1+0xe0] ;  /* 0x0000e00001197983 */ /* 0x000f220000300800 */
[----:B------:R-:W-:Y:S01]  /*140c0*/  LEA.HI.X.SX32 R13, R6, R69, 0x1, P6 ;  /* 0x00000045060d7211 */ /* 0x000fe200030f0eff */
[----:B------:R-:W0:Y:S01]  /*140d0*/  LDCU UR7, c[0x0][0x3b0] ;  /* 0x00007600ff0777ac */ /* 0x000e220008000800 */
[----:B---3--:R-:W-:Y:S01]  /*140e0*/  ISETP.GE.AND P4, PT, R67, RZ, PT ;  /* 0x000000ff4300720c */ /* 0x008fe20003f86270 */
[----:B------:R-:W-:Y:S04]  /*140f0*/  STL [R1+0x5bc], R31 ;  /* 0x0005bc1f01007387 */ /* 0x000fe80000100800 */
[----:B------:R-:W-:Y:S01]  /*14100*/  STL [R1+0x5ec], R71 ;  /* 0x0005ec4701007387 */ /* 0x000fe20000100800 */
[----:B------:R-:W-:-:S03]  /*14110*/  SEL R6, R73, R4, !P1 ;  /* 0x0000000449067207 */ /* 0x000fc60004800000 */
[----:B------:R-:W3:Y:S01]  /*14120*/  LDL R67, [R1+0x1104] ;  /* 0x0011040001437983 */ /* 0x000ee20000100800 */
[----:B------:R-:W-:-:S03]  /*14130*/  @P0 IMAD.MOV.U32 R4, RZ, RZ, R31 ;  /* 0x000000ffff040224 */ /* 0x000fc600078e001f */
[----:B------:R-:W-:Y:S04]  /*14140*/  STL [R1+0x5b8], R13 ;  /* 0x0005b80d01007387 */ /* 0x000fe80000100800 */
[----:B--2---:R2:W-:Y:S02]  /*14150*/  STL [R1+0x32c], R9 ;  /* 0x00032c0901007387 */ /* 0x0045e40000100800 */
[----:B--2---:R-:W-:Y:S01]  /*14160*/  LEA.HI.X.SX32 R9, R5, R69, 0x1, P5 ;  /* 0x0000004505097211 */ /* 0x004fe200028f0eff */
[----:B------:R-:W-:Y:S02]  /*14170*/  @P0 IMAD.MOV.U32 R5, RZ, RZ, R13 ;  /* 0x000000ffff050224 */ /* 0x000fe400078e000d */
[----:B------:R-:W-:Y:S01]  /*14180*/  @!P3 IMAD.IADD R65, R65, 0x1, -R68 ;  /* 0x000000014141b824 */ /* 0x000fe200078e0a44 */
[----:B------:R-:W2:Y:S04]  /*14190*/  LDL.LU R13, [R1+0x13a0] ;  /* 0x0013a000010d7983 */ /* 0x000ea80000300800 */
[----:B------:R0:W2:Y:S01]  /*141a0*/  @P0 LDG.E.U16 R24, desc[UR20][R4.64] ;  /* 0x0000001404180981 */ /* 0x0000a2000c1e1500 */
[----:B------:R-:W-:Y:S01]  /*141b0*/  ISETP.GT.U32.AND P3, PT, R68, R65, PT ;  /* 0x000000414400720c */ /* 0x000fe20003f64070 */
[----:B------:R-:W-:Y:S01]  /*141c0*/  IMAD R6, R6, UR5, RZ ;  /* 0x0000000506067c24 */ /* 0x000fe2000f8e02ff */
[----:B------:R-:W-:Y:S01]  /*141d0*/  PRMT R21, RZ, 0x7610, R21 ;  /* 0x00007610ff157816 */ /* 0x000fe20000000015 */
[----:B------:R-:W4:Y:S01]  /*141e0*/  LDL.LU R31, [R1+0x139c] ;  /* 0x00139c00011f7983 */ /* 0x000f220000300800 */
[----:B------:R-:W-:Y:S01]  /*141f0*/  PRMT R64, RZ, 0x7610, R64 ;  /* 0x00007610ff407816 */ /* 0x000fe20000000040 */
[----:B------:R-:W1:Y:S01]  /*14200*/  LDCU UR5, c[0x0][0x3b0] ;  /* 0x00007600ff0577ac */ /* 0x000e620008000800 */
[----:B0-----:R-:W-:-:S02]  /*14210*/  @P0 IMAD.MOV.U32 R4, RZ, RZ, R71 ;  /* 0x000000ffff040224 */ /* 0x001fc400078e0047 */
[----:B------:R-:W-:-:S05]  /*14220*/  @P0 IMAD.MOV.U32 R5, RZ, RZ, R9 ;  /* 0x000000ffff050224 */ /* 0x000fca00078e0009 */
[----:B------:R0:W4:Y:S01]  /*14230*/  @P0 LDG.E.U16 R7, desc[UR20][R4.64] ;  /* 0x0000001404070981 */ /* 0x000122000c1e1500 */
[----:B------:R-:W-:-:S03]  /*14240*/  ISETP.GE.AND P5, PT, R60, RZ, PT ;  /* 0x000000ff3c00720c */ /* 0x000fc60003fa6270 */
[----:B------:R-:W-:Y:S01]  /*14250*/  STL [R1+0x5e8], R9 ;  /* 0x0005e80901007387 */ /* 0x000fe20000100800 */
[----:B0-----:R-:W-:-:S04]  /*14260*/  IMAD.MOV.U32 R4, RZ, RZ, R29 ;  /* 0x000000ffff047224 */ /* 0x001fc800078e001d */
[----:B------:R-:W-:Y:S02]  /*14270*/  @!P4 IMAD.MOV R4, RZ, RZ, -R4 ;  /* 0x000000ffff04c224 */ /* 0x000fe400078e0a04 */
[----:B------:R-:W-:Y:S01]  /*14280*/  @!P3 IMAD.IADD R65, R65, 0x1, -R68 ;  /* 0x000000014141b824 */ /* 0x000fe200078e0a44 */
[----:B------:R-:W-:Y:S02]  /*14290*/  ISETP.GT.U32.AND P3, PT, R68, R70, PT ;  /* 0x000000464400720c */ /* 0x000fe40003f64070 */
[----:B------:R-:W-:Y:S01]  /*142a0*/  SEL R5, R73, R4, !P1 ;  /* 0x0000000449057207 */ /* 0x000fe20004800000 */
[----:B------:R-:W-:-:S04]  /*142b0*/  IMAD.MOV.U32 R4, RZ, RZ, R65 ;  /* 0x000000ffff047224 */ /* 0x000fc800078e0041 */
[----:B------:R-:W-:Y:S01]  /*142c0*/  IMAD R5, R5, UR12, RZ ;  /* 0x0000000c05057c24 */ /* 0x000fe2000f8e02ff */
[----:B------:R-:W-:Y:S01]  /*142d0*/  ISETP.GT.U32.AND P6, PT, R68, R45, PT ;  /* 0x0000002d4400720c */ /* 0x000fe20003fc4070 */
[----:B------:R-:W-:Y:S01]  /*142e0*/  @!P5 IMAD.MOV R4, RZ, RZ, -R4 ;  /* 0x000000ffff04d224 */ /* 0x000fe200078e0a04 */
[----:B------:R-:W-:Y:S01]  /*142f0*/  PRMT R26, RZ, 0x7610, R26 ;  /* 0x00007610ff1a7816 */ /* 0x000fe2000000001a */
[----:B------:R-:W0:Y:S02]  /*14300*/  LDCU UR12, c[0x0][0x3b0] ;  /* 0x00007600ff0c77ac */ /* 0x000e240008000800 */
[----:B------:R-:W-:Y:S01]  /*14310*/  @!P3 IMAD.IADD R70, R70, 0x1, -R68 ;  /* 0x000000014646b824 */ /* 0x000fe200078e0a44 */
[----:B------:R-:W-:Y:S02]  /*14320*/  SEL R4, R73, R4, !P1 ;  /* 0x0000000449047207 */ /* 0x000fe40004800000 */
[----:B---3--:R-:W-:Y:S01]  /*14330*/  ISETP.GE.AND P3, PT, R67, RZ, PT ;  /* 0x000000ff4300720c */ /* 0x008fe20003f66270 */
[----:B--2---:R2:W-:Y:S04]  /*14340*/  STL [R1+0x328], R24 ;  /* 0x0003281801007387 */ /* 0x0045e80000100800 */
[----:B--2---:R-:W2:Y:S04]  /*14350*/  LDL.LU R24, [R1+0x1398] ;  /* 0x0013980001187983 */ /* 0x004ea80000300800 */
[----:B------:R-:W3:Y:S04]  /*14360*/  LDL.LU R9, [R1+0x1394] ;  /* 0x0013940001097983 */ /* 0x000ee80000300800 */
[----:B------:R-:W2:Y:S04]  /*14370*/  LDL.LU R60, [R1+0xe4] ;  /* 0x0000e400013c7983 */ /* 0x000ea80000300800 */
[----:B----4-:R4:W-:Y:S02]  /*14380*/  STL [R1+0x31c], R7 ;  /* 0x00031c0701007387 */ /* 0x0109e40000100800 */
[----:B----4-:R-:W-:-:S02]  /*14390*/  LEA R7, P4, R6, R72, 0x1 ;  /* 0x0000004806077211 */ /* 0x010fc400078808ff */
[----:B------:R-:W-:Y:S02]  /*143a0*/  STL [R1+0xd4], R65 ;  /* 0x0000d44101007387 */ /* 0x000fe40000100800 */
[----:B------:R-:W-:Y:S02]  /*143b0*/  LEA.HI.X.SX32 R29, R6, R69, 0x1, P4 ;  /* 0x00000045061d7211 */ /* 0x000fe400020f0eff */
[----:B------:R4:W-:Y:S01]  /*143c0*/  STL [R1+0x61c], R7 ;  /* 0x00061c0701007387 */ /* 0x0009e20000100800 */
[----:B------:R-:W-:Y:S02]  /*143d0*/  @P0 IMAD.MOV.U32 R6, RZ, RZ, R7 ;  /* 0x000000ffff060224 */ /* 0x000fe400078e0007 */
[----:B----4-:R-:W-:Y:S01]  /*143e0*/  @P0 IMAD.MOV.U32 R7, RZ, RZ, R29 ;  /* 0x000000ffff070224 */ /* 0x010fe200078e001d */
[----:B------:R4:W-:Y:S04]  /*143f0*/  STL [R1+0x618], R29 ;  /* 0x0006181d01007387 */ /* 0x0009e80000100800 */
[----:B------:R0:W2:Y:S04]  /*14400*/  @P0 LDG.E.U16 R21, desc[UR20][R6.64] ;  /* 0x0000001406150981 */ /* 0x0000a8000c1e1500 */
[----:B------:R-:W3:Y:S04]  /*14410*/  LDL R65, [R1+0x1038] ;  /* 0x0010380001417983 */ /* 0x000ee80000100800 */
[----:B------:R-:W3:Y:S01]  /*14420*/  LDL.LU R71, [R1+0xec] ;  /* 0x0000ec0001477983 */ /* 0x000ee20000300800 */
[----:B0-----:R-:W-:-:S03]  /*14430*/  LEA R6, P5, R5, R72, 0x1 ;  /* 0x0000004805067211 */ /* 0x001fc600078a08ff */
[----:B------:R-:W3:Y:S01]  /*14440*/  LDL R67, [R1+0x1114] ;  /* 0x0011140001437983 */ /* 0x000ee20000100800 */
[----:B----4-:R-:W-:Y:S01]  /*14450*/  LEA.HI.X.SX32 R29, R5, R69, 0x1, P5 ;  /* 0x00000045051d7211 */ /* 0x010fe200028f0eff */
[----:B------:R-:W-:Y:S02]  /*14460*/  IMAD.MOV.U32 R5, RZ, RZ, R6 ;  /* 0x000000ffff057224 */ /* 0x000fe400078e0006 */
[----:B------:R1:W-:Y:S02]  /*14470*/  STL [R1+0x64c], R6 ;  /* 0x00064c0601007387 */ /* 0x0003e40000100800 */
[----:B-1----:R-:W-:Y:S02]  /*14480*/  IMAD R6, R4, UR4, RZ ;  /* 0x0000000404067c24 */ /* 0x002fe4000f8e02ff */
[----:B------:R-:W-:Y:S01]  /*14490*/  @!P6 IMAD.IADD R45, R45, 0x1, -R68 ;  /* 0x000000012d2de824 */ /* 0x000fe200078e0a44 */
[----:B------:R-:W-:Y:S01]  /*144a0*/  PRMT R7, RZ, 0x7610, R7 ;  /* 0x00007610ff077816 */ /* 0x000fe20000000007 */
[----:B------:R-:W-:Y:S01]  /*144b0*/  IMAD.MOV.U32 R4, RZ, RZ, R29 ;  /* 0x000000ffff047224 */ /* 0x000fe200078e001d */
[----:B------:R-:W-:Y:S01]  /*144c0*/  ISETP.GT.U32.AND P4, PT, R68, R25, PT ;  /* 0x000000194400720c */ /* 0x000fe20003f84070 */
[----:B------:R-:W0:Y:S03]  /*144d0*/  LDCU UR4, c[0x0][0x3b0] ;  /* 0x00007600ff0477ac */ /* 0x000e260008000800 */
[----:B------:R-:W-:-:S04]  /*144e0*/  @P0 LOP3.LUT R5, R5, R4, RZ, 0x3c, !PT ;  /* 0x0000000405050212 */ /* 0x000fc800078e3cff */
[----:B------:R-:W-:-:S04]  /*144f0*/  @P0 LOP3.LUT R4, R5, R4, RZ, 0x3c, !PT ;  /* 0x0000000405040212 */ /* 0x000fc800078e3cff */
[----:B------:R-:W-:-:S05]  /*14500*/  @P0 LOP3.LUT R5, R5, R4, RZ, 0x3c, !PT ;  /* 0x0000000405050212 */ /* 0x000fca00078e3cff */
[----:B------:R1:W4:Y:S01]  /*14510*/  @P0 LDG.E.U16 R64, desc[UR20][R4.64] ;  /* 0x0000001404400981 */ /* 0x000322000c1e1500 */
[----:B------:R-:W-:-:S13]  /*14520*/  ISETP.GT.U32.AND P6, PT, R68, R45, PT ;  /* 0x0000002d4400720c */ /* 0x000fda0003fc4070 */
[----:B------:R-:W-:Y:S01]  /*14530*/  @!P6 IMAD.IADD R45, R45, 0x1, -R68 ;  /* 0x000000012d2de824 */ /* 0x000fe200078e0a44 */
[----:B-1----:R-:W-:-:S03]  /*14540*/  LEA R5, P6, R6, R72, 0x1 ;  /* 0x0000004806057211 */ /* 0x002fc600078c08ff */
[----:B------:R-:W-:-:S04]  /*14550*/  IMAD.MOV.U32 R4, RZ, RZ, R45 ;  /* 0x000000ffff047224 */ /* 0x000fc800078e002d */
[----:B------:R-:W-:Y:S01]  /*14560*/  @!P3 IMAD.MOV R4, RZ, RZ, -R4 ;  /* 0x000000ffff04b224 */ /* 0x000fe200078e0a04 */
[----:B--2---:R1:W-:Y:S04]  /*14570*/  STL [R1+0x318], R21 ;  /* 0x0003181501007387 */ /* 0x0043e80000100800 */
[----:B-1----:R-:W2:Y:S04]  /*14580*/  LDL.LU R21, [R1+0xe8] ;  /* 0x0000e80001157983 */ /* 0x002ea80000300800 */
[----:B------:R1:W-:Y:S04]  /*14590*/  STL [R1+0x648], R29 ;  /* 0x0006481d01007387 */ /* 0x0003e80000100800 */
[----:B-1----:R-:W2:Y:S04]  /*145a0*/  LDL.LU R29, [R1+0x1390] ;  /* 0x00139000011d7983 */ /* 0x002ea80000300800 */
[----:B------:R1:W-:Y:S04]  /*145b0*/  STL [R1+0xd8], R45 ;  /* 0x0000d82d01007387 */ /* 0x0003e80000100800 */
[----:B-1----:R-:W2:Y:S04]  /*145c0*/  LDL R45, [R1+0x1140] ;  /* 0x00114000012d7983 */ /* 0x002ea80000100800 */
[----:B------:R-:W-:Y:S04]  /*145d0*/  STL [R1+0x67c], R5 ;  /* 0x00067c0501007387 */ /* 0x000fe80000100800 */
[----:B----4-:R1:W-:Y:S02]  /*145e0*/  STL [R1+0x310], R64 ;  /* 0x0003104001007387 */ /* 0x0103e40000100800 */
[----:B-1----:R-:W-:-:S02]  /*145f0*/  LEA.HI.X.SX32 R64, R6, R69, 0x1, P6 ;  /* 0x0000004506407211 */ /* 0x002fc400030f0eff */
[----:B------:R-:W-:Y:S01]  /*14600*/  SEL R6, R73, R4, !P1 ;  /* 0x0000000449067207 */ /* 0x000fe20004800000 */
[----:B------:R-:W-:Y:S02]  /*14610*/  @P0 IMAD.MOV.U32 R4, RZ, RZ, R5 ;  /* 0x000000ffff040224 */ /* 0x000fe400078e0005 */
[----:B------:R-:W-:-:S05]  /*14620*/  @P0 IMAD.MOV.U32 R5, RZ, RZ, R64 ;  /* 0x000000ffff050224 */ /* 0x000fca00078e0040 */
[----:B------:R1:W4:Y:S01]  /*14630*/  @P0 LDG.E.U16 R7, desc[UR20][R4.64] ;  /* 0x0000001404070981 */ /* 0x000322000c1e1500 */
[----:B------:R-:W-:-:S05]  /*14640*/  @!P4 IMAD.IADD R25, R25, 0x1, -R68 ;  /* 0x000000011919c824 */ /* 0x000fca00078e0a44 */
[----:B------:R-:W-:Y:S01]  /*14650*/  ISETP.GT.U32.AND P4, PT, R68, R25, PT ;  /* 0x000000194400720c */ /* 0x000fe20003f84070 */
[----:B------:R-:W-:Y:S01]  /*14660*/  IMAD R6, R6, UR5, RZ ;  /* 0x0000000506067c24 */ /* 0x000fe2000f8e02ff */
[----:B------:R0:W-:Y:S01]  /*14670*/  STL [R1+0x678], R64 ;  /* 0x0006784001007387 */ /* 0x0001e20000100800 */
[----:B---3--:R-:W-:Y:S01]  /*14680*/  ISETP.GE.AND P6, PT, R65, RZ, PT ;  /* 0x000000ff4100720c */ /* 0x008fe20003fc6270 */
[----:B------:R-:W3:Y:S02]  /*14690*/  LDCU UR5, c[0x0][0x3b0] ;  /* 0x00007600ff0577ac */ /* 0x000ee40008000800 */
[----:B0-----:R-:W2:Y:S07]  /*146a0*/  LDL R64, [R1+0x1160] ;  /* 0x0011600001407983 */ /* 0x001eae0000100800 */
[----:B------:R-:W-:Y:S01]  /*146b0*/  @!P4 IMAD.IADD R25, R25, 0x1, -R68 ;  /* 0x000000011919c824 */ /* 0x000fe200078e0a44 */
[----:B------:R-:W2:Y:S01]  /*146c0*/  LDL.LU R65, [R1+0xf0] ;  /* 0x0000f00001417983 */ /* 0x000ea20000300800 */
[----:B-1----:R-:W-:-:S03]  /*146d0*/  PRMT R4, RZ, 0x7610, R4 ;  /* 0x00007610ff047816 */ /* 0x002fc60000000004 */
[----:B----4-:R0:W-:Y:S02]  /*146e0*/  STL [R1+0x2a0], R7 ;  /* 0x0002a00701007387 */ /* 0x0101e40000100800 */
[----:B0-----:R-:W-:-:S04]  /*146f0*/  LEA R7, P4, R6, R72, 0x1 ;  /* 0x0000004806077211 */ /* 0x001fc800078808ff */
[----:B------:R-:W-:Y:S01]  /*14700*/  LEA.HI.X.SX32 R6, R6, R69, 0x1, P4 ;  /* 0x0000004506067211 */ /* 0x000fe200020f0eff */
[----:B------:R0:W-:Y:S04]  /*14710*/  STL [R1+0x6ac], R7 ;  /* 0x0006ac0701007387 */ /* 0x0001e80000100800 */
[----:B------:R1:W-:Y:S01]  /*14720*/  STL [R1+0x6a8], R6 ;  /* 0x0006a80601007387 */ /* 0x0003e20000100800 */
[----:B0-----:R-:W-:-:S04]  /*14730*/  @P0 LOP3.LUT R7, R7, R6, RZ, 0x3c, !PT ;  /* 0x0000000607070212 */ /* 0x001fc800078e3cff */
[----:B-1----:R-:W-:-:S04]  /*14740*/  @P0 LOP3.LUT R6, R7, R6, RZ, 0x3c, !PT ;  /* 0x0000000607060212 */ /* 0x002fc800078e3cff */
[----:B------:R-:W-:-:S05]  /*14750*/  @P0 LOP3.LUT R7, R7, R6, RZ, 0x3c, !PT ;  /* 0x0000000607070212 */ /* 0x000fca00078e3cff */
[----:B------:R0:W4:Y:S01]  /*14760*/  @P0 LDG.E.U16 R4, desc[UR20][R6.64] ;  /* 0x0000001406040981 */ /* 0x000122000c1e1500 */
[C---:B------:R-:W-:Y:S02]  /*14770*/  ISETP.GT.U32.AND P5, PT, R68.reuse, R70, PT ;  /* 0x000000464400720c */ /* 0x040fe40003fa4070 */
[----:B------:R-:W-:-:S11]  /*14780*/  ISETP.GT.U32.AND P3, PT, R68, R60, PT ;  /* 0x0000003c4400720c */ /* 0x000fd60003f64070 */
[--C-:B------:R-:W-:Y:S02]  /*14790*/  @!P5 IMAD.IADD R70, R70, 0x1, -R68.reuse ;  /* 0x000000014646d824 */ /* 0x100fe400078e0a44 */
[----:B------:R-:W-:Y:S02]  /*147a0*/  @!P3 IMAD.IADD R60, R60, 0x1, -R68 ;  /* 0x000000013c3cb824 */ /* 0x000fe400078e0a44 */
[----:B------:R-:W-:-:S04]  /*147b0*/  IMAD.MOV.U32 R5, RZ, RZ, R70 ;  /* 0x000000ffff057224 */ /* 0x000fc800078e0046 */
[----:B------:R-:W-:Y:S01]  /*147c0*/  @!P6 IMAD.MOV R5, RZ, RZ, -R5 ;  /* 0x000000ffff05e224 */ /* 0x000fe200078e0a05 */
[C---:B--2---:R-:W-:Y:S02]  /*147d0*/  ISETP.GT.U32.AND P6, PT, R68.reuse, R21, PT ;  /* 0x000000154400720c */ /* 0x044fe40003fc4070 */
[C---:B------:R-:W-:Y:S02]  /*147e0*/  ISETP.GT.U32.AND P4, PT, R68.reuse, R60, PT ;  /* 0x0000003c4400720c */ /* 0x040fe40003f84070 */
[----:B------:R-:W-:Y:S02]  /*147f0*/  ISETP.GE.AND P3, PT, R67, RZ, PT ;  /* 0x000000ff4300720c */ /* 0x000fe40003f66270 */
[----:B------:R-:W-:Y:S01]  /*14800*/  SEL R5, R73, R5, !P1 ;  /* 0x0000000549057207 */ /* 0x000fe20004800000 */
[----:B------:R-:W2:Y:S04]  /*14810*/  LDL.LU R67, [R1+0xf8] ;  /* 0x0000f80001437983 */ /* 0x000ea80000300800 */
[----:B0-----:R-:W-:Y:S01]  /*14820*/  IMAD R6, R5, UR4, RZ ;  /* 0x0000000405067c24 */ /* 0x001fe2000f8e02ff */
[----:B------:R-:W-:Y:S01]  /*14830*/  ISETP.GT.U32.AND P5, PT, R68, R71, PT ;  /* 0x000000474400720c */ /* 0x000fe20003fa4070 */
[--C-:B------:R-:W-:Y:S01]  /*14840*/  @!P6 IMAD.IADD R21, R21, 0x1, -R68.reuse ;  /* 0x000000011515e824 */ /* 0x100fe200078e0a44 */
[----:B------:R-:W0:Y:S01]  /*14850*/  LDCU UR4, c[0x0][0x3b0] ;  /* 0x00007600ff0477ac */ /* 0x000e220008000800 */
[----:B------:R-:W-:Y:S01]  /*14860*/  @!P4 IMAD.IADD R60, R60, 0x1, -R68 ;  /* 0x000000013c3cc824 */ /* 0x000fe200078e0a44 */
[----:B------:R-:W-:-:S04]  /*14870*/  LEA R7, P6, R6, R72, 0x1 ;  /* 0x0000004806077211 */ /* 0x000fc800078c08ff */
[----:B------:R-:W-:Y:S01]  /*14880*/  LEA.HI.X.SX32 R6, R6, R69, 0x1, P6 ;  /* 0x0000004506067211 */ /* 0x000fe200030f0eff */
[----:B----4-:R1:W-:Y:S02]  /*14890*/  STL [R1+0x288], R4 ;  /* 0x0002880401007387 */ /* 0x0103e40000100800 */
[----:B-1----:R-:W-:-:S04]  /*148a0*/  IMAD.MOV.U32 R4, RZ, RZ, R25 ;  /* 0x000000ffff047224 */ /* 0x002fc800078e0019 */
[----:B------:R-:W-:Y:S01]  /*148b0*/  @!P3 IMAD.MOV R4, RZ, RZ, -R4 ;  /* 0x000000ffff04b224 */ /* 0x000fe200078e0a04 */
[----:B------:R-:W-:Y:S02]  /*148c0*/  ISETP.GE.AND P3, PT, R45, RZ, PT ;  /* 0x000000ff2d00720c */ /* 0x000fe40003f66270 */
[----:B------:R-:W4:Y:S04]  /*148d0*/  LDL R45, [R1+0x1168] ;  /* 0x00116800012d7983 */ /* 0x000f280000100800 */
[----:B------:R-:W-:Y:S04]  /*148e0*/  STL [R1+0xe4], R60 ;  /* 0x0000e43c01007387 */ /* 0x000fe80000100800 */
[----:B------:R1:W-:Y:S04]  /*148f0*/  STL [R1+0x6dc], R7 ;  /* 0x0006dc0701007387 */ /* 0x0003e80000100800 */
[----:B------:R0:W-:Y:S01]  /*14900*/  STL [R1+0x6d8], R6 ;  /* 0x0006d80601007387 */ /* 0x0001e20000100800 */
[----:B-1----:R-:W-:-:S04]  /*14910*/  @P0 LOP3.LUT R7, R7, R6, RZ, 0x3c, !PT ;  /* 0x0000000607070212 */ /* 0x002fc800078e3cff */
[----:B0-----:R-:W-:-:S04]  /*14920*/  @P0 LOP3.LUT R6, R7, R6, RZ, 0x3c, !PT ;  /* 0x0000000607060212 */ /* 0x001fc800078e3cff */
[----:B------:R-:W-:-:S05]  /*14930*/  @P0 LOP3.LUT R7, R7, R6, RZ, 0x3c, !PT ;  /* 0x0000000607070212 */ /* 0x000fca00078e3cff */
[----:B------:R0:W2:Y:S01]  /*14940*/  @P0 LDG.E.U16 R26, desc[UR20][R6.64] ;  /* 0x00000014061a0981 */ /* 0x0000a2000c1e1500 */
[----:B------:R-:W-:Y:S01]  /*14950*/  @!P5 IMAD.IADD R71, R71, 0x1, -R68 ;  /* 0x000000014747d824 */ /* 0x000fe200078e0a44 */
[----:B------:R-:W-:-:S04]  /*14960*/  SEL R4, R73, R4, !P1 ;  /* 0x0000000449047207 */ /* 0x000fc80004800000 */
[----:B------:R-:W-:Y:S01]  /*14970*/  ISETP.GT.U32.AND P5, PT, R68, R71, PT ;  /* 0x000000474400720c */ /* 0x000fe20003fa4070 */
[----:B------:R-:W-:Y:S02]  /*14980*/  IMAD.MOV.U32 R5, RZ, RZ, R60 ;  /* 0x000000ffff057224 */ /* 0x000fe400078e003c */
[----:B---3--:R-:W-:Y:S01]  /*14990*/  IMAD R4, R4, UR5, RZ ;  /* 0x0000000504047c24 */ /* 0x008fe2000f8e02ff */
[----:B------:R-:W-:Y:S01]  /*149a0*/  ISETP.GE.AND P4, PT, R64, RZ, PT ;  /* 0x000000ff4000720c */ /* 0x000fe20003f86270 */
[----:B------:R-:W-:Y:S01]  /*149b0*/  @!P3 IMAD.MOV R5, RZ, RZ, -R5 ;  /* 0x000000ffff05b224 */ /* 0x000fe200078e0a05 */
[----:B------:R-:W3:Y:S01]  /*149c0*/  LDL R64, [R1+0x1194] ;  /* 0x0011940001407983 */ /* 0x000ee20000100800 */
[----:B------:R-:W-:Y:S01]  /*149d0*/  ISETP.GT.U32.AND P6, PT, R68, R21, PT ;  /* 0x000000154400720c */ /* 0x000fe20003fc4070 */
[----:B------:R-:W1:Y:S01]  /*149e0*/  LDCU UR5, c[0x0][0x3b0] ;  /* 0x00007600ff0577ac */ /* 0x000e620008000800 */
[----:B------:R-:W-:-:S04]  /*149f0*/  LEA R25, P3, R4, R72, 0x1 ;  /* 0x0000004804197211 */ /* 0x000fc800078608ff */
[----:B------:R-:W-:Y:S01]  /*14a00*/  @!P5 IMAD.IADD R71, R71, 0x1, -R68 ;  /* 0x000000014747d824 */ /* 0x000fe200078e0a44 */
[----:B------:R-:W-:Y:S01]  /*14a10*/  ISETP.GT.U32.AND P5, PT, R68, R65, PT ;  /* 0x000000414400720c */ /* 0x000fe20003fa4070 */
[----:B------:R-:W-:Y:S04]  /*14a20*/  STL [R1+0x70c], R25 ;  /* 0x00070c1901007387 */ /* 0x000fe80000100800 */
[----:B------:R-:W3:Y:S01]  /*14a30*/  LDL.LU R60, [R1+0xfc] ;  /* 0x0000fc00013c7983 */ /* 0x000ee20000300800 */
[----:B------:R-:W-:Y:S01]  /*14a40*/  PRMT R22, RZ, 0x7610, R22 ;  /* 0x00007610ff167816 */ /* 0x000fe20000000016 */
[----:B0-----:R-:W-:-:S06]  /*14a50*/  @P0 IMAD.MOV.U32 R6, RZ, RZ, R25 ;  /* 0x000000ffff060224 */ /* 0x001fcc00078e0019 */
[--C-:B------:R-:W-:Y:S02]  /*14a60*/  @!P5 IMAD.IADD R65, R65, 0x1, -R68.reuse ;  /* 0x000000014141d824 */ /* 0x100fe400078e0a44 */
[----:B------:R-:W-:Y:S01]  /*14a70*/  @!P6 IMAD.IADD R21, R21, 0x1, -R68 ;  /* 0x000000011515e824 */ /* 0x000fe200078e0a44 */
[----:B------:R-:W-:Y:S02]  /*14a80*/  PRMT R14, RZ, 0x7610, R14 ;  /* 0x00007610ff0e7816 */ /* 0x000fe4000000000e */
[----:B----4-:R-:W-:Y:S01]  /*14a90*/  ISETP.GE.AND P5, PT, R45, RZ, PT ;  /* 0x000000ff2d00720c */ /* 0x010fe20003fa6270 */
[----:B--2---:R0:W-:Y:S02]  /*14aa0*/  STL [R1+0x280], R26 ;  /* 0x0002801a01007387 */ /* 0x0041e40000100800 */
[----:B0-----:R-:W-:Y:S01]  /*14ab0*/  LEA.HI.X.SX32 R26, R4, R69, 0x1, P3 ;  /* 0x00000045041a7211 */ /* 0x001fe200018f0eff */
[----:B------:R-:W-:-:S04]  /*14ac0*/  IMAD.MOV.U32 R4, RZ, RZ, R71 ;  /* 0x000000ffff047224 */ /* 0x000fc800078e0047 */
[----:B------:R-:W-:Y:S02]  /*14ad0*/  @P0 IMAD.MOV.U32 R7, RZ, RZ, R26 ;  /* 0x000000ffff070224 */ /* 0x000fe400078e001a */
[----:B------:R-:W-:-:S03]  /*14ae0*/  @!P4 IMAD.MOV R4, RZ, RZ, -R4 ;  /* 0x000000ffff04c224 */ /* 0x000fc600078e0a04 */
[----:B------:R0:W2:Y:S02]  /*14af0*/  @P0 LDG.E.U16 R22, desc[UR20][R6.64] ;  /* 0x0000001406160981 */ /* 0x0000a4000c1e1500 */
[C---:B0-----:R-:W-:Y:S02]  /*14b00*/  SEL R6, R73.reuse, R5, !P1 ;  /* 0x0000000549067207 */ /* 0x041fe40004800000 */
[----:B------:R-:W-:-:S03]  /*14b10*/  SEL R5, R73, R4, !P1 ;  /* 0x0000000449057207 */ /* 0x000fc60004800000 */
[----:B------:R-:W-:Y:S01]  /*14b20*/  IMAD R6, R6, UR7, RZ ;  /* 0x0000000706067c24 */ /* 0x000fe2000f8e02ff */
[----:B------:R0:W-:Y:S01]  /*14b30*/  STL [R1+0x708], R26 ;  /* 0x0007081a01007387 */ /* 0x0001e20000100800 */
[----:B------:R-:W-:Y:S01]  /*14b40*/  IMAD.MOV.U32 R4, RZ, RZ, R21 ;  /* 0x000000ffff047224 */ /* 0x000fe200078e0015 */
[----:B------:R-:W-:Y:S01]  /*14b50*/  PRMT R7, RZ, 0x7610, R7 ;  /* 0x00007610ff077816 */ /* 0x000fe20000000007 */
[----:B------:R-:W-:Y:S01]  /*14b60*/  IMAD R5, R5, UR4, RZ ;  /* 0x0000000405057c24 */ /* 0x000fe2000f8e02ff */
[-C--:B------:R-:W-:Y:S01]  /*14b70*/  LEA R25, P6, R6, R72.reuse, 0x1 ;  /* 0x0000004806197211 */ /* 0x080fe200078c08ff */
[----:B------:R-:W-:Y:S01]  /*14b80*/  @!P5 IMAD.MOV R4, RZ, RZ, -R4 ;  /* 0x000000ffff04d224 */ /* 0x000fe200078e0a04 */
[----:B------:R-:W4:Y:S01]  /*14b90*/  LDL R45, [R1+0x11b0] ;  /* 0x0011b000012d7983 */ /* 0x000f220000100800 */
[----:B------:R-:W-:Y:S01]  /*14ba0*/  ISETP.GT.U32.AND P3, PT, R68, R67, PT ;  /* 0x000000434400720c */ /* 0x000fe20003f64070 */
[----:B------:R-:W1:Y:S01]  /*14bb0*/  LDCU UR4, c[0x0][0x3b0] ;  /* 0x00007600ff0477ac */ /* 0x000e620008000800 */
[C---:B------:R-:W-:Y:S01]  /*14bc0*/  LEA R71, P5, R5.reuse, R72, 0x1 ;  /* 0x0000004805477211 */ /* 0x040fe200078a08ff */
[----:B------:R-:W4:Y:S01]  /*14bd0*/  LDL.LU R70, [R1+0x104] ;  /* 0x0001040001467983 */ /* 0x000f220000300800 */
[-C--:B------:R-:W-:Y:S01]  /*14be0*/  LEA.HI.X.SX32 R21, R6, R69.reuse, 0x1, P6 ;  /* 0x0000004506157211 */ /* 0x080fe200030f0eff */
[----:B------:R-:W1:Y:S01]  /*14bf0*/  LDCU UR7, c[0x0][0x3b0] ;  /* 0x00007600ff0777ac */ /* 0x000e620008000800 */
[----:B0-----:R-:W-:-:S02]  /*14c00*/  LEA.HI.X.SX32 R26, R5, R69, 0x1, P5 ;  /* 0x00000045051a7211 */ /* 0x001fc400028f0eff */
[----:B------:R-:W-:Y:S01]  /*14c10*/  SEL R6, R73, R4, !P1 ;  /* 0x0000000449067207 */ /* 0x000fe20004800000 */
[----:B------:R-:W-:Y:S02]  /*14c20*/  @P0 IMAD.MOV.U32 R4, RZ, RZ, R25 ;  /* 0x000000ffff040224 */ /* 0x000fe400078e0019 */
[----:B------:R-:W-:-:S05]  /*14c30*/  @P0 IMAD.MOV.U32 R5, RZ, RZ, R21 ;  /* 0x000000ffff050224 */ /* 0x000fca00078e0015 */
[----:B------:R0:W4:Y:S02]  /*14c40*/  @P0 LDG.E.U16 R14, desc[UR20][R4.64] ;  /* 0x00000014040e0981 */ /* 0x000124000c1e1500 */
[----:B0-----:R-:W-:Y:S02]  /*14c50*/  @P0 IMAD.MOV.U32 R4, RZ, RZ, R71 ;  /* 0x000000ffff040224 */ /* 0x001fe400078e0047 */
[----:B------:R-:W-:-:S05]  /*14c60*/  @P0 IMAD.MOV.U32 R5, RZ, RZ, R26 ;  /* 0x000000ffff050224 */ /* 0x000fca00078e001a */
[----:B------:R0:W4:Y:S01]  /*14c70*/  @P0 LDG.E.U16 R7, desc[UR20][R4.64] ;  /* 0x0000001404070981 */ /* 0x000122000c1e1500 */
[----:B------:R-:W-:Y:S01]  /*14c80*/  ISETP.GT.U32.AND P4, PT, R68, R65, PT ;  /* 0x000000414400720c */ /* 0x000fe20003f84070 */
[----:B------:R-:W-:-:S05]  /*14c90*/  @!P3 IMAD.IADD R67, R67, 0x1, -R68 ;  /* 0x000000014343b824 */ /* 0x000fca00078e0a44 */
[----:B------:R-:W-:-:S07]  /*14ca0*/  ISETP.GT.U32.AND P3, PT, R68, R67, PT ;  /* 0x000000434400720c */ /* 0x000fce0003f64070 */
[----:B------:R-:W-:Y:S01]  /*14cb0*/  @!P4 IMAD.IADD R65, R65, 0x1, -R68 ;  /* 0x000000014141c824 */ /* 0x000fe200078e0a44 */
[----:B---3--:R-:W-:Y:S01]  /*14cc0*/  ISETP.GE.AND P4, PT, R64, RZ, PT ;  /* 0x000000ff4000720c */ /* 0x008fe20003f86270 */
[----:B-1----:R-:W-:Y:S01]  /*14cd0*/  IMAD R6, R6, UR5, RZ ;  /* 0x0000000506067c24 */ /* 0x002fe2000f8e02ff */
[----:B------:R-:W-:Y:S01]  /*14ce0*/  PRMT R10, RZ, 0x7610, R10 ;  /* 0x00007610ff0a7816 */ /* 0x000fe2000000000a */
[----:B0-----:R-:W-:Y:S01]  /*14cf0*/  IMAD.MOV.U32 R4, RZ, RZ, R65 ;  /* 0x000000ffff047224 */ /* 0x001fe200078e0041 */
[----:B--2---:R0:W-:Y:S01]  /*14d00*/  STL [R1+0x264], R22 ;  /* 0x0002641601007387 */ /* 0x0041e20000100800 */
[----:B------:R-:W-:Y:S01]  /*14d10*/  @!P3 IMAD.IADD R67, R67, 0x1, -R68 ;  /* 0x000000014343b824 */ /* 0x000fe200078e0a44 */
[----:B------:R-:W-:Y:S01]  /*14d20*/  PRMT R62, RZ, 0x7610, R62 ;  /* 0x00007610ff3e7816 */ /* 0x000fe2000000003e */
[----:B------:R-:W1:Y:S01]  /*14d30*/  LDCU UR5, c[0x0][0x3b0] ;  /* 0x00007600ff0577ac */ /* 0x000e620008000800 */
[----:B0-----:R-:W2:Y:S04]  /*14d40*/  LDL.LU R22, [R1+0x108] ;  /* 0x0001080001167983 */ /* 0x001ea80000300800 */
[----:B------:R-:W-:Y:S04]  /*14d50*/  STL [R1+0x73c], R25 ;  /* 0x00073c1901007387 */ /* 0x000fe80000100800 */
[----:B------:R-:W-:Y:S04]  /*14d60*/  STL [R1+0x76c], R71 ;  /* 0x00076c4701007387 */ /* 0x000fe80000100800 */
[----:B------:R-:W3:Y:S04]  /*14d70*/  LDL R64, [R1+0x11c0] ;  /* 0x0011c00001407983 */ /* 0x000ee80000100800 */
[----:B------:R0:W-:Y:S04]  /*14d80*/  STL [R1+0x738], R21 ;  /* 0x0007381501007387 */ /* 0x0001e80000100800 */
[----:B------:R-:W-:Y:S01]  /*14d90*/  STL [R1+0xf0], R65 ;  /* 0x0000f04101007387 */ /* 0x000fe20000100800 */
[----:B----4-:R-:W-:-:S03]  /*14da0*/  ISETP.GE.AND P5, PT, R45, RZ, PT ;  /* 0x000000ff2d00720c */ /* 0x010fc60003fa6270 */
[----:B0-----:R-:W4:Y:S04]  /*14db0*/  LDL.LU R21, [R1+0x138c] ;  /* 0x00138c0001157983 */ /* 0x001f280000300800 */
[----:B------:R-:W2:Y:S04]  /*14dc0*/  LDL.LU R25, [R1+0x1388] ;  /* 0x0013880001197983 */ /* 0x000ea80000300800 */
[----:B------:R-:W-:Y:S04]  /*14dd0*/  STL [R1+0x768], R26 ;  /* 0x0007681a01007387 */ /* 0x000fe80000100800 */
[----:B------:R0:W-:Y:S01]  /*14de0*/  STL [R1+0x25c], R14 ;  /* 0x00025c0e01007387 */ /* 0x0001e20000100800 */
[----:B------:R-:W-:-:S03]  /*14df0*/  @!P4 IMAD.MOV R4, RZ, RZ, -R4 ;  /* 0x000000ffff04c224 */ /* 0x000fc600078e0a04 */
[----:B0-----:R-:W2:Y:S04]  /*14e00*/  LDL.LU R14, [R1+0x1384] ;  /* 0x00138400010e7983 */ /* 0x001ea80000300800 */
[----:B------:R-:W2:Y:S04]  /*14e10*/  LDL.LU R26, [R1+0x1380] ;  /* 0x00138000011a7983 */ /* 0x000ea80000300800 */
[----:B------:R-:W2:Y:S04]  /*14e20*/  LDL.LU R45, [R1+0x114] ;  /* 0x00011400012d7983 */ /* 0x000ea80000300800 */
[----:B------:R0:W-:Y:S02]  /*14e30*/  STL [R1+0x258], R7 ;  /* 0x0002580701007387 */ /* 0x0001e40000100800 */
[----:B0-----:R-:W-:-:S02]  /*14e40*/  LEA R7, P4, R6, R72, 0x1 ;  /* 0x0000004806077211 */ /* 0x001fc400078808ff */
[----:B------:R-:W-:Y:S02]  /*14e50*/  STL [R1+0xf8], R67 ;  /* 0x0000f84301007387 */ /* 0x000fe40000100800 */
[----:B------:R-:W-:Y:S02]  /*14e60*/  LEA.HI.X.SX32 R65, R6, R69, 0x1, P4 ;  /* 0x0000004506417211 */ /* 0x000fe400020f0eff */
[----:B------:R0:W-:Y:S01]  /*14e70*/  STL [R1+0x79c], R7 ;  /* 0x00079c0701007387 */ /* 0x0001e20000100800 */
[----:B------:R-:W-:Y:S02]  /*14e80*/  @P0 IMAD.MOV.U32 R6, RZ, RZ, R7 ;  /* 0x000000ffff060224 */ /* 0x000fe400078e0007 */
[----:B0-----:R-:W-:-:S05]  /*14e90*/  @P0 IMAD.MOV.U32 R7, RZ, RZ, R65 ;  /* 0x000000ffff070224 */ /* 0x001fca00078e0041 */
[----:B------:R0:W2:Y:S01]  /*14ea0*/  @P0 LDG.E.U16 R10, desc[UR20][R6.64] ;  /* 0x00000014060a0981 */ /* 0x0000a2000c1e1500 */
[----:B------:R-:W-:Y:S02]  /*14eb0*/  ISETP.GT.U32.AND P3, PT, R68, R70, PT ;  /* 0x000000464400720c */ /* 0x000fe40003f64070 */
[----:B------:R-:W-:Y:S01]  /*14ec0*/  SEL R5, R73, R4, !P1 ;  /* 0x0000000449057207 */ /* 0x000fe20004800000 */
[----:B------:R-:W-:-:S04]  /*14ed0*/  IMAD.MOV.U32 R4, RZ, RZ, R67 ;  /* 0x000000ffff047224 */ /* 0x000fc800078e0043 */
[----:B------:R-:W-:Y:S01]  /*14ee0*/  IMAD R5, R5, UR12, RZ ;  /* 0x0000000c05057c24 */ /* 0x000fe2000f8e02ff */
[----:B------:R1:W-:Y:S01]  /*14ef0*/  STL [R1+0x798], R65 ;  /* 0x0007984101007387 */ /* 0x0003e20000100800 */
[----:B------:R-:W-:Y:S01]  /*14f00*/  @!P5 IMAD.MOV R4, RZ, RZ, -R4 ;  /* 0x000000ffff04d224 */ /* 0x000fe200078e0a04 */
[----:B------:R-:W-:Y:S01]  /*14f10*/  ISETP.GT.U32.AND P6, PT, R68, R60, PT ;  /* 0x0000003c4400720c */ /* 0x000fe20003fc4070 */
[----:B------:R-:W1:Y:S01]  /*14f20*/  LDCU UR12, c[0x0][0x3b0] ;  /* 0x00007600ff0c77ac */ /* 0x000e620008000800 */
[----:B0-----:R-:W-:Y:S01]  /*14f30*/  LEA R6, P5, R5, R72, 0x1 ;  /* 0x0000004805067211 */ /* 0x001fe200078a08ff */
[----:B------:R-:W4:Y:S01]  /*14f40*/  LDL R67, [R1+0x11f4] ;  /* 0x0011f40001437983 */ /* 0x000f220000100800 */
[----:B------:R-:W-:-:S03]  /*14f50*/  @!P3 IMAD.IADD R70, R70, 0x1, -R68 ;  /* 0x000000014646b824 */ /* 0x000fc600078e0a44 */
[----:B------:R-:W4:Y:S01]  /*14f60*/  LDL.LU R71, [R1+0x11c] ;  /* 0x00011c0001477983 */ /* 0x000f220000300800 */
[----:B------:R-:W-:Y:S02]  /*14f70*/  SEL R4, R73, R4, !P1 ;  /* 0x0000000449047207 */ /* 0x000fe40004800000 */
[----:B---3--:R-:W-:Y:S02]  /*14f80*/  ISETP.GE.AND P3, PT, R64, RZ, PT ;  /* 0x000000ff4000720c */ /* 0x008fe40003f66270 */
[----:B------:R-:W3:Y:S04]  /*14f90*/  LDL R64, [R1+0x11f0] ;  /* 0x0011f00001407983 */ /* 0x000ee80000100800 */
[----:B------:R-:W-:Y:S04]  /*14fa0*/  STL [R1+0x7cc], R6 ;  /* 0x0007cc0601007387 */ /* 0x000fe80000100800 */
[----:B-1----:R-:W3:Y:S04]  /*14fb0*/  LDL.LU R65, [R1+0x128] ;  /* 0x0001280001417983 */ /* 0x002ee80000300800 */
[----:B--2---:R0:W-:Y:S02]  /*14fc0*/  STL [R1+0x248], R10 ;  /* 0x0002480a01007387 */ /* 0x0041e40000100800 */
[----:B0-----:R-:W-:Y:S01]  /*14fd0*/  LEA.HI.X.SX32 R10, R5, R69, 0x1, P5 ;  /* 0x00000045050a7211 */ /* 0x001fe200028f0eff */
[----:B------:R-:W-:-:S02]  /*14fe0*/  IMAD.MOV.U32 R5, RZ, RZ, R6 ;  /* 0x000000ffff057224 */ /* 0x000fc400078e0006 */
[----:B------:R-:W-:Y:S02]  /*14ff0*/  IMAD R6, R4, UR4, RZ ;  /* 0x0000000404067c24 */ /* 0x000fe4000f8e02ff */
[----:B------:R-:W-:Y:S01]  /*15000*/  @!P6 IMAD.IADD R60, R60, 0x1, -R68 ;  /* 0x000000013c3ce824 */ /* 0x000fe200078e0a44 */
[----:B------:R0:W-:Y:S01]  /*15010*/  STL [R1+0x7c8], R10 ;  /* 0x0007c80a01007387 */ /* 0x0001e20000100800 */
[----:B------:R-:W-:Y:S01]  /*15020*/  IMAD.MOV.U32 R4, RZ, RZ, R10 ;  /* 0x000000ffff047224 */ /* 0x000fe200078e000a */
[----:B------:R-:W-:Y:S01]  /*15030*/  PRMT R7, RZ, 0x7610, R7 ;  /* 0x00007610ff077816 */ /* 0x000fe20000000007 */
[----:B------:R-:W1:Y:S03]  /*15040*/  LDCU UR4, c[0x0][0x3b0] ;  /* 0x00007600ff0477ac */ /* 0x000e660008000800 */
[----:B------:R-:W-:-:S04]  /*15050*/  @P0 LOP3.LUT R5, R5, R4, RZ, 0x3c, !PT ;  /* 0x0000000405050212 */ /* 0x000fc800078e3cff */
[C---:B------:R-:W-:Y:S01]  /*15060*/  @P0 LOP3.LUT R4, R5.reuse, R4, RZ, 0x3c, !PT ;  /* 0x0000000405040212 */ /* 0x040fe200078e3cff */
[----:B0-----:R-:W2:Y:S03]  /*15070*/  LDL.LU R10, [R1+0x137c] ;  /* 0x00137c00010a7983 */ /* 0x001ea60000300800 */
[----:B------:R-:W-:-:S05]  /*15080*/  @P0 LOP3.LUT R5, R5, R4, RZ, 0x3c, !PT ;  /* 0x0000000405050212 */ /* 0x000fca00078e3cff */
[----:B------:R0:W2:Y:S01]  /*15090*/  @P0 LDG.E.U16 R62, desc[UR20][R4.64] ;  /* 0x00000014043e0981 */ /* 0x0000a2000c1e1500 */
[----:B------:R-:W-:-:S13]  /*150a0*/  ISETP.GT.U32.AND P6, PT, R68, R60, PT ;  /* 0x0000003c4400720c */ /* 0x000fda0003fc4070 */
        /* <DEDUP_REMOVED lines=18> */
[----:B----4-:R-:W-:Y:S01]  /*151d0*/  ISETP.GE.AND P6, PT, R67, RZ, PT ;  /* 0x000000ff4300720c */ /* 0x010fe20003fc6270 */
[----:B------:R-:W4:Y:S02]  /*151e0*/  LDCU UR5, c[0x0][0x3b0] ;  /* 0x00007600ff0577ac */ /* 0x000f240008000800 */
[----:B------:R-:W3:Y:S04]  /*151f0*/  LDL R67, [R1+0x1244] ;  /* 0x0012440001437983 */ /* 0x000ee80000100800 */
[----:B0-----:R-:W3:Y:S03]  /*15200*/  LDL.LU R62, [R1+0x12c] ;  /* 0x00012c00013e7983 */ /* 0x001ee60000300800 */
[----:B------:R-:W-:Y:S01]  /*15210*/  @!P4 IMAD.IADD R22, R22, 0x1, -R68 ;  /* 0x000000011616c824 */ /* 0x000fe200078e0a44 */
[----:B------:R-:W-:Y:S01]  /*15220*/  PRMT R4, RZ, 0x7610, R4 ;  /* 0x00007610ff047816 */ /* 0x000fe20000000004 */
[----:B--2---:R0:W-:Y:S02]  /*15230*/  STL [R1+0x238], R7 ;  /* 0x0002380701007387 */ /* 0x0041e40000100800 */
[----:B0-----:R-:W-:-:S04]  /*15240*/  LEA R7, P4, R6, R72, 0x1 ;  /* 0x0000004806077211 */ /* 0x001fc800078808ff */
[----:B------:R-:W-:Y:S01]  /*15250*/  LEA.HI.X.SX32 R6, R6, R69, 0x1, P4 ;  /* 0x0000004506067211 */ /* 0x000fe200020f0eff */
[----:B------:R0:W-:Y:S04]  /*15260*/  STL [R1+0x82c], R7 ;  /* 0x00082c0701007387 */ /* 0x0001e80000100800 */
[----:B------:R2:W-:Y:S01]  /*15270*/  STL [R1+0x828], R6 ;  /* 0x0008280601007387 */ /* 0x0005e20000100800 */
[----:B0-----:R-:W-:-:S04]  /*15280*/  @P0 LOP3.LUT R7, R7, R6, RZ, 0x3c, !PT ;  /* 0x0000000607070212 */ /* 0x001fc800078e3cff */
[----:B--2---:R-:W-:-:S04]  /*15290*/  @P0 LOP3.LUT R6, R7, R6, RZ, 0x3c, !PT ;  /* 0x0000000607060212 */ /* 0x004fc800078e3cff */
[----:B------:R-:W-:-:S05]  /*152a0*/  @P0 LOP3.LUT R7, R7, R6, RZ, 0x3c, !PT ;  /* 0x0000000607070212 */ /* 0x000fca00078e3cff */
[----:B------:R1:W2:Y:S01]  /*152b0*/  @P0 LDG.E.U16 R4, desc[UR20][R6.64] ;  /* 0x0000001406040981 */ /* 0x0002a2000c1e1500 */
[C---:B------:R-:W-:Y:S02]  /*152c0*/  ISETP.GT.U32.AND P5, PT, R68.reuse, R70, PT ;  /* 0x000000464400720c */ /* 0x040fe40003fa4070 */
[----:B------:R-:W-:-:S11]  /*152d0*/  ISETP.GT.U32.AND P3, PT, R68, R45, PT ;  /* 0x0000002d4400720c */ /* 0x000fd60003f64070 */
[--C-:B------:R-:W-:Y:S02]  /*152e0*/  @!P5 IMAD.IADD R70, R70, 0x1, -R68.reuse ;  /* 0x000000014646d824 */ /* 0x100fe400078e0a44 */
[----:B------:R-:W-:Y:S02]  /*152f0*/  @!P3 IMAD.IADD R45, R45, 0x1, -R68 ;  /* 0x000000012d2db824 */ /* 0x000fe400078e0a44 */
[----:B------:R-:W-:Y:S01]  /*15300*/  IMAD.MOV.U32 R5, RZ, RZ, R70 ;  /* 0x000000ffff057224 */ /* 0x000fe200078e0046 */
[----:B---3--:R-:W-:Y:S02]  /*15310*/  ISETP.GE.AND P3, PT, R64, RZ, PT ;  /* 0x000000ff4000720c */ /* 0x008fe40003f66270 */
[C---:B------:R-:W-:Y:S01]  /*15320*/  ISETP.GT.U32.AND P4, PT, R68.reuse, R45, PT ;  /* 0x0000002d4400720c */ /* 0x040fe20003f84070 */
[----:B------:R-:W-:Y:S01]  /*15330*/  @!P6 IMAD.MOV R5, RZ, RZ, -R5 ;  /* 0x000000ffff05e224 */ /* 0x000fe200078e0a05 */
[----:B------:R-:W-:Y:S01]  /*15340*/  ISETP.GT.U32.AND P6, PT, R68, R65, PT ;  /* 0x000000414400720c */ /* 0x000fe20003fc4070 */
[----:B------:R-:W3:Y:S03]  /*15350*/  LDL.LU R64, [R1+0x138] ;  /* 0x0001380001407983 */ /* 0x000ee60000300800 */
[----:B------:R-:W-:-:S05]  /*15360*/  SEL R5, R73, R5, !P1 ;  /* 0x0000000549057207 */ /* 0x000fca0004800000 */
[----:B-1----:R-:W-:Y:S01]  /*15370*/  IMAD R6, R5, UR4, RZ ;  /* 0x0000000405067c24 */ /* 0x002fe2000f8e02ff */
[----:B------:R-:W-:Y:S01]  /*15380*/  PRMT R17, RZ, 0x7610, R17 ;  /* 0x00007610ff117816 */ /* 0x000fe20000000011 */
[--C-:B------:R-:W-:Y:S01]  /*15390*/  @!P4 IMAD.IADD R45, R45, 0x1, -R68.reuse ;  /* 0x000000012d2dc824 */ /* 0x100fe200078e0a44 */
[----:B------:R-:W-:Y:S01]  /*153a0*/  PRMT R15, RZ, 0x7610, R15 ;  /* 0x00007610ff0f7816 */ /* 0x000fe2000000000f */
[----:B------:R-:W-:Y:S01]  /*153b0*/  @!P6 IMAD.IADD R65, R65, 0x1, -R68 ;  /* 0x000000014141e824 */ /* 0x000fe200078e0a44 */
[C---:B------:R-:W-:Y:S01]  /*153c0*/  LEA R7, P6, R6.reuse, R72, 0x1 ;  /* 0x0000004806077211 */ /* 0x040fe200078c08ff */
[----:B------:R-:W0:Y:S03]  /*153d0*/  LDCU UR4, c[0x0][0x3b0] ;  /* 0x00007600ff0477ac */ /* 0x000e260008000800 */
[----:B------:R-:W-:Y:S01]  /*153e0*/  LEA.HI.X.SX32 R6, R6, R69, 0x1, P6 ;  /* 0x0000004506067211 */ /* 0x000fe200030f0eff */
[----:B------:R-:W-:Y:S01]  /*153f0*/  IMAD.MOV.U32 R5, RZ, RZ, R45 ;  /* 0x000000ffff057224 */ /* 0x000fe200078e002d */
[----:B------:R-:W-:Y:S01]  /*15400*/  ISETP.GE.AND P4, PT, R67, RZ, PT ;  /* 0x000000ff4300720c */ /* 0x000fe20003f86270 */
[----:B--2---:R1:W-:Y:S02]  /*15410*/  STL [R1+0x230], R4 ;  /* 0x0002300401007387 */ /* 0x0043e40000100800 */
[----:B-1----:R-:W-:-:S04]  /*15420*/  IMAD.MOV.U32 R4, RZ, RZ, R22 ;  /* 0x000000ffff047224 */ /* 0x002fc800078e0016 */
[----:B------:R-:W-:Y:S01]  /*15430*/  @!P3 IMAD.MOV R4, RZ, RZ, -R4 ;  /* 0x000000ffff04b224 */ /* 0x000fe200078e0a04 */
[----:B------:R-:W-:Y:S02]  /*15440*/  ISETP.GE.AND P3, PT, R60, RZ, PT ;  /* 0x000000ff3c00720c */ /* 0x000fe40003f66270 */
[----:B------:R-:W2:Y:S02]  /*15450*/  LDL R60, [R1+0x1250] ;  /* 0x00125000013c7983 */ /* 0x000ea40000100800 */
[----:B------:R-:W-:Y:S02]  /*15460*/  SEL R4, R73, R4, !P1 ;  /* 0x0000000449047207 */ /* 0x000fe40004800000 */
[----:B------:R-:W-:Y:S04]  /*15470*/  STL [R1+0x114], R45 ;  /* 0x0001142d01007387 */ /* 0x000fe80000100800 */
[----:B------:R1:W-:Y:S01]  /*15480*/  STL [R1+0x85c], R7 ;  /* 0x00085c0701007387 */ /* 0x0003e20000100800 */
[----:B----4-:R-:W-:Y:S01]  /*15490*/  IMAD R4, R4, UR5, RZ ;  /* 0x0000000504047c24 */ /* 0x010fe2000f8e02ff */
[C---:B------:R-:W-:Y:S01]  /*154a0*/  ISETP.GT.U32.AND P5, PT, R68.reuse, R71, PT ;  /* 0x000000474400720c */ /* 0x040fe20003fa4070 */
[----:B------:R-:W-:Y:S01]  /*154b0*/  @!P3 IMAD.MOV R5, RZ, RZ, -R5 ;  /* 0x000000ffff05b224 */ /* 0x000fe200078e0a05 */
[----:B------:R4:W-:Y:S01]  /*154c0*/  STL [R1+0x858], R6 ;  /* 0x0008580601007387 */ /* 0x0009e20000100800 */
[----:B------:R-:W-:Y:S01]  /*154d0*/  ISETP.GT.U32.AND P6, PT, R68, R65, PT ;  /* 0x000000414400720c */ /* 0x000fe20003fc4070 */
[----:B------:R-:W0:Y:S01]  /*154e0*/  LDCU UR5, c[0x0][0x3b0] ;  /* 0x00007600ff0577ac */ /* 0x000e220008000800 */
[-C--:B-1----:R-:W-:Y:S01]  /*154f0*/  @P0 LOP3.LUT R7, R7, R6.reuse, RZ, 0x3c, !PT ;  /* 0x0000000607070212 */ /* 0x082fe200078e3cff */
[----:B------:R-:W3:Y:S03]  /*15500*/  LDL R45, [R1+0x1280] ;  /* 0x00128000012d7983 */ /* 0x000ee60000100800 */
[----:B----4-:R-:W-:-:S02]  /*15510*/  @P0 LOP3.LUT R6, R7, R6, RZ, 0x3c, !PT ;  /* 0x0000000607060212 */ /* 0x010fc400078e3cff */
[C---:B------:R-:W-:Y:S02]  /*15520*/  LEA R22, P3, R4.reuse, R72, 0x1 ;  /* 0x0000004804167211 */ /* 0x040fe400078608ff */
[----:B------:R-:W-:Y:S02]  /*15530*/  @P0 LOP3.LUT R7, R7, R6, RZ, 0x3c, !PT ;  /* 0x0000000607070212 */ /* 0x000fe400078e3cff */
[----:B------:R-:W-:-:S03]  /*15540*/  LEA.HI.X.SX32 R67, R4, R69, 0x1, P3 ;  /* 0x0000004504437211 */ /* 0x000fc600018f0eff */
[----:B------:R1:W4:Y:S02]  /*15550*/  @P0 LDG.E.U16 R17, desc[UR20][R6.64] ;  /* 0x0000001406110981 */ /* 0x000324000c1e1500 */
[----:B-1----:R-:W-:Y:S02]  /*15560*/  @P0 IMAD.MOV.U32 R6, RZ, RZ, R22 ;  /* 0x000000ffff060224 */ /* 0x002fe400078e0016 */
[----:B------:R-:W-:-:S05]  /*15570*/  @P0 IMAD.MOV.U32 R7, RZ, RZ, R67 ;  /* 0x000000ffff070224 */ /* 0x000fca00078e0043 */
[----:B------:R1:W3:Y:S01]  /*15580*/  @P0 LDG.E.U16 R15, desc[UR20][R6.64] ;  /* 0x00000014060f0981 */ /* 0x0002e2000c1e1500 */
[----:B------:R-:W-:-:S05]  /*15590*/  @!P5 IMAD.IADD R71, R71, 0x1, -R68 ;  /* 0x000000014747d824 */ /* 0x000fca00078e0a44 */
[----:B------:R-:W-:-:S13]  /*155a0*/  ISETP.GT.U32.AND P5, PT, R68, R71, PT ;  /* 0x000000474400720c */ /* 0x000fda0003fa4070 */
[----:B------:R-:W-:Y:S01]  /*155b0*/  @!P5 IMAD.IADD R71, R71, 0x1, -R68 ;  /* 0x000000014747d824 */ /* 0x000fe200078e0a44 */
[----:B------:R-:W-:-:S03]  /*155c0*/  ISETP.GT.U32.AND P5, PT, R68, R62, PT ;  /* 0x0000003e4400720c */ /* 0x000fc60003fa4070 */
[----:B------:R-:W-:Y:S01]  /*155d0*/  IMAD.MOV.U32 R4, RZ, RZ, R71 ;  /* 0x000000ffff047224 */ /* 0x000fe200078e0047 */
[----:B-1----:R-:W-:-:S03]  /*155e0*/  SEL R6, R73, R5, !P1 ;  /* 0x0000000549067207 */ /* 0x002fc60004800000 */
[----:B------:R-:W-:Y:S02]  /*155f0*/  @!P4 IMAD.MOV R4, RZ, RZ, -R4 ;  /* 0x000000ffff04c224 */ /* 0x000fe400078e0a04 */
[----:B------:R-:W-:Y:S01]  /*15600*/  IMAD R6, R6, UR7, RZ ;  /* 0x0000000706067c24 */ /* 0x000fe2000f8e02ff */
[----:B------:R1:W-:Y:S01]  /*15610*/  STL [R1+0x88c], R22 ;  /* 0x00088c1601007387 */ /* 0x0003e20000100800 */
[--C-:B------:R-:W-:Y:S02]  /*15620*/  @!P6 IMAD.IADD R65, R65, 0x1, -R68.reuse ;  /* 0x000000014141e824 */ /* 0x100fe400078e0a44 */
[----:B------:R-:W-:Y:S01]  /*15630*/  @!P5 IMAD.IADD R62, R62, 0x1, -R68 ;  /* 0x000000013e3ed824 */ /* 0x000fe200078e0a44 */
[----:B------:R-:W-:Y:S01]  /*15640*/  SEL R5, R73, R4, !P1 ;  /* 0x0000000449057207 */ /* 0x000fe20004800000 */
[----:B------:R-:W-:Y:S01]  /*15650*/  IMAD.MOV.U32 R4, RZ, RZ, R65 ;  /* 0x000000ffff047224 */ /* 0x000fe200078e0041 */
[----:B------:R-:W-:Y:S01]  /*15660*/  PRMT R11, RZ, 0x7610, R11 ;  /* 0x00007610ff0b7816 */ /* 0x000fe2000000000b */
[----:B------:R-:W2:Y:S01]  /*15670*/  LDCU UR7, c[0x0][0x3b0] ;  /* 0x00007600ff0777ac */ /* 0x000ea20008000800 */
[----:B-1----:R-:W-:Y:S01]  /*15680*/  LEA R22, P6, R6, R72, 0x1 ;  /* 0x0000004806167211 */ /* 0x002fe200078c08ff */
[----:B0-----:R-:W-:Y:S01]  /*15690*/  IMAD R5, R5, UR4, RZ ;  /* 0x0000000405057c24 */ /* 0x001fe2000f8e02ff */
[----:B------:R-:W-:Y:S01]  /*156a0*/  PRMT R7, RZ, 0x7610, R7 ;  /* 0x00007610ff077816 */ /* 0x000fe20000000007 */
[----:B------:R-:W0:Y:S01]  /*156b0*/  LDCU UR4, c[0x0][0x3b0] ;  /* 0x00007600ff0477ac */ /* 0x000e220008000800 */
[----:B--2---:R-:W-:-:S13]  /*156c0*/  ISETP.GE.AND P5, PT, R60, RZ, PT ;  /* 0x000000ff3c00720c */ /* 0x004fda0003fa6270 */
[----:B------:R-:W-:Y:S01]  /*156d0*/  @!P5 IMAD.MOV R4, RZ, RZ, -R4 ;  /* 0x000000ffff04d224 */ /* 0x000fe200078e0a04 */
[----:B----4-:R1:W-:Y:S04]  /*156e0*/  STL [R1+0x22c], R17 ;  /* 0x00022c1101007387 */ /* 0x0103e80000100800 */
[----:B-1----:R-:W2:Y:S04]  /*156f0*/  LDL.LU R17, [R1+0x13c] ;  /* 0x00013c0001117983 */ /* 0x002ea80000300800 */
[----:B------:R1:W-:Y:S04]  /*15700*/  STL [R1+0x888], R67 ;  /* 0x0008884301007387 */ /* 0x0003e80000100800 */
[----:B------:R-:W4:Y:S04]  /*15710*/  LDL R60, [R1+0x1294] ;  /* 0x00129400013c7983 */ /* 0x000f280000100800 */
[----:B------:R-:W2:Y:S04]  /*15720*/  LDL.LU R71, [R1+0x134] ;  /* 0x0001340001477983 */ /* 0x000ea80000300800 */
[----:B------:R0:W-:Y:S04]  /*15730*/  STL [R1+0x128], R65 ;  /* 0x0001284101007387 */ /* 0x0001e80000100800 */
[----:B-1----:R-:W2:Y:S04]  /*15740*/  LDL.LU R67, [R1+0x124] ;  /* 0x0001240001437983 */ /* 0x002ea80000300800 */
[----:B------:R-:W-:Y:S01]  /*15750*/  STL [R1+0x8bc], R22 ;  /* 0x0008bc1601007387 */ /* 0x000fe20000100800 */
[----:B0-----:R-:W-:-:S03]  /*15760*/  LEA R65, P5, R5, R72, 0x1 ;  /* 0x0000004805417211 */ /* 0x001fc600078a08ff */
[----:B---3--:R0:W-:Y:S01]  /*15770*/  STL [R1+0x228], R15 ;  /* 0x0002280f01007387 */ /* 0x0081e20000100800 */
[-C--:B------:R-:W-:Y:S02]  /*15780*/  LEA.HI.X.SX32 R70, R5, R69.reuse, 0x1, P5 ;  /* 0x0000004505467211 */ /* 0x080fe400028f0eff */
[----:B0-----:R-:W-:Y:S02]  /*15790*/  LEA.HI.X.SX32 R15, R6, R69, 0x1, P6 ;  /* 0x00000045060f7211 */ /* 0x001fe400030f0eff */
[----:B------:R-:W-:Y:S01]  /*157a0*/  SEL R6, R73, R4, !P1 ;  /* 0x0000000449067207 */ /* 0x000fe20004800000 */
[----:B------:R-:W-:Y:S02]  /*157b0*/  @P0 IMAD.MOV.U32 R4, RZ, RZ, R22 ;  /* 0x000000ffff040224 */ /* 0x000fe400078e0016 */
[----:B------:R-:W-:-:S05]  /*157c0*/  @P0 IMAD.MOV.U32 R5, RZ, RZ, R15 ;  /* 0x000000ffff050224 */ /* 0x000fca00078e000f */
[----:B------:R0:W3:Y:S02]  /*157d0*/  @P0 LDG.E.U16 R11, desc[UR20][R4.64] ;  /* 0x00000014040b0981 */ /* 0x0000e4000c1e1500 */
[----:B0-----:R-:W-:Y:S02]  /*157e0*/  @P0 IMAD.MOV.U32 R4, RZ, RZ, R65 ;  /* 0x000000ffff040224 */ /* 0x001fe400078e0041 */
[----:B------:R-:W-:-:S05]  /*157f0*/  @P0 IMAD.MOV.U32 R5, RZ, RZ, R70 ;  /* 0x000000ffff050224 */ /* 0x000fca00078e0046 */
[----:B------:R0:W2:Y:S01]  /*15800*/  @P0 LDG.E.U16 R7, desc[UR20][R4.64] ;  /* 0x0000001404070981 */ /* 0x0000a2000c1e1500 */
[C---:B------:R-:W-:Y:S02]  /*15810*/  ISETP.GT.U32.AND P3, PT, R68.reuse, R64, PT ;  /* 0x000000404400720c */ /* 0x040fe40003f64070 */
[----:B------:R-:W-:Y:S01]  /*15820*/  ISETP.GT.U32.AND P4, PT, R68, R62, PT ;  /* 0x0000003e4400720c */ /* 0x000fe20003f84070 */
[----:B------:R-:W-:Y:S10]  /*15830*/  STL [R1+0x8ec], R65 ;  /* 0x0008ec4101007387 */ /* 0x000ff40000100800 */
[----:B------:R-:W-:-:S02]  /*15840*/  @!P3 IMAD.IADD R64, R64, 0x1, -R68 ;  /* 0x000000014040b824 */ /* 0x000fc400078e0a44 */
[----:B------:R-:W-:Y:S01]  /*15850*/  @!P4 IMAD.IADD R62, R62, 0x1, -R68 ;  /* 0x000000013e3ec824 */ /* 0x000fe200078e0a44 */
[----:B------:R-:W-:Y:S02]  /*15860*/  ISETP.GE.AND P4, PT, R45, RZ, PT ;  /* 0x000000ff2d00720c */ /* 0x000fe40003f86270 */
[----:B------:R-:W-:Y:S01]  /*15870*/  ISETP.GT.U32.AND P3, PT, R68, R64, PT ;  /* 0x000000404400720c */ /* 0x000fe20003f64070 */
[----:B------:R-:W2:Y:S04]  /*15880*/  LDL R45, [R1+0x12b4] ;  /* 0x0012b400012d7983 */ /* 0x000ea80000100800 */
[----:B------:R1:W-:Y:S04]  /*15890*/  STL [R1+0x8b8], R15 ;  /* 0x0008b80f01007387 */ /* 0x0003e80000100800 */
[----:B------:R-:W-:Y:S01]  /*158a0*/  STL [R1+0x12c], R62 ;  /* 0x00012c3e01007387 */ /* 0x000fe20000100800 */
[----:B0-----:R-:W-:-:S02]  /*158b0*/  IMAD.MOV.U32 R4, RZ, RZ, R62 ;  /* 0x000000ffff047224 */ /* 0x001fc400078e003e */
[----:B------:R-:W-:Y:S01]  /*158c0*/  IMAD R6, R6, UR5, RZ ;  /* 0x0000000506067c24 */ /* 0x000fe2000f8e02ff */
[----:B------:R-:W-:Y:S01]  /*158d0*/  PRMT R18, RZ, 0x7610, R18 ;  /* 0x00007610ff127816 */ /* 0x000fe20000000012 */
[----:B-1----:R-:W2:Y:S01]  /*158e0*/  LDL.LU R15, [R1+0x1378] ;  /* 0x00137800010f7983 */ /* 0x002ea20000300800 */
[----:B------:R-:W-:Y:S01]  /*158f0*/  @!P4 IMAD.MOV R4, RZ, RZ, -R4 ;  /* 0x000000ffff04c224 */ /* 0x000fe200078e0a04 */
[----:B------:R-:W-:Y:S01]  /*15900*/  PRMT R12, RZ, 0x7610, R12 ;  /* 0x00007610ff0c7816 */ /* 0x000fe2000000000c */
[----:B------:R-:W-:Y:S01]  /*15910*/  @!P3 IMAD.IADD R64, R64, 0x1, -R68 ;  /* 0x000000014040b824 */ /* 0x000fe200078e0a44 */
[----:B------:R-:W2:Y:S01]  /*15920*/  LDL.LU R22, [R1+0x1374] ;  /* 0x0013740001167983 */ /* 0x000ea20000300800 */
[----:B------:R-:W0:Y:S03]  /*15930*/  LDCU UR5, c[0x0][0x3b0] ;  /* 0x00007600ff0577ac */ /* 0x000e260008000800 */
[----:B------:R-:W-:Y:S01]  /*15940*/  STL [R1+0x8e8], R70 ;  /* 0x0008e84601007387 */ /* 0x000fe20000100800 */
[----:B----4-:R-:W-:-:S03]  /*15950*/  ISETP.GE.AND P5, PT, R60, RZ, PT ;  /* 0x000000ff3c00720c */ /* 0x010fc60003fa6270 */
[----:B---3--:R1:W-:Y:S04]  /*15960*/  STL [R1+0x224], R11 ;  /* 0x0002240b01007387 */ /* 0x0083e80000100800 */
[----:B-1----:R-:W3:Y:S04]  /*15970*/  LDL.LU R11, [R1+0x1370] ;  /* 0x00137000010b7983 */ /* 0x002ee80000300800 */
[----:B------:R-:W4:Y:S04]  /*15980*/  LDL R65, [R1+0x12c0] ;  /* 0x0012c00001417983 */ /* 0x000f280000100800 */
[----:B------:R-:W3:Y:S04]  /*15990*/  LDL.LU R60, [R1+0x118] ;  /* 0x00011800013c7983 */ /* 0x000ee80000300800 */
[----:B--2---:R1:W-:Y:S02]  /*159a0*/  STL [R1+0x220], R7 ;  /* 0x0002200701007387 */ /* 0x0043e40000100800 */
[----:B-1----:R-:W-:-:S02]  /*159b0*/  LEA R7, P4, R6, R72, 0x1 ;  /* 0x0000004806077211 */ /* 0x002fc400078808ff */
[----:B------:R-:W-:Y:S02]  /*159c0*/  STL [R1+0x138], R64 ;  /* 0x0001384001007387 */ /* 0x000fe40000100800 */
[----:B------:R-:W-:Y:S02]  /*159d0*/  LEA.HI.X.SX32 R62, R6, R69, 0x1, P4 ;  /* 0x00000045063e7211 */ /* 0x000fe400020f0eff */
[----:B------:R1:W-:Y:S01]  /*159e0*/  STL [R1+0x91c], R7 ;  /* 0x00091c0701007387 */ /* 0x0003e20000100800 */
[----:B------:R-:W-:Y:S02]  /*159f0*/  @P0 IMAD.MOV.U32 R6, RZ, RZ, R7 ;  /* 0x000000ffff060224 */ /* 0x000fe400078e0007 */
[----:B-1----:R-:W-:-:S05]  /*15a00*/  @P0 IMAD.MOV.U32 R7, RZ, RZ, R62 ;  /* 0x000000ffff070224 */ /* 0x002fca00078e003e */
[----:B------:R1:W2:Y:S01]  /*15a10*/  @P0 LDG.E.U16 R18, desc[UR20][R6.64] ;  /* 0x0000001406120981 */ /* 0x0002a2000c1e1500 */
[----:B------:R-:W-:Y:S01]  /*15a20*/  SEL R5, R73, R4, !P1 ;  /* 0x0000000449057207 */ /* 0x000fe20004800000 */
[----:B------:R-:W-:-:S04]  /*15a30*/  IMAD.MOV.U32 R4, RZ, RZ, R64 ;  /* 0x000000ffff047224 */ /* 0x000fc800078e0040 */
[----:B------:R-:W-:Y:S02]  /*15a40*/  @!P5 IMAD.MOV R4, RZ, RZ, -R4 ;  /* 0x000000ffff04d224 */ /* 0x000fe400078e0a04 */
[----:B------:R-:W-:Y:S01]  /*15a50*/  IMAD R5, R5, UR12, RZ ;  /* 0x0000000c05057c24 */ /* 0x000fe2000f8e02ff */
[----:B------:R-:W-:Y:S01]  /*15a60*/  STL [R1+0x918], R62 ;  /* 0x0009183e01007387 */ /* 0x000fe20000100800 */
[----:B------:R-:W-:Y:S01]  /*15a70*/  ISETP.GT.U32.AND P6, PT, R68, R17, PT ;  /* 0x000000114400720c */ /* 0x000fe20003fc4070 */
[----:B------:R-:W0:Y:S01]  /*15a80*/  LDCU UR12, c[0x0][0x3b0] ;  /* 0x00007600ff0c77ac */ /* 0x000e220008000800 */
[----:B------:R-:W-:Y:S01]  /*15a90*/  SEL R4, R73, R4, !P1 ;  /* 0x0000000449047207 */ /* 0x000fe20004800000 */
[----:B------:R-:W3:Y:S04]  /*15aa0*/  LDL R70, [R1+0x1260] ;  /* 0x0012600001467983 */ /* 0x000ee80000100800 */
[----:B-1----:R-:W-:Y:S01]  /*15ab0*/  IMAD R6, R4, UR4, RZ ;  /* 0x0000000404067c24 */ /* 0x002fe2000f8e02ff */
[----:B------:R-:W-:Y:S01]  /*15ac0*/  ISETP.GT.U32.AND P3, PT, R68, R71, PT ;  /* 0x000000474400720c */ /* 0x000fe20003f64070 */
[----:B------:R-:W1:Y:S01]  /*15ad0*/  LDCU UR4, c[0x0][0x3b0] ;  /* 0x00007600ff0477ac */ /* 0x000e620008000800 */
[----:B--2---:R2:W-:Y:S03]  /*15ae0*/  STL [R1+0x21c], R18 ;  /* 0x00021c1201007387 */ /* 0x0045e60000100800 */
[----:B------:R-:W-:-:S08]  /*15af0*/  @!P6 IMAD.IADD R17, R17, 0x1, -R68 ;  /* 0x000000011111e824 */ /* 0x000fd000078e0a44 */
[----:B------:R-:W-:Y:S01]  /*15b00*/  @!P3 IMAD.IADD R71, R71, 0x1, -R68 ;  /* 0x000000014747b824 */ /* 0x000fe200078e0a44 */
[----:B------:R-:W3:Y:S01]  /*15b10*/  LDL.LU R64, [R1+0x10c] ;  /* 0x00010c0001407983 */ /* 0x000ee20000300800 */
[----:B--2---:R-:W-:-:S04]  /*15b20*/  LEA R18, P5, R5, R72, 0x1 ;  /* 0x0000004805127211 */ /* 0x004fc800078a08ff */
[----:B------:R-:W-:Y:S01]  /*15b30*/  LEA.HI.X.SX32 R5, R5, R69, 0x1, P5 ;  /* 0x0000004505057211 */ /* 0x000fe200028f0eff */
[----:B------:R-:W-:-:S05]  /*15b40*/  @P0 IMAD.MOV.U32 R4, RZ, RZ, R18 ;  /* 0x000000ffff040224 */ /* 0x000fca00078e0012 */
[----:B------:R2:W3:Y:S01]  /*15b50*/  @P0 LDG.E.U16 R12, desc[UR20][R4.64] ;  /* 0x00000014040c0981 */ /* 0x0004e2000c1e1500 */
[----:B------:R-:W-:Y:S02]  /*15b60*/  ISETP.GT.U32.AND P6, PT, R68, R17, PT ;  /* 0x000000114400720c */ /* 0x000fe40003fc4070 */
[----:B------:R-:W-:Y:S01]  /*15b70*/  ISETP.GE.AND P3, PT, R45, RZ, PT ;  /* 0x000000ff2d00720c */ /* 0x000fe20003f66270 */
[----:B------:R0:W-:Y:S04]  /*15b80*/  STL [R1+0x94c], R18 ;  /* 0x00094c1201007387 */ /* 0x0001e80000100800 */
[----:B------:R-:W4:Y:S04]  /*15b90*/  LDL.LU R62, [R1+0x100] ;  /* 0x00010000013e7983 */ /* 0x000f280000300800 */
[----:B------:R-:W4:Y:S02]  /*15ba0*/  LDL.LU R45, [R1+0x144] ;  /* 0x00014400012d7983 */ /* 0x000f240000300800 */
[----:B------:R-:W-:-:S02]  /*15bb0*/  @!P6 IMAD.IADD R17, R17, 0x1, -R68 ;  /* 0x000000011111e824 */ /* 0x000fc400078e0a44 */
[----:B------:R1:W-:Y:S02]  /*15bc0*/  STL [R1+0x948], R5 ;  /* 0x0009480501007387 */ /* 0x0003e40000100800 */
[----:B--2---:R-:W-:Y:S02]  /*15bd0*/  IMAD.MOV.U32 R4, RZ, RZ, R17 ;  /* 0x000000ffff047224 */ /* 0x004fe400078e0011 */
[----:B0-----:R-:W2:Y:S02]  /*15be0*/  LDL.LU R18, [R1+0x136c] ;  /* 0x00136c0001127983 */ /* 0x001ea40000300800 */
[----:B------:R-:W-:Y:S01]  /*15bf0*/  @!P3 IMAD.MOV R4, RZ, RZ, -R4 ;  /* 0x000000ffff04b224 */ /* 0x000fe200078e0a04 */
[----:B-1----:R-:W-:-:S04]  /*15c00*/  LEA R5, P6, R6, R72, 0x1 ;  /* 0x0000004806057211 */ /* 0x002fc800078c08ff */
[----:B------:R-:W-:Y:S02]  /*15c10*/  LEA.HI.X.SX32 R17, R6, R69, 0x1, P6 ;  /* 0x0000004506117211 */ /* 0x000fe400030f0eff */
[----:B------:R-:W-:Y:S01]  /*15c20*/  SEL R6, R73, R4, !P1 ;  /* 0x0000000449067207 */ /* 0x000fe20004800000 */
[----:B------:R-:W-:Y:S01]  /*15c30*/  @P0 IMAD.MOV.U32 R4, RZ, RZ, R5 ;  /* 0x000000ffff040224 */ /* 0x000fe200078e0005 */
[----:B------:R-:W-:Y:S01]  /*15c40*/  PRMT R7, RZ, 0x7610, R7 ;  /* 0x00007610ff077816 */ /* 0x000fe20000000007 */
[----:B---3--:R0:W-:Y:S04]  /*15c50*/  STL [R1+0x218], R12 ;  /* 0x0002180c01007387 */ /* 0x0081e80000100800 */
[----:B0-----:R-:W3:Y:S04]  /*15c60*/  LDL.LU R12, [R1+0x1368] ;  /* 0x00136800010c7983 */ /* 0x001ee80000300800 */
[----:B------:R0:W-:Y:S02]  /*15c70*/  STL [R1+0x97c], R5 ;  /* 0x00097c0501007387 */ /* 0x0001e40000100800 */
[----:B0-----:R-:W-:-:S05]  /*15c80*/  @P0 IMAD.MOV.U32 R5, RZ, RZ, R17 ;  /* 0x000000ffff050224 */ /* 0x001fca00078e0011 */
[----:B------:R-:W2:Y:S01]  /*15c90*/  @P0 LDG.E.U16 R7, desc[UR20][R4.64] ;  /* 0x0000001404070981 */ /* 0x000ea2000c1e1500 */
[----:B------:R-:W-:-:S13]  /*15ca0*/  ISETP.GT.U32.AND P4, PT, R68, R67, PT ;  /* 0x000000434400720c */ /* 0x000fda0003f84070 */
[----:B------:R-:W-:-:S05]  /*15cb0*/  @!P4 IMAD.IADD R67, R67, 0x1, -R68 ;  /* 0x000000014343c824 */ /* 0x000fca00078e0a44 */
[----:B------:R-:W-:Y:S01]  /*15cc0*/  ISETP.GT.U32.AND P4, PT, R68, R67, PT ;  /* 0x000000434400720c */ /* 0x000fe20003f84070 */
[----:B------:R-:W-:Y:S01]  /*15cd0*/  IMAD R6, R6, UR5, RZ ;  /* 0x0000000506067c24 */ /* 0x000fe2000f8e02ff */
[----:B----4-:R-:W-:Y:S01]  /*15ce0*/  ISETP.GE.AND P3, PT, R65, RZ, PT ;  /* 0x000000ff4100720c */ /* 0x010fe20003f66270 */
[----:B------:R-:W0:Y:S01]  /*15cf0*/  LDCU UR5, c[0x0][0x3b0] ;  /* 0x00007600ff0577ac */ /* 0x000e220008000800 */
[----:B------:R-:W4:Y:S04]  /*15d00*/  LDL R65, [R1+0x11e0] ;  /* 0x0011e00001417983 */ /* 0x000f280000100800 */
[----:B------:R1:W-:Y:S05]  /*15d10*/  STL [R1+0x978], R17 ;  /* 0x0009781101007387 */ /* 0x0003ea0000100800 */
[----:B------:R-:W-:Y:S01]  /*15d20*/  @!P4 IMAD.IADD R67, R67, 0x1, -R68 ;  /* 0x000000014343c824 */ /* 0x000fe200078e0a44 */
[----:B-1----:R-:W3:Y:S01]  /*15d30*/  LDL.LU R17, [R1+0x1364] ;  /* 0x0013640001117983 */ /* 0x002ee20000300800 */
[----:B------:R-:W-:-:S03]  /*15d40*/  PRMT R55, RZ, 0x7610, R55 ;  /* 0x00007610ff377816 */ /* 0x000fc60000000037 */
[----:B--2---:R1:W-:Y:S04]  /*15d50*/  STL [R1+0x20c], R7 ;  /* 0x00020c0701007387 */ /* 0x0043e80000100800 */
[----:B------:R-:W-:Y:S01]  /*15d60*/  STL [R1+0x124], R67 ;  /* 0x0001244301007387 */ /* 0x000fe20000100800 */
[----:B-1----:R-:W-:-:S04]  /*15d70*/  LEA R7, P4, R6, R72, 0x1 ;  /* 0x0000004806077211 */ /* 0x002fc800078808ff */
[----:B------:R-:W-:Y:S01]  /*15d80*/  LEA.HI.X.SX32 R6, R6, R69, 0x1, P4 ;  /* 0x0000004506067211 */ /* 0x000fe200020f0eff */
[----:B------:R1:W-:Y:S04]  /*15d90*/  STL [R1+0x9ac], R7 ;  /* 0x0009ac0701007387 */ /* 0x0003e80000100800 */
[----:B------:R2:W-:Y:S01]  /*15da0*/  STL [R1+0x9a8], R6 ;  /* 0x0009a80601007387 */ /* 0x0005e20000100800 */
[----:B-1----:R-:W-:-:S04]  /*15db0*/  @P0 LOP3.LUT R7, R7, R6, RZ, 0x3c, !PT ;  /* 0x0000000607070212 */ /* 0x002fc800078e3cff */
[----:B--2---:R-:W-:-:S04]  /*15dc0*/  @P0 LOP3.LUT R6, R7, R6, RZ, 0x3c, !PT ;  /* 0x0000000607060212 */ /* 0x004fc800078e3cff */
[----:B------:R-:W-:-:S05]  /*15dd0*/  @P0 LOP3.LUT R7, R7, R6, RZ, 0x3c, !PT ;  /* 0x0000000607070212 */ /* 0x000fca00078e3cff */
[----:B------:R-:W2:Y:S01]  /*15de0*/  @P0 LDG.E.U16 R55, desc[UR20][R6.64] ;  /* 0x0000001406370981 */ /* 0x000ea2000c1e1500 */
[----:B------:R-:W-:-:S03]  /*15df0*/  IMAD.MOV.U32 R4, RZ, RZ, R67 ;  /* 0x000000ffff047224 */ /* 0x000fc600078e0043 */
[----:B------:R-:W3:Y:S01]  /*15e00*/  LDL R67, [R1+0x10c0] ;  /* 0x0010c00001437983 */ /* 0x000ee20000100800 */
[C---:B------:R-:W-:Y:S02]  /*15e10*/  ISETP.GT.U32.AND P5, PT, R68.reuse, R71, PT ;  /* 0x000000474400720c */ /* 0x040fe40003fa4070 */
[----:B------:R-:W-:-:S11]  /*15e20*/  ISETP.GT.U32.AND P6, PT, R68, R60, PT ;  /* 0x0000003c4400720c */ /* 0x000fd60003fc4070 */
[--C-:B------:R-:W-:Y:S01]  /*15e30*/  @!P5 IMAD.IADD R71, R71, 0x1, -R68.reuse ;  /* 0x000000014747d824 */ /* 0x100fe200078e0a44 */
[----:B------:R-:W-:Y:S01]  /*15e40*/  ISETP.GE.AND P5, PT, R70, RZ, PT ;  /* 0x000000ff4600720c */ /* 0x000fe20003fa6270 */
[----:B------:R-:W-:Y:S02]  /*15e50*/  @!P6 IMAD.IADD R60, R60, 0x1, -R68 ;  /* 0x000000013c3ce824 */ /* 0x000fe400078e0a44 */
[----:B------:R-:W-:-:S04]  /*15e60*/  IMAD.MOV.U32 R5, RZ, RZ, R71 ;  /* 0x000000ffff057224 */ /* 0x000fc800078e0047 */
[----:B------:R-:W-:Y:S01]  /*15e70*/  @!P3 IMAD.MOV R5, RZ, RZ, -R5 ;  /* 0x000000ffff05b224 */ /* 0x000fe200078e0a05 */
[----:B------:R-:W-:-:S05]  /*15e80*/  ISETP.GT.U32.AND P3, PT, R68, R45, PT ;  /* 0x0000002d4400720c */ /* 0x000fca0003f64070 */
[----:B------:R-:W-:Y:S01]  /*15e90*/  @!P5 IMAD.MOV R4, RZ, RZ, -R4 ;  /* 0x000000ffff04d224 */ /* 0x000fe200078e0a04 */
[C---:B------:R-:W-:Y:S02]  /*15ea0*/  ISETP.GT.U32.AND P5, PT, R68.reuse, R60, PT ;  /* 0x0000003c4400720c */ /* 0x040fe40003fa4070 */
[C---:B------:R-:W-:Y:S02]  /*15eb0*/  SEL R5, R73.reuse, R5, !P1 ;  /* 0x0000000549057207 */ /* 0x040fe40004800000 */
[C---:B------:R-:W-:Y:S01]  /*15ec0*/  ISETP.GT.U32.AND P6, PT, R68.reuse, R62, PT ;  /* 0x0000003e4400720c */ /* 0x040fe20003fc4070 */
[----:B--2---:R1:W-:Y:S04]  /*15ed0*/  STL [R1+0x208], R55 ;  /* 0x0002083701007387 */ /* 0x0043e80000100800 */
[----:B-1----:R-:W2:Y:S01]  /*15ee0*/  LDL R55, [R1+0xff8] ;  /* 0x000ff80001377983 */ /* 0x002ea20000100800 */
[----:B------:R-:W-:Y:S01]  /*15ef0*/  SEL R4, R73, R4, !P1 ;  /* 0x0000000449047207 */ /* 0x000fe20004800000 */
[----:B------:R-:W-:Y:S01]  /*15f00*/  IMAD R6, R5, UR4, RZ ;  /* 0x0000000405067c24 */ /* 0x000fe2000f8e02ff */
[----:B------:R-:W-:Y:S01]  /*15f10*/  ISETP.GT.U32.AND P4, PT, R68, R64, PT ;  /* 0x000000404400720c */ /* 0x000fe20003f84070 */
[--C-:B------:R-:W-:Y:S01]  /*15f20*/  @!P5 IMAD.IADD R60, R60, 0x1, -R68.reuse ;  /* 0x000000013c3cd824 */ /* 0x100fe200078e0a44 */
[----:B------:R-:W3:Y:S01]  /*15f30*/  LDL.LU R71, [R1+0x148] ;  /* 0x0001480001477983 */ /* 0x000ee20000300800 */
[----:B0-----:R-:W-:Y:S01]  /*15f40*/  IMAD R5, R4, UR5, RZ ;  /* 0x0000000504057c24 */ /* 0x001fe2000f8e02ff */
[-C--:B------:R-:W-:Y:S01]  /*15f50*/  LEA R7, P5, R6, R72.reuse, 0x1 ;  /* 0x0000004806077211 */ /* 0x080fe200078a08ff */
[--C-:B------:R-:W-:Y:S01]  /*15f60*/  @!P3 IMAD.IADD R45, R45, 0x1, -R68.reuse ;  /* 0x000000012d2db824 */ /* 0x100fe200078e0a44 */
[----:B----4-:R-:W-:Y:S01]  /*15f70*/  ISETP.GE.AND P3, PT, R65, RZ, PT ;  /* 0x000000ff4100720c */ /* 0x010fe20003f66270 */
[----:B------:R-:W-:Y:S01]  /*15f80*/  @!P6 IMAD.IADD R62, R62, 0x1, -R68 ;  /* 0x000000013e3ee824 */ /* 0x000fe200078e0a44 */
[----:B------:R-:W-:Y:S01]  /*15f90*/  LEA.HI.X.SX32 R6, R6, R69, 0x1, P5 ;  /* 0x0000004506067211 */ /* 0x000fe200028f0eff */
[----:B------:R-:W4:Y:S01]  /*15fa0*/  LDL.LU R65, [R1+0x14c] ;  /* 0x00014c0001417983 */ /* 0x000f220000300800 */
[----:B------:R-:W-:Y:S01]  /*15fb0*/  LEA R70, P6, R5, R72, 0x1 ;  /* 0x0000004805467211 */ /* 0x000fe200078c08ff */
[----:B------:R-:W-:Y:S01]  /*15fc0*/  IMAD.MOV.U32 R4, RZ, RZ, R60 ;  /* 0x000000ffff047224 */ /* 0x000fe200078e003c */
[----:B------:R-:W-:Y:S01]  /*15fd0*/  PRMT R74, RZ, 0x7610, R74 ;  /* 0x00007610ff4a7816 */ /* 0x000fe2000000004a */
[----:B------:R0:W-:Y:S01]  /*15fe0*/  STL [R1+0x118], R60 ;  /* 0x0001183c01007387 */ /* 0x0001e20000100800 */
[----:B------:R-:W-:Y:S01]  /*15ff0*/  @!P4 IMAD.IADD R64, R64, 0x1, -R68 ;  /* 0x000000014040c824 */ /* 0x000fe200078e0a44 */
[----:B------:R-:W-:Y:S01]  /*16000*/  PRMT R8, RZ, 0x7610, R8 ;  /* 0x00007610ff087816 */ /* 0x000fe20000000008 */
[----:B------:R-:W1:Y:S01]  /*16010*/  LDCU UR4, c[0x0][0x3b0] ;  /* 0x00007600ff0477ac */ /* 0x000e620008000800 */
[----:B------:R0:W-:Y:S01]  /*16020*/  STL [R1+0x9dc], R7 ;  /* 0x0009dc0701007387 */ /* 0x0001e20000100800 */
[----:B------:R-:W-:Y:S01]  /*16030*/  PRMT R0, RZ, 0x7610, R0 ;  /* 0x00007610ff007816 */ /* 0x000fe20000000000 */
[----:B------:R-:W1:Y:S02]  /*16040*/  LDCU UR5, c[0x0][0x3b0] ;  /* 0x00007600ff0577ac */ /* 0x000e640008000800 */
[----:B0-----:R-:W4:Y:S01]  /*16050*/  LDL R60, [R1+0xf8c] ;  /* 0x000f8c00013c7983 */ /* 0x001f220000100800 */
[----:B------:R-:W-:-:S03]  /*16060*/  @P0 LOP3.LUT R7, R7, R6, RZ, 0x3c, !PT ;  /* 0x0000000607070212 */ /* 0x000fc600078e3cff */
[----:B------:R-:W-:Y:S04]  /*16070*/  STL [R1+0xa0c], R70 ;  /* 0x000a0c4601007387 */ /* 0x000fe80000100800 */
[----:B------:R0:W-:Y:S01]  /*16080*/  STL [R1+0x9d8], R6 ;  /* 0x0009d80601007387 */ /* 0x0001e20000100800 */
[----:B------:R-:W-:Y:S01]  /*16090*/  LEA.HI.X.SX32 R5, R5, R69, 0x1, P6 ;  /* 0x0000004505057211 */ /* 0x000fe200030f0eff */
[----:B------:R-:W-:Y:S01]  /*160a0*/  @!P3 IMAD.MOV R4, RZ, RZ, -R4 ;  /* 0x000000ffff04b224 */ /* 0x000fe200078e0a04 */
[----:B------:R-:W-:Y:S02]  /*160b0*/  ISETP.GT.U32.AND P4, PT, R68, R45, PT ;  /* 0x0000002d4400720c */ /* 0x000fe40003f84070 */
[----:B0-----:R-:W-:-:S04]  /*160c0*/  @P0 LOP3.LUT R6, R7, R6, RZ, 0x3c, !PT ;  /* 0x0000000607060212 */ /* 0x001fc800078e3cff */
[----:B------:R-:W-:Y:S02]  /*160d0*/  @P0 LOP3.LUT R7, R7, R6, RZ, 0x3c, !PT ;  /* 0x0000000607070212 */ /* 0x000fe400078e3cff */
[C---:B------:R-:W-:Y:S02]  /*160e0*/  ISETP.GT.U32.AND P5, PT, R68.reuse, R64, PT ;  /* 0x000000404400720c */ /* 0x040fe40003fa4070 */
[----:B------:R-:W-:Y:S01]  /*160f0*/  ISETP.GT.U32.AND P6, PT, R68, R62, PT ;  /* 0x0000003e4400720c */ /* 0x000fe20003fc4070 */
[----:B------:R0:W4:Y:S01]  /*16100*/  @P0 LDG.E.U16 R74, desc[UR20][R6.64] ;  /* 0x00000014064a0981 */ /* 0x000122000c1e1500 */
[----:B------:R-:W-:Y:S01]  /*16110*/  SEL R4, R73, R4, !P1 ;  /* 0x0000000449047207 */ /* 0x000fe20004800000 */
[----:B0-----:R-:W-:Y:S02]  /*16120*/  @P0 IMAD.MOV.U32 R6, RZ, RZ, R70 ;  /* 0x000000ffff060224 */ /* 0x001fe400078e0046 */
[----:B------:R-:W-:-:S05]  /*16130*/  @P0 IMAD.MOV.U32 R7, RZ, RZ, R5 ;  /* 0x000000ffff070224 */ /* 0x000fca00078e0005 */
[----:B------:R0:W4:Y:S01]  /*16140*/  @P0 LDG.E.U16 R8, desc[UR20][R6.64] ;  /* 0x0000001406080981 */ /* 0x000122000c1e1500 */
[--C-:B------:R-:W-:Y:S02]  /*16150*/  @!P4 IMAD.IADD R45, R45, 0x1, -R68.reuse ;  /* 0x000000012d2dc824 */ /* 0x100fe400078e0a44 */
[--C-:B------:R-:W-:Y:S02]  /*16160*/  @!P5 IMAD.IADD R64, R64, 0x1, -R68.reuse ;  /* 0x000000014040d824 */ /* 0x100fe400078e0a44 */
[----:B------:R-:W-:Y:S02]  /*16170*/  @!P6 IMAD.IADD R62, R62, 0x1, -R68 ;  /* 0x000000013e3ee824 */ /* 0x000fe400078e0a44 */
[----:B0-----:R-:W-:Y:S01]  /*16180*/  IMAD R6, R4, UR7, RZ ;  /* 0x0000000704067c24 */ /* 0x001fe2000f8e02ff */
[----:B------:R0:W-:Y:S01]  /*16190*/  STL [R1+0xa08], R5 ;  /* 0x000a080501007387 */ /* 0x0001e20000100800 */
[----:B--2---:R-:W-:Y:S02]  /*161a0*/  ISETP.GE.AND P4, PT, R55, RZ, PT ;  /* 0x000000ff3700720c */ /* 0x004fe40003f86270 */
[----:B---3--:R-:W-:Y:S01]  /*161b0*/  ISETP.GE.AND P3, PT, R67, RZ, PT ;  /* 0x000000ff4300720c */ /* 0x008fe20003f66270 */
[----:B------:R-:W2:Y:S01]  /*161c0*/  LDL.LU R55, [R1+0x154] ;  /* 0x0001540001377983 */ /* 0x000ea20000300800 */
[C---:B------:R-:W-:Y:S01]  /*161d0*/  LEA R7, P6, R6.reuse, R72, 0x1 ;  /* 0x0000004806077211 */ /* 0x040fe200078c08ff */
[----:B------:R-:W-:Y:S01]  /*161e0*/  IMAD.MOV.U32 R4, RZ, RZ, R62 ;  /* 0x000000ffff047224 */ /* 0x000fe200078e003e */
[----:B------:R-:W-:Y:S01]  /*161f0*/  PRMT R93, RZ, 0x7610, R93 ;  /* 0x00007610ff5d7816 */ /* 0x000fe2000000005d */
[----:B------:R-:W-:Y:S01]  /*16200*/  STL [R1+0x144], R45 ;  /* 0x0001442d01007387 */ /* 0x000fe20000100800 */
[----:B------:R-:W-:Y:S01]  /*16210*/  LEA.HI.X.SX32 R6, R6, R69, 0x1, P6 ;  /* 0x0000004506067211 */ /* 0x000fe200030f0eff */
[----:B------:R-:W3:Y:S02]  /*16220*/  LDCU UR7, c[0x0][0x3b0] ;  /* 0x00007600ff0777ac */ /* 0x000ee40008000800 */
[----:B------:R-:W-:Y:S04]  /*16230*/  STL [R1+0x10c], R64 ;  /* 0x00010c4001007387 */ /* 0x000fe80000100800 */
[----:B------:R-:W-:Y:S04]  /*16240*/  STL [R1+0x100], R62 ;  /* 0x0001003e01007387 */ /* 0x000fe80000100800 */
[----:B------:R-:W2:Y:S04]  /*16250*/  LDL R70, [R1+0xfa8] ;  /* 0x000fa80001467983 */ /* 0x000ea80000100800 */
[----:B------:R1:W-:Y:S04]  /*16260*/  STL [R1+0xa3c], R7 ;  /* 0x000a3c0701007387 */ /* 0x0003e80000100800 */
[----:B------:R3:W-:Y:S01]  /*16270*/  STL [R1+0xa38], R6 ;  /* 0x000a380601007387 */ /* 0x0007e20000100800 */
[----:B0-----:R-:W-:-:S03]  /*16280*/  IMAD.MOV.U32 R5, RZ, RZ, R64 ;  /* 0x000000ffff057224 */ /* 0x001fc600078e0040 */
[----:B------:R-:W2:Y:S01]  /*16290*/  LDL.LU R67, [R1+0x158] ;  /* 0x0001580001437983 */ /* 0x000ea20000300800 */
[----:B-1----:R-:W-:-:S04]  /*162a0*/  @P0 LOP3.LUT R7, R7, R6, RZ, 0x3c, !PT ;  /* 0x0000000607070212 */ /* 0x002fc800078e3cff */
[----:B---3--:R-:W-:-:S04]  /*162b0*/  @P0 LOP3.LUT R6, R7, R6, RZ, 0x3c, !PT ;  /* 0x0000000607060212 */ /* 0x008fc800078e3cff */
[----:B------:R-:W-:-:S05]  /*162c0*/  @P0 LOP3.LUT R7, R7, R6, RZ, 0x3c, !PT ;  /* 0x0000000607070212 */ /* 0x000fca00078e3cff */
[----:B------:R0:W3:Y:S01]  /*162d0*/  @P0 LDG.E.U16 R0, desc[UR20][R6.64] ;  /* 0x0000001406000981 */ /* 0x0000e2000c1e1500 */
[----:B------:R-:W-:Y:S01]  /*162e0*/  @!P3 IMAD.MOV R5, RZ, RZ, -R5 ;  /* 0x000000ffff05b224 */ /* 0x000fe200078e0a05 */
[----:B----4-:R-:W-:Y:S01]  /*162f0*/  ISETP.GE.AND P3, PT, R60, RZ, PT ;  /* 0x000000ff3c00720c */ /* 0x010fe20003f66270 */
[----:B------:R-:W-:Y:S01]  /*16300*/  @!P4 IMAD.MOV R4, RZ, RZ, -R4 ;  /* 0x000000ffff04c224 */ /* 0x000fe200078e0a04 */
[----:B------:R1:W-:Y:S02]  /*16310*/  STL [R1+0x200], R8 ;  /* 0x0002000801007387 */ /* 0x0003e40000100800 */
[C---:B-1----:R-:W-:Y:S02]  /*16320*/  SEL R8, R73.reuse, R5, !P1 ;  /* 0x0000000549087207 */ /* 0x042fe40004800000 */
[----:B------:R-:W-:-:S03]  /*16330*/  SEL R5, R73, R4, !P1 ;  /* 0x0000000449057207 */ /* 0x000fc60004800000 */
[----:B------:R-:W-:Y:S01]  /*16340*/  IMAD R8, R8, UR4, RZ ;  /* 0x0000000408087c24 */ /* 0x000fe2000f8e02ff */
[----:B------:R1:W-:Y:S01]  /*16350*/  STL [R1+0x204], R74 ;  /* 0x0002044a01007387 */ /* 0x0003e20000100800 */
[----:B------:R-:W-:Y:S01]  /*16360*/  IMAD.MOV.U32 R4, RZ, RZ, R45 ;  /* 0x000000ffff047224 */ /* 0x000fe200078e002d */
[----:B------:R-:W-:Y:S01]  /*16370*/  PRMT R59, RZ, 0x7610, R59 ;  /* 0x00007610ff3b7816 */ /* 0x000fe2000000003b */
[----:B------:R-:W-:Y:S01]  /*16380*/  IMAD R5, R5, UR5, RZ ;  /* 0x0000000505057c24 */ /* 0x000fe2000f8e02ff */
[----:B------:R-:W4:Y:S01]  /*16390*/  LDL R62, [R1+0xfc8] ;  /* 0x000fc800013e7983 */ /* 0x000f220000100800 */
[----:B------:R-:W-:Y:S01]  /*163a0*/  ISETP.GT.U32.AND P6, PT, R68, R65, PT ;  /* 0x000000414400720c */ /* 0x000fe20003fc4070 */
[----:B------:R-:W2:Y:S02]  /*163b0*/  LDCU UR4, c[0x0][0x3b0] ;  /* 0x00007600ff0477ac */ /* 0x000ea40008000800 */
[----:B------:R-:W2:Y:S01]  /*163c0*/  LDL R45, [R1+0xfe8] ;  /* 0x000fe800012d7983 */ /* 0x000ea20000100800 */
[----:B-1----:R-:W-:Y:S01]  /*163d0*/  LEA R74, P4, R8, R72, 0x1 ;  /* 0x00000048084a7211 */ /* 0x002fe200078808ff */
[----:B------:R-:W-:-:S02]  /*163e0*/  @!P3 IMAD.MOV R4, RZ, RZ, -R4 ;  /* 0x000000ffff04b224 */ /* 0x000fc400078e0a04 */
[----:B------:R-:W2:Y:S01]  /*163f0*/  LDL.LU R60, [R1+0x164] ;  /* 0x00016400013c7983 */ /* 0x000ea20000300800 */
[C---:B0-----:R-:W-:Y:S01]  /*16400*/  LEA R7, P3, R5.reuse, R72, 0x1 ;  /* 0x0000004805077211 */ /* 0x041fe200078608ff */
[----:B------:R-:W0:Y:S02]  /*16410*/  LDCU UR5, c[0x0][0x3b0] ;  /* 0x00007600ff0577ac */ /* 0x000e240008000800 */
[----:B------:R-:W-:Y:S01]  /*16420*/  STL [R1+0xa6c], R74 ;  /* 0x000a6c4a01007387 */ /* 0x000fe20000100800 */
[-C--:B------:R-:W-:Y:S02]  /*16430*/  LEA.HI.X.SX32 R64, R5, R69.reuse, 0x1, P3 ;  /* 0x0000004505407211 */ /* 0x080fe400018f0eff */
[----:B------:R-:W-:Y:S01]  /*16440*/  SEL R6, R73, R4, !P1 ;  /* 0x0000000449067207 */ /* 0x000fe20004800000 */
[----:B------:R-:W-:Y:S01]  /*16450*/  @P0 IMAD.MOV.U32 R4, RZ, RZ, R74 ;  /* 0x000000ffff040224 */ /* 0x000fe200078e004a */
[----:B---3--:R1:W-:Y:S02]  /*16460*/  STL [R1+0x1fc], R0 ;  /* 0x0001fc0001007387 */ /* 0x0083e40000100800 */
[----:B-1----:R-:W-:-:S05]  /*16470*/  LEA.HI.X.SX32 R0, R8, R69, 0x1, P4 ;  /* 0x0000004508007211 */ /* 0x002fca00020f0eff */
[----:B------:R-:W-:-:S05]  /*16480*/  @P0 IMAD.MOV.U32 R5, RZ, RZ, R0 ;  /* 0x000000ffff050224 */ /* 0x000fca00078e0000 */
[----:B------:R1:W3:Y:S02]  /*16490*/  @P0 LDG.E.U16 R93, desc[UR20][R4.64] ;  /* 0x00000014045d0981 */ /* 0x0002e4000c1e1500 */
[----:B-1----:R-:W-:Y:S02]  /*164a0*/  @P0 IMAD.MOV.U32 R4, RZ, RZ, R7 ;  /* 0x000000ffff040224 */ /* 0x002fe400078e0007 */
[----:B------:R-:W-:-:S05]  /*164b0*/  @P0 IMAD.MOV.U32 R5, RZ, RZ, R64 ;  /* 0x000000ffff050224 */ /* 0x000fca00078e0040 */
[----:B------:R1:W2:Y:S01]  /*164c0*/  @P0 LDG.E.U16 R59, desc[UR20][R4.64] ;  /* 0x00000014043b0981 */ /* 0x0002a2000c1e1500 */
[----:B------:R-:W-:-:S05]  /*164d0*/  @!P6 IMAD.IADD R65, R65, 0x1, -R68 ;  /* 0x000000014141e824 */ /* 0x000fca00078e0a44 */
[----:B------:R-:W-:Y:S01]  /*164e0*/  ISETP.GT.U32.AND P6, PT, R68, R65, PT ;  /* 0x000000414400720c */ /* 0x000fe20003fc4070 */
[----:B------:R-:W-:Y:S01]  /*164f0*/  IMAD R6, R6, UR11, RZ ;  /* 0x0000000b06067c24 */ /* 0x000fe2000f8e02ff */
[----:B------:R0:W-:Y:S04]  /*16500*/  STL [R1+0xa9c], R7 ;  /* 0x000a9c0701007387 */ /* 0x0001e80000100800 */
[----:B------:R1:W-:Y:S07]  /*16510*/  STL [R1+0xa68], R0 ;  /* 0x000a680001007387 */ /* 0x0003ee0000100800 */
[----:B------:R-:W-:Y:S01]  /*16520*/  @!P6 IMAD.IADD R65, R65, 0x1, -R68 ;  /* 0x000000014141e824 */ /* 0x000fe200078e0a44 */
[C---:B0-----:R-:W-:Y:S01]  /*16530*/  LEA R7, P6, R6.reuse, R72, 0x1 ;  /* 0x0000004806077211 */ /* 0x041fe200078c08ff */
[----:B-1----:R-:W3:Y:S04]  /*16540*/  LDL.LU R0, [R1+0x1360] ;  /* 0x0013600001007983 */ /* 0x002ee80000300800 */
[----:B------:R-:W3:Y:S01]  /*16550*/  LDL.LU R74, [R1+0x135c] ;  /* 0x00135c00014a7983 */ /* 0x000ee20000300800 */
[----:B------:R-:W-:-:S03]  /*16560*/  LEA.HI.X.SX32 R6, R6, R69, 0x1, P6 ;  /* 0x0000004506067211 */ /* 0x000fc600030f0eff */
[----:B------:R0:W-:Y:S04]  /*16570*/  STL [R1+0xa98], R64 ;  /* 0x000a984001007387 */ /* 0x0001e80000100800 */
[----:B0-----:R-:W3:Y:S01]  /*16580*/  LDL R64, [R1+0x1010] ;  /* 0x0010100001407983 */ /* 0x001ee20000100800 */
[----:B------:R-:W-:-:S03]  /*16590*/  PRMT R4, RZ, 0x7610, R4 ;  /* 0x00007610ff047816 */ /* 0x000fc60000000004 */
[----:B--2---:R0:W-:Y:S04]  /*165a0*/  STL [R1+0x1f0], R59 ;  /* 0x0001f03b01007387 */ /* 0x0041e80000100800 */
[----:B0-----:R-:W2:Y:S04]  /*165b0*/  LDL.LU R59, [R1+0x168] ;  /* 0x00016800013b7983 */ /* 0x001ea80000300800 */
[----:B------:R-:W-:Y:S04]  /*165c0*/  STL [R1+0x14c], R65 ;  /* 0x00014c4101007387 */ /* 0x000fe80000100800 */
[----:B------:R0:W-:Y:S04]  /*165d0*/  STL [R1+0x2d4], R7 ;  /* 0x0002d40701007387 */ /* 0x0001e80000100800 */
[----:B------:R1:W-:Y:S01]  /*165e0*/  STL [R1+0x2d0], R6 ;  /* 0x0002d00601007387 */ /* 0x0003e20000100800 */
[----:B0-----:R-:W-:-:S04]  /*165f0*/  @P0 LOP3.LUT R7, R7, R6, RZ, 0x3c, !PT ;  /* 0x0000000607070212 */ /* 0x001fc800078e3cff */
[----:B-1----:R-:W-:-:S04]  /*16600*/  @P0 LOP3.LUT R6, R7, R6, RZ, 0x3c, !PT ;  /* 0x0000000607060212 */ /* 0x002fc800078e3cff */
[----:B------:R-:W-:-:S05]  /*16610*/  @P0 LOP3.LUT R7, R7, R6, RZ, 0x3c, !PT ;  /* 0x0000000607070212 */ /* 0x000fca00078e3cff */
[----:B------:R0:W2:Y:S01]  /*16620*/  @P0 LDG.E.U16 R4, desc[UR20][R6.64] ;  /* 0x0000001406040981 */ /* 0x0000a2000c1e1500 */
[C---:B------:R-:W-:Y:S02]  /*16630*/  ISETP.GT.U32.AND P5, PT, R68.reuse, R71, PT ;  /* 0x000000474400720c */ /* 0x040fe40003fa4070 */
[----:B------:R-:W-:-:S11]  /*16640*/  ISETP.GT.U32.AND P4, PT, R68, R55, PT ;  /* 0x000000374400720c */ /* 0x000fd60003f84070 */
[----:B------:R-:W-:-:S05]  /*16650*/  @!P5 IMAD.IADD R71, R71, 0x1, -R68 ;  /* 0x000000014747d824 */ /* 0x000fca00078e0a44 */
[----:B------:R-:W-:Y:S02]  /*16660*/  ISETP.GT.U32.AND P5, PT, R68, R71, PT ;  /* 0x000000474400720c */ /* 0x000fe40003fa4070 */
[----:B------:R-:W-:Y:S01]  /*16670*/  ISETP.GE.AND P3, PT, R70, RZ, PT ;  /* 0x000000ff4600720c */ /* 0x000fe20003f66270 */
[----:B------:R-:W-:Y:S01]  /*16680*/  @!P4 IMAD.IADD R55, R55, 0x1, -R68 ;  /* 0x000000013737c824 */ /* 0x000fe200078e0a44 */
[----:B------:R-:W-:-:S09]  /*16690*/  ISETP.GT.U32.AND P6, PT, R68, R60, PT ;  /* 0x0000003c4400720c */ /* 0x000fd20003fc4070 */
[----:B------:R-:W-:-:S04]  /*166a0*/  @!P5 IMAD.IADD R71, R71, 0x1, -R68 ;  /* 0x000000014747d824 */ /* 0x000fc800078e0a44 */
[----:B------:R-:W-:-:S04]  /*166b0*/  IMAD.MOV.U32 R5, RZ, RZ, R71 ;  /* 0x000000ffff057224 */ /* 0x000fc800078e0047 */
[----:B------:R-:W-:Y:S01]  /*166c0*/  @!P3 IMAD.MOV R5, RZ, RZ, -R5 ;  /* 0x000000ffff05b224 */ /* 0x000fe200078e0a05 */
[----:B------:R-:W-:Y:S02]  /*166d0*/  ISETP.GT.U32.AND P3, PT, R68, R55, PT ;  /* 0x000000374400720c */ /* 0x000fe40003f64070 */
[----:B----4-:R-:W-:Y:S02]  /*166e0*/  ISETP.GE.AND P4, PT, R62, RZ, PT ;  /* 0x000000ff3e00720c */ /* 0x010fe40003f86270 */
[----:B------:R-:W-:Y:S01]  /*166f0*/  SEL R5, R73, R5, !P1 ;  /* 0x0000000549057207 */ /* 0x000fe20004800000 */
[----:B------:R-:W4:Y:S04]  /*16700*/  LDL.LU R62, [R1+0x170] ;  /* 0x00017000013e7983 */ /* 0x000f280000300800 */
[----:B0-----:R-:W-:-:S02]  /*16710*/  IMAD R6, R5, UR11, RZ ;  /* 0x0000000b05067c24 */ /* 0x001fc4000f8e02ff */
[--C-:B------:R-:W-:Y:S02]  /*16720*/  @!P6 IMAD.IADD R60, R60, 0x1, -R68.reuse ;  /* 0x000000013c3ce824 */ /* 0x100fe400078e0a44 */
[----:B------:R-:W-:Y:S01]  /*16730*/  @!P3 IMAD.IADD R55, R55, 0x1, -R68 ;  /* 0x000000013737b824 */ /* 0x000fe200078e0a44 */
[----:B------:R-:W-:-:S04]  /*16740*/  LEA R7, P6, R6, R72, 0x1 ;  /* 0x0000004806077211 */ /* 0x000fc800078c08ff */
[----:B------:R-:W-:Y:S02]  /*16750*/  LEA.HI.X.SX32 R6, R6, R69, 0x1, P6 ;  /* 0x0000004506067211 */ /* 0x000fe400030f0eff */
[----:B------:R-:W-:Y:S01]  /*16760*/  PRMT R50, RZ, 0x7610, R50 ;  /* 0x00007610ff327816 */ /* 0x000fe20000000032 */
[----:B--2---:R0:W-:Y:S04]  /*16770*/  STL [R1+0x1ec], R4 ;  /* 0x0001ec0401007387 */ /* 0x0041e80000100800 */
[----:B---3--:R-:W-:Y:S01]  /*16780*/  STL [R1+0x1f8], R93 ;  /* 0x0001f85d01007387 */ /* 0x008fe20000100800 */
[----:B0-----:R-:W-:-:S04]  /*16790*/  IMAD.MOV.U32 R4, RZ, RZ, R65 ;  /* 0x000000ffff047224 */ /* 0x001fc800078e0041 */
[----:B------:R-:W-:Y:S01]  /*167a0*/  @!P4 IMAD.MOV R4, RZ, RZ, -R4 ;  /* 0x000000ffff04c224 */ /* 0x000fe200078e0a04 */
[----:B------:R-:W-:Y:S02]  /*167b0*/  ISETP.GE.AND P4, PT, R45, RZ, PT ;  /* 0x000000ff2d00720c */ /* 0x000fe40003f86270 */
[----:B------:R-:W2:Y:S04]  /*167c0*/  LDL R45, [R1+0x10e0] ;  /* 0x0010e000012d7983 */ /* 0x000ea80000100800 */
[----:B------:R-:W-:Y:S04]  /*167d0*/  STL [R1+0x154], R55 ;  /* 0x0001543701007387 */ /* 0x000fe80000100800 */
[----:B------:R0:W-:Y:S04]  /*167e0*/  STL [R1+0x504], R7 ;  /* 0x0005040701007387 */ /* 0x0001e80000100800 */
[----:B------:R1:W-:Y:S01]  /*167f0*/  STL [R1+0x500], R6 ;  /* 0x0005000601007387 */ /* 0x0003e20000100800 */
[----:B0-----:R-:W-:-:S04]  /*16800*/  @P0 LOP3.LUT R7, R7, R6, RZ, 0x3c, !PT ;  /* 0x0000000607070212 */ /* 0x001fc800078e3cff */
[----:B-1----:R-:W-:-:S04]  /*16810*/  @P0 LOP3.LUT R6, R7, R6, RZ, 0x3c, !PT ;  /* 0x0000000607060212 */ /* 0x002fc800078e3cff */
[----:B------:R-:W-:-:S05]  /*16820*/  @P0 LOP3.LUT R7, R7, R6, RZ, 0x3c, !PT ;  /* 0x0000000607070212 */ /* 0x000fca00078e3cff */
[----:B------:R0:W3:Y:S01]  /*16830*/  @P0 LDG.E.U16 R50, desc[UR20][R6.64] ;  /* 0x0000001406320981 */ /* 0x0000e2000c1e1500 */
[----:B------:R-:W-:Y:S02]  /*16840*/  ISETP.GT.U32.AND P5, PT, R68, R67, PT ;  /* 0x000000434400720c */ /* 0x000fe40003fa4070 */
[----:B------:R-:W-:-:S11]  /*16850*/  SEL R4, R73, R4, !P1 ;  /* 0x0000000449047207 */ /* 0x000fd60004800000 */
[----:B------:R-:W-:Y:S02]  /*16860*/  @!P5 IMAD.IADD R67, R67, 0x1, -R68 ;  /* 0x000000014343d824 */ /* 0x000fe400078e0a44 */
[----:B------:R-:W-:Y:S01]  /*16870*/  IMAD R4, R4, UR4, RZ ;  /* 0x0000000404047c24 */ /* 0x000fe2000f8e02ff */
[----:B------:R-:W-:Y:S01]  /*16880*/  ISETP.GE.AND P3, PT, R64, RZ, PT ;  /* 0x000000ff4000720c */ /* 0x000fe20003f66270 */
[----:B------:R-:W-:Y:S01]  /*16890*/  IMAD.MOV.U32 R5, RZ, RZ, R55 ;  /* 0x000000ffff057224 */ /* 0x000fe200078e0037 */
[----:B------:R-:W-:Y:S01]  /*168a0*/  ISETP.GT.U32.AND P5, PT, R68, R67, PT ;  /* 0x000000434400720c */ /* 0x000fe20003fa4070 */
[----:B------:R-:W1:Y:S01]  /*168b0*/  LDCU UR4, c[0x0][0x3b0] ;  /* 0x00007600ff0477ac */ /* 0x000e620008000800 */
[----:B------:R-:W-:Y:S01]  /*168c0*/  LEA R64, P6, R4, R72, 0x1 ;  /* 0x0000004804407211 */ /* 0x000fe200078c08ff */
[----:B------:R-:W-:-:S03]  /*168d0*/  @!P4 IMAD.MOV R5, RZ, RZ, -R5 ;  /* 0x000000ffff05c224 */ /* 0x000fc600078e0a05 */
[----:B------:R-:W-:Y:S02]  /*168e0*/  LEA.HI.X.SX32 R65, R4, R69, 0x1, P6 ;  /* 0x0000004504417211 */ /* 0x000fe400030f0eff */
[----:B------:R-:W-:Y:S01]  /*168f0*/  ISETP.GT.U32.AND P4, PT, R68, R60, PT ;  /* 0x0000003c4400720c */ /* 0x000fe20003f84070 */
[----:B0-----:R-:W-:Y:S01]  /*16900*/  @P0 IMAD.MOV.U32 R6, RZ, RZ, R64 ;  /* 0x000000ffff060224 */ /* 0x001fe200078e0040 */
[----:B------:R-:W-:-:S03]  /*16910*/  PRMT R63, RZ, 0x7610, R63 ;  /* 0x00007610ff3f7816 */ /* 0x000fc6000000003f */
[----:B------:R-:W-:Y:S02]  /*16920*/  @!P5 IMAD.IADD R67, R67, 0x1, -R68 ;  /* 0x000000014343d824 */ /* 0x000fe400078e0a44 */
[----:B------:R-:W-:Y:S01]  /*16930*/  @P0 IMAD.MOV.U32 R7, RZ, RZ, R65 ;  /* 0x000000ffff070224 */ /* 0x000fe200078e0041 */
[----:B----4-:R-:W-:Y:S01]  /*16940*/  ISETP.GT.U32.AND P6, PT, R68, R62, PT ;  /* 0x0000003e4400720c */ /* 0x010fe20003fc4070 */
[----:B------:R-:W-:-:S03]  /*16950*/  IMAD.MOV.U32 R4, RZ, RZ, R67 ;  /* 0x000000ffff047224 */ /* 0x000fc600078e0043 */
[----:B------:R0:W4:Y:S01]  /*16960*/  @P0 LDG.E.U16 R63, desc[UR20][R6.64] ;  /* 0x00000014063f0981 */ /* 0x000122000c1e1500 */
[----:B------:R-:W-:Y:S02]  /*16970*/  @!P3 IMAD.MOV R4, RZ, RZ, -R4 ;  /* 0x000000ffff04b224 */ /* 0x000fe400078e0a04 */
[----:B------:R-:W-:Y:S01]  /*16980*/  @!P4 IMAD.IADD R60, R60, 0x1, -R68 ;  /* 0x000000013c3cc824 */ /* 0x000fe200078e0a44 */
[C---:B0-----:R-:W-:Y:S02]  /*16990*/  SEL R6, R73.reuse, R5, !P1 ;  /* 0x0000000549067207 */ /* 0x041fe40004800000 */
[----:B------:R-:W-:-:S03]  /*169a0*/  SEL R5, R73, R4, !P1 ;  /* 0x0000000449057207 */ /* 0x000fc60004800000 */
[----:B------:R-:W-:Y:S01]  /*169b0*/  IMAD R6, R6, UR5, RZ ;  /* 0x0000000506067c24 */ /* 0x000fe2000f8e02ff */
[----:B------:R0:W-:Y:S01]  /*169c0*/  STL [R1+0x158], R67 ;  /* 0x0001584301007387 */ /* 0x0001e20000100800 */
[----:B------:R-:W-:Y:S01]  /*169d0*/  @!P6 IMAD.IADD R62, R62, 0x1, -R68 ;  /* 0x000000013e3ee824 */ /* 0x000fe200078e0a44 */
[----:B------:R-:W-:Y:S01]  /*169e0*/  PRMT R66, RZ, 0x7610, R66 ;  /* 0x00007610ff427816 */ /* 0x000fe20000000042 */
[----:B------:R-:W-:Y:S01]  /*169f0*/  IMAD.MOV.U32 R4, RZ, RZ, R60 ;  /* 0x000000ffff047224 */ /* 0x000fe200078e003c */
[----:B------:R-:W4:Y:S01]  /*16a00*/  LDL R55, [R1+0x1084] ;  /* 0x0010840001377983 */ /* 0x000f220000100800 */
[----:B-1----:R-:W-:Y:S01]  /*16a10*/  IMAD R5, R5, UR4, RZ ;  /* 0x0000000405057c24 */ /* 0x002fe2000f8e02ff */
[----:B------:R-:W-:Y:S01]  /*16a20*/  PRMT R7, RZ, 0x7610, R7 ;  /* 0x00007610ff077816 */ /* 0x000fe20000000007 */
[----:B------:R-:W1:Y:S01]  /*16a30*/  LDCU UR4, c[0x0][0x3b0] ;  /* 0x00007600ff0477ac */ /* 0x000e620008000800 */
[----:B0-----:R-:W-:Y:S01]  /*16a40*/  LEA R67, P6, R6, R72, 0x1 ;  /* 0x0000004806437211 */ /* 0x001fe200078c08ff */
[----:B------:R0:W-:Y:S01]  /*16a50*/  STL [R1+0x534], R64 ;  /* 0x0005344001007387 */ /* 0x0001e20000100800 */
[----:B------:R-:W-:Y:S01]  /*16a60*/  ISETP.GT.U32.AND P5, PT, R68, R59, PT ;  /* 0x0000003b4400720c */ /* 0x000fe20003fa4070 */
[----:B------:R-:W0:Y:S01]  /*16a70*/  LDCU UR5, c[0x0][0x3b0] ;  /* 0x00007600ff0577ac */ /* 0x000e220008000800 */
[----:B------:R-:W-:-:S02]  /*16a80*/  LEA.HI.X.SX32 R70, R6, R69, 0x1, P6 ;  /* 0x0000004506467211 */ /* 0x000fc400030f0eff */
[----:B--2---:R-:W-:-:S13]  /*16a90*/  ISETP.GE.AND P3, PT, R45, RZ, PT ;  /* 0x000000ff2d00720c */ /* 0x004fda0003f66270 */
[----:B------:R-:W-:Y:S01]  /*16aa0*/  @!P3 IMAD.MOV R4, RZ, RZ, -R4 ;  /* 0x000000ffff04b224 */ /* 0x000fe200078e0a04 */
[----:B0-----:R-:W-:-:S04]  /*16ab0*/  LEA R64, P3, R5, R72, 0x1 ;  /* 0x0000004805407211 */ /* 0x001fc800078608ff */
[----:B------:R-:W-:Y:S01]  /*16ac0*/  SEL R6, R73, R4, !P1 ;  /* 0x0000000449067207 */ /* 0x000fe20004800000 */
[----:B------:R-:W-:Y:S01]  /*16ad0*/  @P0 IMAD.MOV.U32 R4, RZ, RZ, R67 ;  /* 0x000000ffff040224 */ /* 0x000fe200078e0043 */
[----:B---3--:R0:W-:Y:S04]  /*16ae0*/  STL [R1+0x1e8], R50 ;  /* 0x0001e83201007387 */ /* 0x0081e80000100800 */
[----:B0-----:R-:W2:Y:S04]  /*16af0*/  LDL.LU R50, [R1+0x178] ;  /* 0x0001780001327983 */ /* 0x001ea80000300800 */
[----:B------:R0:W-:Y:S04]  /*16b00*/  STL [R1+0x530], R65 ;  /* 0x0005304101007387 */ /* 0x0001e80000100800 */
[----:B------:R-:W3:Y:S01]  /*16b10*/  LDL R45, [R1+0x10f8] ;  /* 0x0010f800012d7983 */ /* 0x000ee20000100800 */
[----:B0-----:R-:W-:Y:S01]  /*16b20*/  LEA.HI.X.SX32 R65, R5, R69, 0x1, P3 ;  /* 0x0000004505417211 */ /* 0x001fe200018f0eff */
[----:B------:R-:W-:-:S05]  /*16b30*/  @P0 IMAD.MOV.U32 R5, RZ, RZ, R70 ;  /* 0x000000ffff050224 */ /* 0x000fca00078e0046 */
[----:B------:R0:W2:Y:S02]  /*16b40*/  @P0 LDG.E.U16 R66, desc[UR20][R4.64] ;  /* 0x0000001404420981 */ /* 0x0000a4000c1e1500 */
[----:B0-----:R-:W-:Y:S02]  /*16b50*/  @P0 IMAD.MOV.U32 R4, RZ, RZ, R64 ;  /* 0x000000ffff040224 */ /* 0x001fe400078e0040 */
[----:B------:R-:W-:-:S05]  /*16b60*/  @P0 IMAD.MOV.U32 R5, RZ, RZ, R65 ;  /* 0x000000ffff050224 */ /* 0x000fca00078e0041 */
[----:B------:R0:W2:Y:S01]  /*16b70*/  @P0 LDG.E.U16 R7, desc[UR20][R4.64] ;  /* 0x0000001404070981 */ /* 0x0000a2000c1e1500 */
[----:B------:R-:W-:-:S05]  /*16b80*/  @!P5 IMAD.IADD R59, R59, 0x1, -R68 ;  /* 0x000000013b3bd824 */ /* 0x000fca00078e0a44 */
[C---:B------:R-:W-:Y:S01]  /*16b90*/  ISETP.GT.U32.AND P5, PT, R68.reuse, R59, PT ;  /* 0x0000003b4400720c */ /* 0x040fe20003fa4070 */
[----:B----4-:R4:W-:Y:S01]  /*16ba0*/  STL [R1+0x1e4], R63 ;  /* 0x0001e43f01007387 */ /* 0x0109e20000100800 */
[----:B------:R-:W-:Y:S01]  /*16bb0*/  ISETP.GT.U32.AND P4, PT, R68, R62, PT ;  /* 0x0000003e4400720c */ /* 0x000fe20003f84070 */
[----:B------:R-:W-:Y:S01]  /*16bc0*/  IMAD R6, R6, UR7, RZ ;  /* 0x0000000706067c24 */ /* 0x000fe2000f8e02ff */
[----:B------:R-:W-:Y:S01]  /*16bd0*/  PRMT R57, RZ, 0x7610, R57 ;  /* 0x00007610ff397816 */ /* 0x000fe20000000039 */
[----:B------:R-:W1:Y:S01]  /*16be0*/  LDCU UR7, c[0x0][0x3b0] ;  /* 0x00007600ff0777ac */ /* 0x000e620008000800 */
[----:B----4-:R-:W4:Y:S07]  /*16bf0*/  LDL.LU R63, [R1+0x180] ;  /* 0x00018000013f7983 */ /* 0x010f2e0000300800 */
[----:B------:R-:W-:Y:S01]  /*16c00*/  @!P5 IMAD.IADD R59, R59, 0x1, -R68 ;  /* 0x000000013b3bd824 */ /* 0x000fe200078e0a44 */
[----:B------:R-:W-:Y:S01]  /*16c10*/  ISETP.GE.AND P5, PT, R55, RZ, PT ;  /* 0x000000ff3700720c */ /* 0x000fe20003fa6270 */
[----:B------:R1:W-:Y:S02]  /*16c20*/  STL [R1+0x164], R60 ;  /* 0x0001643c01007387 */ /* 0x0003e40000100800 */
[----:B0-----:R-:W-:-:S02]  /*16c30*/  IMAD.MOV.U32 R4, RZ, RZ, R59 ;  /* 0x000000ffff047224 */ /* 0x001fc400078e003b */
[----:B-1----:R-:W4:Y:S04]  /*16c40*/  LDL.LU R60, [R1+0x188] ;  /* 0x00018800013c7983 */ /* 0x002f280000300800 */
[----:B------:R-:W-:Y:S04]  /*16c50*/  STL [R1+0x564], R67 ;  /* 0x0005644301007387 */ /* 0x000fe80000100800 */
[----:B------:R-:W-:Y:S04]  /*16c60*/  STL [R1+0x594], R64 ;  /* 0x0005944001007387 */ /* 0x000fe80000100800 */
[----:B------:R-:W4:Y:S04]  /*16c70*/  LDL R55, [R1+0x1108] ;  /* 0x0011080001377983 */ /* 0x000f280000100800 */
[----:B------:R-:W-:Y:S01]  /*16c80*/  STL [R1+0x560], R70 ;  /* 0x0005604601007387 */ /* 0x000fe20000100800 */
[----:B------:R-:W-:-:S03]  /*16c90*/  @!P5 IMAD.MOV R4, RZ, RZ, -R4 ;  /* 0x000000ffff04d224 */ /* 0x000fc600078e0a04 */
[----:B------:R-:W-:Y:S04]  /*16ca0*/  STL [R1+0x168], R59 ;  /* 0x0001683b01007387 */ /* 0x000fe80000100800 */
[----:B------:R-:W-:Y:S01]  /*16cb0*/  STL [R1+0x590], R65 ;  /* 0x0005904101007387 */ /* 0x000fe20000100800 */
[----:B------:R-:W-:Y:S01]  /*16cc0*/  @!P4 IMAD.IADD R62, R62, 0x1, -R68 ;  /* 0x000000013e3ec824 */ /* 0x000fe200078e0a44 */
[----:B------:R-:W-:-:S03]  /*16cd0*/  SEL R5, R73, R4, !P1 ;  /* 0x0000000449057207 */ /* 0x000fc60004800000 */
[----:B------:R-:W-:Y:S02]  /*16ce0*/  IMAD.MOV.U32 R4, RZ, RZ, R62 ;  /* 0x000000ffff047224 */ /* 0x000fe400078e003e */
[----:B------:R-:W-:Y:S01]  /*16cf0*/  IMAD R5, R5, UR12, RZ ;  /* 0x0000000c05057c24 */ /* 0x000fe2000f8e02ff */
[----:B------:R-:W-:Y:S01]  /*16d00*/  PRMT R54, RZ, 0x7610, R54 ;  /* 0x00007610ff367816 */ /* 0x000fe20000000036 */
[----:B------:R-:W0:Y:S01]  /*16d10*/  LDCU UR12, c[0x0][0x3b0] ;  /* 0x00007600ff0c77ac */ /* 0x000e220008000800 */
[----:B---3--:R-:W-:Y:S02]  /*16d20*/  ISETP.GE.AND P6, PT, R45, RZ, PT ;  /* 0x000000ff2d00720c */ /* 0x008fe40003fc6270 */
[----:B------:R-:W3:Y:S11]  /*16d30*/  LDL.LU R45, [R1+0x18c] ;  /* 0x00018c00012d7983 */ /* 0x000ef60000300800 */
[----:B------:R-:W-:Y:S01]  /*16d40*/  @!P6 IMAD.MOV R4, RZ, RZ, -R4 ;  /* 0x000000ffff04e224 */ /* 0x000fe200078e0a04 */
[----:B--2---:R1:W-:Y:S02]  /*16d50*/  STL [R1+0x1d8], R7 ;  /* 0x0001d80701007387 */ /* 0x0043e40000100800 */
[----:B-1----:R-:W-:-:S02]  /*16d60*/  LEA R7, P5, R6, R72, 0x1 ;  /* 0x0000004806077211 */ /* 0x002fc400078a08ff */
[----:B------:R-:W-:Y:S02]  /*16d70*/  STL [R1+0x170], R62 ;  /* 0x0001703e01007387 */ /* 0x000fe40000100800 */
[----:B------:R-:W-:Y:S02]  /*16d80*/  LEA.HI.X.SX32 R59, R6, R69, 0x1, P5 ;  /* 0x00000045063b7211 */ /* 0x000fe400028f0eff */
[----:B------:R1:W-:Y:S01]  /*16d90*/  STL [R1+0x5c4], R7 ;  /* 0x0005c40701007387 */ /* 0x0003e20000100800 */
[----:B------:R-:W-:Y:S01]  /*16da0*/  @P0 IMAD.MOV.U32 R6, RZ, RZ, R7 ;  /* 0x000000ffff060224 */ /* 0x000fe200078e0007 */
[----:B------:R-:W-:Y:S02]  /*16db0*/  SEL R4, R73, R4, !P1 ;  /* 0x0000000449047207 */ /* 0x000fe40004800000 */
[----:B------:R-:W-:Y:S01]  /*16dc0*/  LEA R64, P6, R5, R72, 0x1 ;  /* 0x0000004805407211 */ /* 0x000fe200078c08ff */
[----:B-1----:R-:W-:-:S05]  /*16dd0*/  @P0 IMAD.MOV.U32 R7, RZ, RZ, R59 ;  /* 0x000000ffff070224 */ /* 0x002fca00078e003b */
[----:B------:R1:W2:Y:S01]  /*16de0*/  @P0 LDG.E.U16 R57, desc[UR20][R6.64] ;  /* 0x0000001406390981 */ /* 0x0002a2000c1e1500 */
[----:B------:R-:W-:Y:S01]  /*16df0*/  LEA.HI.X.SX32 R5, R5, R69, 0x1, P6 ;  /* 0x0000004505057211 */ /* 0x000fe200030f0eff */
[----:B-1----:R-:W-:Y:S01]  /*16e00*/  IMAD R6, R4, UR4, RZ ;  /* 0x0000000404067c24 */ /* 0x002fe2000f8e02ff */
[C---:B------:R-:W-:Y:S01]  /*16e10*/  ISETP.GT.U32.AND P3, PT, R68.reuse, R50, PT ;  /* 0x000000324400720c */ /* 0x040fe20003f64070 */
[----:B------:R-:W-:Y:S01]  /*16e20*/  @P0 IMAD.MOV.U32 R4, RZ, RZ, R64 ;  /* 0x000000ffff040224 */ /* 0x000fe200078e0040 */
[----:B----4-:R-:W-:Y:S01]  /*16e30*/  ISETP.GT.U32.AND P4, PT, R68, R63, PT ;  /* 0x0000003f4400720c */ /* 0x010fe20003f84070 */
[----:B------:R1:W-:Y:S01]  /*16e40*/  STL [R1+0x5c0], R59 ;  /* 0x0005c03b01007387 */ /* 0x0003e20000100800 */
[----:B------:R-:W-:Y:S01]  /*16e50*/  PRMT R7, RZ, 0x7610, R7 ;  /* 0x00007610ff077816 */ /* 0x000fe20000000007 */
[----:B------:R-:W4:Y:S02]  /*16e60*/  LDCU UR4, c[0x0][0x3b0] ;  /* 0x00007600ff0477ac */ /* 0x000f240008000800 */
[----:B------:R0:W3:Y:S06]  /*16e70*/  @P0 LDG.E.U16 R54, desc[UR20][R4.64] ;  /* 0x0000001404360981 */ /* 0x0000ec000c1e1500 */
[--C-:B------:R-:W-:Y:S01]  /*16e80*/  @!P3 IMAD.IADD R50, R50, 0x1, -R68.reuse ;  /* 0x000000013232b824 */ /* 0x100fe200078e0a44 */
[----:B-1----:R-:W3:Y:S04]  /*16e90*/  LDL R59, [R1+0x1040] ;  /* 0x00104000013b7983 */ /* 0x002ee80000100800 */
[----:B------:R-:W-:Y:S01]  /*16ea0*/  ISETP.GT.U32.AND P3, PT, R68, R50, PT ;  /* 0x000000324400720c */ /* 0x000fe20003f64070 */
[--C-:B------:R-:W-:Y:S01]  /*16eb0*/  @!P4 IMAD.IADD R63, R63, 0x1, -R68.reuse ;  /* 0x000000013f3fc824 */ /* 0x100fe200078e0a44 */
[----:B------:R-:W-:Y:S01]  /*16ec0*/  ISETP.GE.AND P4, PT, R55, RZ, PT ;  /* 0x000000ff3700720c */ /* 0x000fe20003f86270 */
[----:B------:R-:W3:Y:S04]  /*16ed0*/  LDL.LU R62, [R1+0x194] ;  /* 0x00019400013e7983 */ /* 0x000ee80000300800 */
[----:B------:R-:W-:Y:S06]  /*16ee0*/  STL [R1+0x1dc], R66 ;  /* 0x0001dc4201007387 */ /* 0x000fec0000100800 */
[----:B------:R-:W-:-:S04]  /*16ef0*/  @!P3 IMAD.IADD R50, R50, 0x1, -R68 ;  /* 0x000000013232b824 */ /* 0x000fc800078e0a44 */
[----:B0-----:R-:W-:-:S04]  /*16f00*/  IMAD.MOV.U32 R4, RZ, RZ, R50 ;  /* 0x000000ffff047224 */ /* 0x001fc800078e0032 */
[----:B------:R-:W-:Y:S01]  /*16f10*/  @!P4 IMAD.MOV R4, RZ, RZ, -R4 ;  /* 0x000000ffff04c224 */ /* 0x000fe200078e0a04 */
[----:B--2---:R0:W-:Y:S04]  /*16f20*/  STL [R1+0x164], R57 ;  /* 0x0001643901007387 */ /* 0x0041e80000100800 */
[----:B0-----:R-:W2:Y:S04]  /*16f30*/  LDL R57, [R1+0x1060] ;  /* 0x0010600001397983 */ /* 0x001ea80000100800 */
[----:B------:R-:W-:Y:S04]  /*16f40*/  STL [R1+0x5f4], R64 ;  /* 0x0005f44001007387 */ /* 0x000fe80000100800 */
[----:B------:R-:W2:Y:S04]  /*16f50*/  LDL.LU R55, [R1+0x19c] ;  /* 0x00019c0001377983 */ /* 0x000ea80000300800 */
[----:B------:R0:W-:Y:S04]  /*16f60*/  STL [R1+0x5f0], R5 ;  /* 0x0005f00501007387 */ /* 0x0001e80000100800 */
[----:B------:R1:W-:Y:S01]  /*16f70*/  STL [R1+0x178], R50 ;  /* 0x0001783201007387 */ /* 0x0003e20000100800 */
[----:B0-----:R-:W-:-:S03]  /*16f80*/  LEA R5, P3, R6, R72, 0x1 ;  /* 0x0000004806057211 */ /* 0x001fc600078608ff */
[----:B-1----:R-:W2:Y:S04]  /*16f90*/  LDL R50, [R1+0x10c4] ;  /* 0x0010c40001327983 */ /* 0x002ea80000100800 */
[----:B------:R-:W-:Y:S04]  /*16fa0*/  STL [R1+0x624], R5 ;  /* 0x0006240501007387 */ /* 0x000fe80000100800 */
[----:B---3--:R0:W-:Y:S02]  /*16fb0*/  STL [R1+0x154], R54 ;  /* 0x0001543601007387 */ /* 0x0081e40000100800 */
[----:B0-----:R-:W-:-:S02]  /*16fc0*/  LEA.HI.X.SX32 R54, R6, R69, 0x1, P3 ;  /* 0x0000004506367211 */ /* 0x001fc400018f0eff */
[----:B------:R-:W-:Y:S01]  /*16fd0*/  SEL R6, R73, R4, !P1 ;  /* 0x0000000449067207 */ /* 0x000fe20004800000 */
[----:B------:R-:W-:Y:S02]  /*16fe0*/  @P0 IMAD.MOV.U32 R4, RZ, RZ, R5 ;  /* 0x000000ffff040224 */ /* 0x000fe400078e0005 */
[----:B------:R-:W-:-:S05]  /*16ff0*/  @P0 IMAD.MOV.U32 R5, RZ, RZ, R54 ;  /* 0x000000ffff050224 */ /* 0x000fca00078e0036 */
[----:B------:R0:W3:Y:S01]  /*17000*/  @P0 LDG.E.U16 R7, desc[UR20][R4.64] ;  /* 0x0000001404070981 */ /* 0x0000e2000c1e1500 */
[----:B------:R-:W-:-:S13]  /*17010*/  ISETP.GT.U32.AND P5, PT, R68, R60, PT ;  /* 0x0000003c4400720c */ /* 0x000fda0003fa4070 */
[----:B------:R-:W-:Y:S01]  /*17020*/  @!P5 IMAD.IADD R60, R60, 0x1, -R68 ;  /* 0x000000013c3cd824 */ /* 0x000fe200078e0a44 */
[----:B------:R-:W-:-:S04]  /*17030*/  ISETP.GT.U32.AND P5, PT, R68, R63, PT ;  /* 0x0000003f4400720c */ /* 0x000fc80003fa4070 */
[----:B------:R-:W-:Y:S01]  /*17040*/  ISETP.GT.U32.AND P6, PT, R68, R60, PT ;  /* 0x0000003c4400720c */ /* 0x000fe20003fc4070 */
[----:B------:R-:W-:Y:S01]  /*17050*/  IMAD R6, R6, UR5, RZ ;  /* 0x0000000506067c24 */ /* 0x000fe2000f8e02ff */
[----:B------:R1:W-:Y:S01]  /*17060*/  STL [R1+0x620], R54 ;  /* 0x0006203601007387 */ /* 0x0003e20000100800 */
[----:B------:R-:W-:Y:S01]  /*17070*/  ISETP.GE.AND P3, PT, R59, RZ, PT ;  /* 0x000000ff3b00720c */ /* 0x000fe20003f66270 */
[----:B------:R-:W2:Y:S02]  /*17080*/  LDCU UR5, c[0x0][0x3b0] ;  /* 0x00007600ff0577ac */ /* 0x000ea40008000800 */
[----:B------:R-:W2:Y:S03]  /*17090*/  LDL R59, [R1+0x10e4] ;  /* 0x0010e400013b7983 */ /* 0x000ea60000100800 */
[--C-:B------:R-:W-:Y:S01]  /*170a0*/  @!P5 IMAD.IADD R63, R63, 0x1, -R68.reuse ;  /* 0x000000013f3fd824 */ /* 0x100fe200078e0a44 */
[----:B-1----:R-:W2:Y:S03]  /*170b0*/  LDL.LU R54, [R1+0x1a8] ;  /* 0x0001a80001367983 */ /* 0x002ea60000300800 */
[----:B------:R-:W-:Y:S01]  /*170c0*/  @!P6 IMAD.IADD R60, R60, 0x1, -R68 ;  /* 0x000000013c3ce824 */ /* 0x000fe200078e0a44 */
[----:B0-----:R-:W-:Y:S01]  /*170d0*/  PRMT R4, RZ, 0x7610, R4 ;  /* 0x00007610ff047816 */ /* 0x001fe20000000004 */
[----:B---3--:R0:W-:Y:S04]  /*170e0*/  STL [R1+0x14c], R7 ;  /* 0x00014c0701007387 */ /* 0x0081e80000100800 */
[----:B------:R-:W-:Y:S01]  /*170f0*/  STL [R1+0x180], R63 ;  /* 0x0001803f01007387 */ /* 0x000fe20000100800 */
[----:B0-----:R-:W-:-:S03]  /*17100*/  LEA R7, P6, R6, R72, 0x1 ;  /* 0x0000004806077211 */ /* 0x001fc600078c08ff */
[----:B------:R-:W-:Y:S01]  /*17110*/  STL [R1+0x188], R60 ;  /* 0x0001883c01007387 */ /* 0x000fe20000100800 */
[----:B------:R-:W-:-:S03]  /*17120*/  LEA.HI.X.SX32 R6, R6, R69, 0x1, P6 ;  /* 0x0000004506067211 */ /* 0x000fc600030f0eff */
[----:B------:R0:W-:Y:S04]  /*17130*/  STL [R1+0x654], R7 ;  /* 0x0006540701007387 */ /* 0x0001e80000100800 */
[----:B------:R1:W-:Y:S01]  /*17140*/  STL [R1+0x650], R6 ;  /* 0x0006500601007387 */ /* 0x0003e20000100800 */
[----:B0-----:R-:W-:-:S04]  /*17150*/  @P0 LOP3.LUT R7, R7, R6, RZ, 0x3c, !PT ;  /* 0x0000000607070212 */ /* 0x001fc800078e3cff */
[----:B-1----:R-:W-:-:S04]  /*17160*/  @P0 LOP3.LUT R6, R7, R6, RZ, 0x3c, !PT ;  /* 0x0000000607060212 */ /* 0x002fc800078e3cff */
[----:B------:R-:W-:-:S05]  /*17170*/  @P0 LOP3.LUT R7, R7, R6, RZ, 0x3c, !PT ;  /* 0x0000000607070212 */ /* 0x000fca00078e3cff */
[----:B------:R4:W3:Y:S01]  /*17180*/  @P0 LDG.E.U16 R4, desc[UR20][R6.64] ;  /* 0x0000001406040981 */ /* 0x0008e2000c1e1500 */
[C---:B------:R-:W-:Y:S01]  /*17190*/  ISETP.GT.U32.AND P4, PT, R68.reuse, R45, PT ;  /* 0x0000002d4400720c */ /* 0x040fe20003f84070 */
[----:B------:R-:W-:Y:S01]  /*171a0*/  IMAD.MOV.U32 R5, RZ, RZ, R63 ;  /* 0x000000ffff057224 */ /* 0x000fe200078e003f */
[----:B--2---:R-:W-:-:S03]  /*171b0*/  ISETP.GT.U32.AND P6, PT, R68, R55, PT ;  /* 0x000000374400720c */ /* 0x004fc60003fc4070 */
[----:B------:R-:W-:-:S08]  /*171c0*/  @!P3 IMAD.MOV R5, RZ, RZ, -R5 ;  /* 0x000000ffff05b224 */ /* 0x000fd000078e0a05 */
[----:B------:R-:W-:Y:S01]  /*171d0*/  @!P4 IMAD.IADD R45, R45, 0x1, -R68 ;  /* 0x000000012d2dc824 */ /* 0x000fe200078e0a44 */
[----:B------:R-:W-:Y:S02]  /*171e0*/  ISETP.GE.AND P4, PT, R57, RZ, PT ;  /* 0x000000ff3900720c */ /* 0x000fe40003f86270 */
[----:B------:R-:W-:Y:S01]  /*171f0*/  SEL R5, R73, R5, !P1 ;  /* 0x0000000549057207 */ /* 0x000fe20004800000 */
[----:B------:R-:W2:Y:S01]  /*17200*/  LDL.LU R57, [R1+0x1b4] ;  /* 0x0001b40001397983 */ /* 0x000ea20000300800 */
[----:B------:R-:W-:-:S03]  /*17210*/  ISETP.GT.U32.AND P3, PT, R68, R45, PT ;  /* 0x0000002d4400720c */ /* 0x000fc60003f64070 */
[----:B----4-:R-:W-:Y:S01]  /*17220*/  IMAD R6, R5, UR4, RZ ;  /* 0x0000000405067c24 */ /* 0x010fe2000f8e02ff */
[----:B------:R-:W-:Y:S01]  /*17230*/  PRMT R43, RZ, 0x7610, R43 ;  /* 0x00007610ff2b7816 */ /* 0x000fe2000000002b */
[----:B------:R-:W-:Y:S01]  /*17240*/  @!P6 IMAD.IADD R55, R55, 0x1, -R68 ;  /* 0x000000013737e824 */ /* 0x000fe200078e0a44 */
[----:B------:R-:W-:Y:S01]  /*17250*/  ISETP.GT.U32.AND P5, PT, R68, R62, PT ;  /* 0x0000003e4400720c */ /* 0x000fe20003fa4070 */
[----:B------:R-:W0:Y:S01]  /*17260*/  LDCU UR4, c[0x0][0x3b0] ;  /* 0x00007600ff0477ac */ /* 0x000e220008000800 */
[----:B------:R-:W-:-:S05]  /*17270*/  LEA R7, P6, R6, R72, 0x1 ;  /* 0x0000004806077211 */ /* 0x000fca00078c08ff */
[----:B------:R-:W-:Y:S01]  /*17280*/  @!P3 IMAD.IADD R45, R45, 0x1, -R68 ;  /* 0x000000012d2db824 */ /* 0x000fe200078e0a44 */
[----:B------:R-:W-:Y:S01]  /*17290*/  LEA.HI.X.SX32 R6, R6, R69, 0x1, P6 ;  /* 0x0000004506067211 */ /* 0x000fe200030f0eff */
[----:B---3--:R1:W-:Y:S02]  /*172a0*/  STL [R1+0x148], R4 ;  /* 0x0001480401007387 */ /* 0x0083e40000100800 */
[----:B-1----:R-:W-:-:S04]  /*172b0*/  IMAD.MOV.U32 R4, RZ, RZ, R60 ;  /* 0x000000ffff047224 */ /* 0x002fc800078e003c */
[----:B------:R-:W-:Y:S01]  /*172c0*/  @!P4 IMAD.MOV R4, RZ, RZ, -R4 ;  /* 0x000000ffff04c224 */ /* 0x000fe200078e0a04 */
[----:B------:R-:W-:Y:S02]  /*172d0*/  ISETP.GE.AND P4, PT, R50, RZ, PT ;  /* 0x000000ff3200720c */ /* 0x000fe40003f86270 */
[----:B------:R-:W3:Y:S04]  /*172e0*/  LDL R50, [R1+0x1148] ;  /* 0x0011480001327983 */ /* 0x000ee80000100800 */
[----:B------:R-:W-:Y:S04]  /*172f0*/  STL [R1+0x18c], R45 ;  /* 0x00018c2d01007387 */ /* 0x000fe80000100800 */
[----:B------:R1:W-:Y:S04]  /*17300*/  STL [R1+0x684], R7 ;  /* 0x0006840701007387 */ /* 0x0003e80000100800 */
[----:B------:R4:W-:Y:S01]  /*17310*/  STL [R1+0x680], R6 ;  /* 0x0006800601007387 */ /* 0x0009e20000100800 */
[----:B-1----:R-:W-:-:S04]  /*17320*/  @P0 LOP3.LUT R7, R7, R6, RZ, 0x3c, !PT ;  /* 0x0000000607070212 */ /* 0x002fc800078e3cff */
[----:B----4-:R-:W-:-:S04]  /*17330*/  @P0 LOP3.LUT R6, R7, R6, RZ, 0x3c, !PT ;  /* 0x0000000607060212 */ /* 0x010fc800078e3cff */
[----:B------:R-:W-:-:S05]  /*17340*/  @P0 LOP3.LUT R7, R7, R6, RZ, 0x3c, !PT ;  /* 0x0000000607070212 */ /* 0x000fca00078e3cff */
[----:B------:R1:W4:Y:S01]  /*17350*/  @P0 LDG.E.U16 R43, desc[UR20][R6.64] ;  /* 0x00000014062b0981 */ /* 0x000322000c1e1500 */
[----:B------:R-:W-:Y:S01]  /*17360*/  @!P5 IMAD.IADD R62, R62, 0x1, -R68 ;  /* 0x000000013e3ed824 */ /* 0x000fe200078e0a44 */
[----:B------:R-:W-:-:S04]  /*17370*/  SEL R4, R73, R4, !P1 ;  /* 0x0000000449047207 */ /* 0x000fc80004800000 */
[----:B------:R-:W-:Y:S01]  /*17380*/  ISETP.GT.U32.AND P5, PT, R68, R62, PT ;  /* 0x0000003e4400720c */ /* 0x000fe20003fa4070 */
[----:B------:R-:W-:Y:S01]  /*17390*/  IMAD R4, R4, UR5, RZ ;  /* 0x0000000504047c24 */ /* 0x000fe2000f8e02ff */
[----:B------:R-:W-:Y:S01]  /*173a0*/  ISETP.GE.AND P3, PT, R59, RZ, PT ;  /* 0x000000ff3b00720c */ /* 0x000fe20003f66270 */
[----:B------:R-:W-:Y:S01]  /*173b0*/  IMAD.MOV.U32 R5, RZ, RZ, R45 ;  /* 0x000000ffff057224 */ /* 0x000fe200078e002d */
[----:B------:R-:W-:Y:S01]  /*173c0*/  PRMT R58, RZ, 0x7610, R58 ;  /* 0x00007610ff3a7816 */ /* 0x000fe2000000003a */
[----:B------:R-:W0:Y:S01]  /*173d0*/  LDCU UR5, c[0x0][0x3b0] ;  /* 0x00007600ff0577ac */ /* 0x000e220008000800 */
[----:B------:R-:W-:Y:S01]  /*173e0*/  LEA R59, P6, R4, R72, 0x1 ;  /* 0x00000048043b7211 */ /* 0x000fe200078c08ff */
[----:B------:R-:W-:-:S03]  /*173f0*/  @!P4 IMAD.MOV R5, RZ, RZ, -R5 ;  /* 0x000000ffff05c224 */ /* 0x000fc600078e0a05 */
[----:B------:R-:W-:Y:S02]  /*17400*/  LEA.HI.X.SX32 R60, R4, R69, 0x1, P6 ;  /* 0x00000045043c7211 */ /* 0x000fe400030f0eff */
[----:B------:R-:W-:Y:S01]  /*17410*/  ISETP.GT.U32.AND P4, PT, R68, R55, PT ;  /* 0x000000374400720c */ /* 0x000fe20003f84070 */
[----:B------:R-:W-:Y:S02]  /*17420*/  @!P5 IMAD.IADD R62, R62, 0x1, -R68 ;  /* 0x000000013e3ed824 */ /* 0x000fe400078e0a44 */
[----:B-1----:R-:W-:Y:S02]  /*17430*/  @P0 IMAD.MOV.U32 R6, RZ, RZ, R59 ;  /* 0x000000ffff060224 */ /* 0x002fe400078e003b */
[----:B------:R-:W-:Y:S01]  /*17440*/  @P0 IMAD.MOV.U32 R7, RZ, RZ, R60 ;  /* 0x000000ffff070224 */ /* 0x000fe200078e003c */
[----:B--2---:R-:W-:Y:S01]  /*17450*/  ISETP.GT.U32.AND P6, PT, R68, R57, PT ;  /* 0x000000394400720c */ /* 0x004fe20003fc4070 */
[----:B------:R-:W-:-:S03]  /*17460*/  IMAD.MOV.U32 R4, RZ, RZ, R62 ;  /* 0x000000ffff047224 */ /* 0x000fc600078e003e */
[----:B------:R1:W2:Y:S01]  /*17470*/  @P0 LDG.E.U16 R58, desc[UR20][R6.64] ;  /* 0x00000014063a0981 */ /* 0x0002a2000c1e1500 */
[----:B------:R-:W-:Y:S02]  /*17480*/  @!P3 IMAD.MOV R4, RZ, RZ, -R4 ;  /* 0x000000ffff04b224 */ /* 0x000fe400078e0a04 */
[----:B------:R-:W-:Y:S01]  /*17490*/  @!P4 IMAD.IADD R55, R55, 0x1, -R68 ;  /* 0x000000013737c824 */ /* 0x000fe200078e0a44 */
[C---:B-1----:R-:W-:Y:S02]  /*174a0*/  SEL R6, R73.reuse, R5, !P1 ;  /* 0x0000000549067207 */ /* 0x042fe40004800000 */
[----:B------:R-:W-:-:S03]  /*174b0*/  SEL R5, R73, R4, !P1 ;  /* 0x0000000449057207 */ /* 0x000fc60004800000 */
[----:B------:R-:W-:Y:S01]  /*174c0*/  IMAD R6, R6, UR7, RZ ;  /* 0x0000000706067c24 */ /* 0x000fe2000f8e02ff */
[----:B------:R1:W-:Y:S01]  /*174d0*/  STL [R1+0x194], R62 ;  /* 0x0001943e01007387 */ /* 0x0003e20000100800 */
[----:B------:R-:W-:Y:S01]  /*174e0*/  @!P6 IMAD.IADD R57, R57, 0x1, -R68 ;  /* 0x000000013939e824 */ /* 0x000fe200078e0a44 */
[----:B------:R-:W-:Y:S01]  /*174f0*/  PRMT R61, RZ, 0x7610, R61 ;  /* 0x00007610ff3d7816 */ /* 0x000fe2000000003d */
[----:B------:R-:W-:Y:S01]  /*17500*/  IMAD.MOV.U32 R4, RZ, RZ, R55 ;  /* 0x000000ffff047224 */ /* 0x000fe200078e0037 */
[----:B------:R-:W2:Y:S01]  /*17510*/  LDL R45, [R1+0x1158] ;  /* 0x00115800012d7983 */ /* 0x000ea20000100800 */
[----:B0-----:R-:W-:Y:S01]  /*17520*/  IMAD R5, R5, UR4, RZ ;  /* 0x0000000405057c24 */ /* 0x001fe2000f8e02ff */
[----:B------:R-:W-:Y:S01]  /*17530*/  PRMT R7, RZ, 0x7610, R7 ;  /* 0x00007610ff077816 */ /* 0x000fe20000000007 */
[----:B------:R-:W0:Y:S01]  /*17540*/  LDCU UR4, c[0x0][0x3b0] ;  /* 0x00007600ff0477ac */ /* 0x000e220008000800 */
[----:B-1----:R-:W-:Y:S01]  /*17550*/  LEA R62, P6, R6, R72, 0x1 ;  /* 0x00000048063e7211 */ /* 0x002fe200078c08ff */
[----:B------:R1:W-:Y:S01]  /*17560*/  STL [R1+0x6b4], R59 ;  /* 0x0006b43b01007387 */ /* 0x0003e20000100800 */
[----:B------:R-:W-:Y:S01]  /*17570*/  ISETP.GT.U32.AND P5, PT, R68, R54, PT ;  /* 0x000000364400720c */ /* 0x000fe20003fa4070 */
[----:B------:R-:W0:Y:S01]  /*17580*/  LDCU UR7, c[0x0][0x3b0] ;  /* 0x00007600ff0777ac */ /* 0x000e220008000800 */
[----:B------:R-:W-:-:S02]  /*17590*/  LEA.HI.X.SX32 R63, R6, R69, 0x1, P6 ;  /* 0x00000045063f7211 */ /* 0x000fc400030f0eff */
[----:B---3--:R-:W-:-:S13]  /*175a0*/  ISETP.GE.AND P3, PT, R50, RZ, PT ;  /* 0x000000ff3200720c */ /* 0x008fda0003f66270 */
[----:B------:R-:W-:Y:S01]  /*175b0*/  @!P3 IMAD.MOV R4, RZ, RZ, -R4 ;  /* 0x000000ffff04b224 */ /* 0x000fe200078e0a04 */
[----:B-1----:R-:W-:-:S04]  /*175c0*/  LEA R59, P3, R5, R72, 0x1 ;  /* 0x00000048053b7211 */ /* 0x002fc800078608ff */
[----:B------:R-:W-:Y:S01]  /*175d0*/  SEL R6, R73, R4, !P1 ;  /* 0x0000000449067207 */ /* 0x000fe20004800000 */
[----:B------:R-:W-:Y:S01]  /*175e0*/  @P0 IMAD.MOV.U32 R4, RZ, RZ, R62 ;  /* 0x000000ffff040224 */ /* 0x000fe200078e003e */
[----:B----4-:R1:W-:Y:S04]  /*175f0*/  STL [R1+0x144], R43 ;  /* 0x0001442b01007387 */ /* 0x0103e80000100800 */
[----:B-1----:R-:W3:Y:S04]  /*17600*/  LDL.LU R43, [R1+0x1b8] ;  /* 0x0001b800012b7983 */ /* 0x002ee80000300800 */
[----:B------:R1:W-:Y:S04]  /*17610*/  STL [R1+0x6b0], R60 ;  /* 0x0006b03c01007387 */ /* 0x0003e80000100800 */
[----:B------:R-:W4:Y:S01]  /*17620*/  LDL R50, [R1+0x1174] ;  /* 0x0011740001327983 */ /* 0x000f220000100800 */
[----:B-1----:R-:W-:Y:S01]  /*17630*/  LEA.HI.X.SX32 R60, R5, R69, 0x1, P3 ;  /* 0x00000045053c7211 */ /* 0x002fe200018f0eff */
[----:B------:R-:W-:-:S05]  /*17640*/  @P0 IMAD.MOV.U32 R5, RZ, RZ, R63 ;  /* 0x000000ffff050224 */ /* 0x000fca00078e003f */
[----:B------:R1:W3:Y:S02]  /*17650*/  @P0 LDG.E.U16 R61, desc[UR20][R4.64] ;  /* 0x00000014043d0981 */ /* 0x0002e4000c1e1500 */
[----:B-1----:R-:W-:Y:S02]  /*17660*/  @P0 IMAD.MOV.U32 R4, RZ, RZ, R59 ;  /* 0x000000ffff040224 */ /* 0x002fe400078e003b */
[----:B------:R-:W-:-:S05]  /*17670*/  @P0 IMAD.MOV.U32 R5, RZ, RZ, R60 ;  /* 0x000000ffff050224 */ /* 0x000fca00078e003c */
[----:B------:R1:W3:Y:S01]  /*17680*/  @P0 LDG.E.U16 R7, desc[UR20][R4.64] ;  /* 0x0000001404070981 */ /* 0x0002e2000c1e1500 */
[----:B------:R-:W-:-:S05]  /*17690*/  @!P5 IMAD.IADD R54, R54, 0x1, -R68 ;  /* 0x000000013636d824 */ /* 0x000fca00078e0a44 */
[C---:B------:R-:W-:Y:S01]  /*176a0*/  ISETP.GT.U32.AND P5, PT, R68.reuse, R54, PT ;  /* 0x000000364400720c */ /* 0x040fe20003fa4070 */
[----:B--2---:R2:W-:Y:S01]  /*176b0*/  STL [R1+0x13c], R58 ;  /* 0x00013c3a01007387 */ /* 0x0045e20000100800 */
[----:B------:R-:W-:Y:S01]  /*176c0*/  ISETP.GT.U32.AND P4, PT, R68, R57, PT ;  /* 0x000000394400720c */ /* 0x000fe20003f84070 */
[----:B------:R-:W-:Y:S01]  /*176d0*/  IMAD R6, R6, UR5, RZ ;  /* 0x0000000506067c24 */ /* 0x000fe2000f8e02ff */
[----:B------:R-:W-:Y:S01]  /*176e0*/  PRMT R48, RZ, 0x7610, R48 ;  /* 0x00007610ff307816 */ /* 0x000fe20000000030 */
[----:B------:R-:W0:Y:S01]  /*176f0*/  LDCU UR5, c[0x0][0x3b0] ;  /* 0x00007600ff0577ac */ /* 0x000e220008000800 */
[----:B--2---:R-:W2:Y:S07]  /*17700*/  LDL.LU R58, [R1+0x1cc] ;  /* 0x0001cc00013a7983 */ /* 0x004eae0000300800 */
[----:B------:R-:W-:Y:S01]  /*17710*/  @!P5 IMAD.IADD R54, R54, 0x1, -R68 ;  /* 0x000000013636d824 */ /* 0x000fe200078e0a44 */
[----:B------:R-:W-:Y:S01]  /*17720*/  ISETP.GE.AND P5, PT, R45, RZ, PT ;  /* 0x000000ff2d00720c */ /* 0x000fe20003fa6270 */
[----:B------:R0:W-:Y:S02]  /*17730*/  STL [R1+0x19c], R55 ;  /* 0x00019c3701007387 */ /* 0x0001e40000100800 */
[----:B-1----:R-:W-:-:S02]  /*17740*/  IMAD.MOV.U32 R4, RZ, RZ, R54 ;  /* 0x000000ffff047224 */ /* 0x002fc400078e0036 */
[----:B0-----:R-:W2:Y:S04]  /*17750*/  LDL.LU R55, [R1+0x1d0] ;  /* 0x0001d00001377983 */ /* 0x001ea80000300800 */
[----:B------:R-:W-:Y:S04]  /*17760*/  STL [R1+0x6e4], R62 ;  /* 0x0006e43e01007387 */ /* 0x000fe80000100800 */
[----:B------:R-:W-:Y:S04]  /*17770*/  STL [R1+0x714], R59 ;  /* 0x0007143b01007387 */ /* 0x000fe80000100800 */
[----:B------:R-:W2:Y:S04]  /*17780*/  LDL R45, [R1+0x1190] ;  /* 0x00119000012d7983 */ /* 0x000ea80000100800 */
        /* <DEDUP_REMOVED lines=10> */
[----:B----4-:R-:W-:Y:S02]  /*17830*/  ISETP.GE.AND P6, PT, R50, RZ, PT ;  /* 0x000000ff3200720c */ /* 0x010fe40003fc6270 */
[----:B------:R-:W4:Y:S11]  /*17840*/  LDL.LU R50, [R1+0x1d4] ;  /* 0x0001d40001327983 */ /* 0x000f360000300800 */
[----:B------:R-:W-:Y:S01]  /*17850*/  @!P6 IMAD.MOV R4, RZ, RZ, -R4 ;  /* 0x000000ffff04e224 */ /* 0x000fe200078e0a04 */
[----:B---3--:R1:W-:Y:S02]  /*17860*/  STL [R1+0x12c], R7 ;  /* 0x00012c0701007387 */ /* 0x0083e40000100800 */
        /* <DEDUP_REMOVED lines=8> */
[----:B------:R1:W3:Y:S01]  /*178f0*/  @P0 LDG.E.U16 R48, desc[UR20][R6.64] ;  /* 0x0000001406300981 */ /* 0x0002e2000c1e1500 */
[----:B------:R-:W-:Y:S01]  /*17900*/  LEA.HI.X.SX32 R5, R5, R69, 0x1, P6 ;  /* 0x0000004505057211 */ /* 0x000fe200030f0eff */
[----:B-1----:R-:W-:Y:S01]  /*17910*/  IMAD R6, R4, UR4, RZ ;  /* 0x0000000404067c24 */ /* 0x002fe2000f8e02ff */
[C---:B------:R-:W-:Y:S01]  /*17920*/  ISETP.GT.U32.AND P3, PT, R68.reuse, R43, PT ;  /* 0x0000002b4400720c */ /* 0x040fe20003f64070 */
[----:B------:R-:W-:Y:S01]  /*17930*/  @P0 IMAD.MOV.U32 R4, RZ, RZ, R59 ;  /* 0x000000ffff040224 */ /* 0x000fe200078e003b */
[C---:B--2---:R-:W-:Y:S01]  /*17940*/  ISETP.GT.U32.AND P4, PT, R68.reuse, R58, PT ;  /* 0x0000003a4400720c */ /* 0x044fe20003f84070 */
[----:B------:R1:W-:Y:S01]  /*17950*/  STL [R1+0x740], R54 ;  /* 0x0007403601007387 */ /* 0x0003e20000100800 */
[----:B------:R-:W-:Y:S01]  /*17960*/  PRMT R7, RZ, 0x7610, R7 ;  /* 0x00007610ff077816 */ /* 0x000fe20000000007 */
[----:B------:R-:W2:Y:S02]  /*17970*/  LDCU UR4, c[0x0][0x3b0] ;  /* 0x00007600ff0477ac */ /* 0x000ea40008000800 */
[----:B------:R0:W2:Y:S06]  /*17980*/  @P0 LDG.E.U16 R52, desc[UR20][R4.64] ;  /* 0x0000001404340981 */ /* 0x0000ac000c1e1500 */
[--C-:B------:R-:W-:Y:S01]  /*17990*/  @!P3 IMAD.IADD R43, R43, 0x1, -R68.reuse ;  /* 0x000000012b2bb824 */ /* 0x100fe200078e0a44 */
[----:B-1----:R-:W2:Y:S04]  /*179a0*/  LDL R54, [R1+0x11b4] ;  /* 0x0011b40001367983 */ /* 0x002ea80000100800 */
[----:B------:R-:W-:Y:S01]  /*179b0*/  ISETP.GT.U32.AND P3, PT, R68, R43, PT ;  /* 0x0000002b4400720c */ /* 0x000fe20003f64070 */
[--C-:B------:R-:W-:Y:S01]  /*179c0*/  @!P4 IMAD.IADD R58, R58, 0x1, -R68.reuse ;  /* 0x000000013a3ac824 */ /* 0x100fe200078e0a44 */
[----:B------:R-:W-:Y:S01]  /*179d0*/  ISETP.GE.AND P4, PT, R45, RZ, PT ;  /* 0x000000ff2d00720c */ /* 0x000fe20003f86270 */
[----:B------:R-:W2:Y:S04]  /*179e0*/  LDL.LU R57, [R1+0x1c8] ;  /* 0x0001c80001397983 */ /* 0x000ea80000300800 */
[----:B------:R-:W-:Y:S06]  /*179f0*/  STL [R1+0x134], R61 ;  /* 0x0001343d01007387 */ /* 0x000fec0000100800 */
[----:B------:R-:W-:-:S04]  /*17a00*/  @!P3 IMAD.IADD R43, R43, 0x1, -R68 ;  /* 0x000000012b2bb824 */ /* 0x000fc800078e0a44 */
[----:B0-----:R-:W-:-:S04]  /*17a10*/  IMAD.MOV.U32 R4, RZ, RZ, R43 ;  /* 0x000000ffff047224 */ /* 0x001fc800078e002b */
[----:B------:R-:W-:Y:S01]  /*17a20*/  @!P4 IMAD.MOV R4, RZ, RZ, -R4 ;  /* 0x000000ffff04c224 */ /* 0x000fe200078e0a04 */
[----:B---3--:R0:W-:Y:S04]  /*17a30*/  STL [R1+0x128], R48 ;  /* 0x0001283001007387 */ /* 0x0081e80000100800 */
[----:B0-----:R-:W3:Y:S04]  /*17a40*/  LDL R48, [R1+0x11cc] ;  /* 0x0011cc0001307983 */ /* 0x001ee80000100800 */
[----:B------:R-:W-:Y:S04]  /*17a50*/  STL [R1+0x774], R59 ;  /* 0x0007743b01007387 */ /* 0x000fe80000100800 */
[----:B------:R-:W3:Y:S04]  /*17a60*/  LDL.LU R45, [R1+0x1bc] ;  /* 0x0001bc00012d7983 */ /* 0x000ee80000300800 */
[----:B------:R0:W-:Y:S04]  /*17a70*/  STL [R1+0x770], R5 ;  /* 0x0007700501007387 */ /* 0x0001e80000100800 */
[----:B------:R1:W-:Y:S01]  /*17a80*/  STL [R1+0x1b8], R43 ;  /* 0x0001b82b01007387 */ /* 0x0003e20000100800 */
[----:B0-----:R-:W-:-:S03]  /*17a90*/  LEA R5, P3, R6, R72, 0x1 ;  /* 0x0000004806057211 */ /* 0x001fc600078608ff */
[----:B-1----:R-:W3:Y:S04]  /*17aa0*/  LDL R43, [R1+0x11d4] ;  /* 0x0011d400012b7983 */ /* 0x002ee80000100800 */
        /* <DEDUP_REMOVED lines=15> */
[----:B------:R-:W3:Y:S03]  /*17ba0*/  LDL R54, [R1+0x1200] ;  /* 0x0012000001367983 */ /* 0x000ee60000100800 */
[--C-:B------:R-:W-:Y:S01]  /*17bb0*/  @!P5 IMAD.IADD R58, R58, 0x1, -R68.reuse ;  /* 0x000000013a3ad824 */ /* 0x100fe200078e0a44 */
[----:B-1----:R-:W3:Y:S03]  /*17bc0*/  LDL.LU R52, [R1+0x1ac] ;  /* 0x0001ac0001347983 */ /* 0x002ee60000300800 */
[----:B------:R-:W-:Y:S01]  /*17bd0*/  @!P6 IMAD.IADD R55, R55, 0x1, -R68 ;  /* 0x000000013737e824 */ /* 0x000fe200078e0a44 */
[----:B0-----:R-:W-:Y:S01]  /*17be0*/  PRMT R4, RZ, 0x7610, R4 ;  /* 0x00007610ff047816 */ /* 0x001fe20000000004 */
[----:B--2---:R0:W-:Y:S04]  /*17bf0*/  STL [R1+0x11c], R7 ;  /* 0x00011c0701007387 */ /* 0x0041e80000100800 */
        /* <DEDUP_REMOVED lines=9> */
[----:B------:R0:W2:Y:S01]  /*17c90*/  @P0 LDG.E.U16 R4, desc[UR20][R6.64] ;  /* 0x0000001406040981 */ /* 0x0000a2000c1e1500 */
[C---:B----4-:R-:W-:Y:S01]  /*17ca0*/  ISETP.GT.U32.AND P4, PT, R68.reuse, R50, PT ;  /* 0x000000324400720c */ /* 0x050fe20003f84070 */
[----:B------:R-:W-:Y:S01]  /*17cb0*/  IMAD.MOV.U32 R5, RZ, RZ, R58 ;  /* 0x000000ffff057224 */ /* 0x000fe200078e003a */
[----:B---3--:R-:W-:-:S03]  /*17cc0*/  ISETP.GT.U32.AND P6, PT, R68, R45, PT ;  /* 0x0000002d4400720c */ /* 0x008fc60003fc4070 */
[----:B------:R-:W-:-:S08]  /*17cd0*/  @!P3 IMAD.MOV R5, RZ, RZ, -R5 ;  /* 0x000000ffff05b224 */ /* 0x000fd000078e0a05 */
[----:B------:R-:W-:Y:S01]  /*17ce0*/  @!P4 IMAD.IADD R50, R50, 0x1, -R68 ;  /* 0x000000013232c824 */ /* 0x000fe200078e0a44 */
[----:B------:R-:W-:Y:S02]  /*17cf0*/  ISETP.GE.AND P4, PT, R48, RZ, PT ;  /* 0x000000ff3000720c */ /* 0x000fe40003f86270 */
[----:B------:R-:W-:Y:S01]  /*17d00*/  SEL R5, R73, R5, !P1 ;  /* 0x0000000549057207 */ /* 0x000fe20004800000 */
[----:B------:R-:W3:Y:S01]  /*17d10*/  LDL.LU R48, [R1+0x198] ;  /* 0x0001980001307983 */ /* 0x000ee20000300800 */
[----:B------:R-:W-:-:S03]  /*17d20*/  ISETP.GT.U32.AND P3, PT, R68, R50, PT ;  /* 0x000000324400720c */ /* 0x000fc60003f64070 */
[----:B0-----:R-:W-:Y:S01]  /*17d30*/  IMAD R6, R5, UR4, RZ ;  /* 0x0000000405067c24 */ /* 0x001fe2000f8e02ff */
[----:B------:R-:W-:Y:S01]  /*17d40*/  PRMT R16, RZ, 0x7610, R16 ;  /* 0x00007610ff107816 */ /* 0x000fe20000000010 */
[----:B------:R-:W-:Y:S01]  /*17d50*/  @!P6 IMAD.IADD R45, R45, 0x1, -R68 ;  /* 0x000000012d2de824 */ /* 0x000fe200078e0a44 */
[----:B------:R-:W-:Y:S01]  /*17d60*/  ISETP.GT.U32.AND P5, PT, R68, R57, PT ;  /* 0x000000394400720c */ /* 0x000fe20003fa4070 */
[----:B------:R-:W0:Y:S01]  /*17d70*/  LDCU UR4, c[0x0][0x3b0] ;  /* 0x00007600ff0477ac */ /* 0x000e220008000800 */
[----:B------:R-:W-:-:S05]  /*17d80*/  LEA R7, P6, R6, R72, 0x1 ;  /* 0x0000004806077211 */ /* 0x000fca00078c08ff */
[----:B------:R-:W-:Y:S01]  /*17d90*/  @!P3 IMAD.IADD R50, R50, 0x1, -R68 ;  /* 0x000000013232b824 */ /* 0x000fe200078e0a44 */
        /* <DEDUP_REMOVED lines=24> */
[C---:B------:R-:W-:Y:S01]  /*17f20*/  ISETP.GT.U32.AND P4, PT, R68.reuse, R45, PT ;  /* 0x0000002d4400720c */ /* 0x040fe20003f84070 */
[----:B------:R-:W-:Y:S02]  /*17f30*/  @!P5 IMAD.IADD R57, R57, 0x1, -R68 ;  /* 0x000000013939d824 */ /* 0x000fe400078e0a44 */
[----:B-1----:R-:W-:Y:S02]  /*17f40*/  @P0 IMAD.MOV.U32 R6, RZ, RZ, R54 ;  /* 0x000000ffff060224 */ /* 0x002fe400078e0036 */
[----:B------:R-:W-:Y:S01]  /*17f50*/  @P0 IMAD.MOV.U32 R7, RZ, RZ, R55 ;  /* 0x000000ffff070224 */ /* 0x000fe200078e0037 */
[----:B---3--:R-:W-:Y:S01]  /*17f60*/  ISETP.GT.U32.AND P6, PT, R68, R48, PT ;  /* 0x000000304400720c */ /* 0x008fe20003fc4070 */
[----:B------:R-:W-:-:S03]  /*17f70*/  IMAD.MOV.U32 R4, RZ, RZ, R57 ;  /* 0x000000ffff047224 */ /* 0x000fc600078e0039 */
[----:B------:R1:W3:Y:S01]  /*17f80*/  @P0 LDG.E.U16 R47, desc[UR20][R6.64] ;  /* 0x00000014062f0981 */ /* 0x0002e2000c1e1500 */
        /* <DEDUP_REMOVED lines=9> */
[----:B------:R-:W-:Y:S01]  /*18020*/  PRMT R7, RZ, 0x7610, R7 ;  /* 0x00007610ff077816 */ /* 0x000fe20000000007 */
[----:B0-----:R-:W-:Y:S01]  /*18030*/  IMAD R5, R5, UR4, RZ ;  /* 0x0000000405057c24 */ /* 0x001fe2000f8e02ff */
[----:B------:R-:W-:Y:S01]  /*18040*/  ISETP.GT.U32.AND P5, PT, R68, R52, PT ;  /* 0x000000344400720c */ /* 0x000fe20003fa4070 */
[----:B------:R-:W0:Y:S01]  /*18050*/  LDCU UR4, c[0x0][0x3b0] ;  /* 0x00007600ff0477ac */ /* 0x000e220008000800 */
[C---:B-1----:R-:W-:Y:S01]  /*18060*/  LEA R57, P6, R6.reuse, R72, 0x1 ;  /* 0x0000004806397211 */ /* 0x042fe200078c08ff */
[----:B------:R-:W1:Y:S03]  /*18070*/  LDCU UR7, c[0x0][0x3b0] ;  /* 0x00007600ff0777ac */ /* 0x000e660008000800 */
[----:B------:R-:W-:-:S02]  /*18080*/  LEA.HI.X.SX32 R58, R6, R69, 0x1, P6 ;  /* 0x00000045063a7211 */ /* 0x000fc400030f0eff */
[----:B--2---:R-:W-:-:S13]  /*18090*/  ISETP.GE.AND P3, PT, R43, RZ, PT ;  /* 0x000000ff2b00720c */ /* 0x004fda0003f66270 */
[----:B------:R-:W-:-:S05]  /*180a0*/  @!P3 IMAD.MOV R4, RZ, RZ, -R4 ;  /* 0x000000ffff04b224 */ /* 0x000fca00078e0a04 */
[----:B------:R-:W-:Y:S01]  /*180b0*/  SEL R6, R73, R4, !P1 ;  /* 0x0000000449067207 */ /* 0x000fe20004800000 */
[----:B------:R-:W-:Y:S01]  /*180c0*/  @P0 IMAD.MOV.U32 R4, RZ, RZ, R57 ;  /* 0x000000ffff040224 */ /* 0x000fe200078e0039 */
[----:B----4-:R2:W-:Y:S04]  /*180d0*/  STL [R1+0x114], R16 ;  /* 0x0001141001007387 */ /* 0x0105e80000100800 */
[----:B--2---:R-:W2:Y:S04]  /*180e0*/  LDL R16, [R1+0x1230] ;  /* 0x0012300001107983 */ /* 0x004ea80000100800 */
[----:B------:R4:W-:Y:S04]  /*180f0*/  STL [R1+0x834], R54 ;  /* 0x0008343601007387 */ /* 0x0009e80000100800 */
[----:B------:R-:W2:Y:S01]  /*18100*/  LDL.LU R50, [R1+0x184] ;  /* 0x0001840001327983 */ /* 0x000ea20000300800 */
[----:B----4-:R-:W-:-:S03]  /*18110*/  LEA R54, P3, R5, R72, 0x1 ;  /* 0x0000004805367211 */ /* 0x010fc600078608ff */
[----:B------:R4:W-:Y:S04]  /*18120*/  STL [R1+0x830], R55 ;  /* 0x0008303701007387 */ /* 0x0009e80000100800 */
[----:B------:R-:W2:Y:S01]  /*18130*/  LDL R43, [R1+0x125c] ;  /* 0x00125c00012b7983 */ /* 0x000ea20000100800 */
[----:B----4-:R-:W-:Y:S01]  /*18140*/  LEA.HI.X.SX32 R55, R5, R69, 0x1, P3 ;  /* 0x0000004505377211 */ /* 0x010fe200018f0eff */
[----:B------:R-:W-:-:S05]  /*18150*/  @P0 IMAD.MOV.U32 R5, RZ, RZ, R58 ;  /* 0x000000ffff050224 */ /* 0x000fca00078e003a */
[----:B------:R4:W2:Y:S02]  /*18160*/  @P0 LDG.E.U16 R56, desc[UR20][R4.64] ;  /* 0x0000001404380981 */ /* 0x0008a4000c1e1500 */
[----:B----4-:R-:W-:Y:S02]  /*18170*/  @P0 IMAD.MOV.U32 R4, RZ, RZ, R54 ;  /* 0x000000ffff040224 */ /* 0x010fe400078e0036 */
[----:B------:R-:W-:-:S05]  /*18180*/  @P0 IMAD.MOV.U32 R5, RZ, RZ, R55 ;  /* 0x000000ffff050224 */ /* 0x000fca00078e0037 */
[----:B------:R4:W2:Y:S01]  /*18190*/  @P0 LDG.E.U16 R7, desc[UR20][R4.64] ;  /* 0x0000001404070981 */ /* 0x0008a2000c1e1500 */
[----:B------:R-:W-:-:S05]  /*181a0*/  @!P5 IMAD.IADD R52, R52, 0x1, -R68 ;  /* 0x000000013434d824 */ /* 0x000fca00078e0a44 */
[C---:B------:R-:W-:Y:S02]  /*181b0*/  ISETP.GT.U32.AND P5, PT, R68.reuse, R52, PT ;  /* 0x000000344400720c */ /* 0x040fe40003fa4070 */
[----:B------:R-:W-:Y:S01]  /*181c0*/  ISETP.GT.U32.AND P4, PT, R68, R48, PT ;  /* 0x000000304400720c */ /* 0x000fe20003f84070 */
[----:B---3--:R3:W-:Y:S01]  /*181d0*/  STL [R1+0x10c], R47 ;  /* 0x00010c2f01007387 */ /* 0x0087e20000100800 */
[----:B------:R-:W-:Y:S01]  /*181e0*/  IMAD R6, R6, UR5, RZ ;  /* 0x0000000506067c24 */ /* 0x000fe2000f8e02ff */
[----:B------:R-:W-:Y:S01]  /*181f0*/  PRMT R34, RZ, 0x7610, R34 ;  /* 0x00007610ff227816 */ /* 0x000fe20000000022 */
[----:B------:R-:W0:Y:S01]  /*18200*/  LDCU UR5, c[0x0][0x3b0] ;  /* 0x00007600ff0577ac */ /* 0x000e220008000800 */
[----:B---3--:R-:W3:Y:S06]  /*18210*/  LDL.LU R47, [R1+0x17c] ;  /* 0x00017c00012f7983 */ /* 0x008eec0000300800 */
[----:B------:R-:W-:Y:S01]  /*18220*/  @!P5 IMAD.IADD R52, R52, 0x1, -R68 ;  /* 0x000000013434d824 */ /* 0x000fe200078e0a44 */
[----:B------:R0:W-:Y:S03]  /*18230*/  STL [R1+0x1bc], R45 ;  /* 0x0001bc2d01007387 */ /* 0x0001e60000100800 */
[----:B----4-:R-:W-:Y:S01]  /*18240*/  IMAD.MOV.U32 R4, RZ, RZ, R52 ;  /* 0x000000ffff047224 */ /* 0x010fe200078e0034 */
[----:B0-----:R-:W4:Y:S04]  /*18250*/  LDL.LU R45, [R1+0x16c] ;  /* 0x00016c00012d7983 */ /* 0x001f280000300800 */
[----:B------:R-:W-:Y:S04]  /*18260*/  STL [R1+0x864], R57 ;  /* 0x0008643901007387 */ /* 0x000fe80000100800 */
[----:B------:R-:W-:Y:S01]  /*18270*/  STL [R1+0x894], R54 ;  /* 0x0008943601007387 */ /* 0x000fe20000100800 */
[----:B------:R-:W-:Y:S01]  /*18280*/  @!P4 IMAD.IADD R48, R48, 0x1, -R68 ;  /* 0x000000013030c824 */ /* 0x000fe200078e0a44 */
[----:B--2---:R-:W-:-:S02]  /*18290*/  ISETP.GE.AND P5, PT, R16, RZ, PT ;  /* 0x000000ff1000720c */ /* 0x004fc40003fa6270 */
[----:B------:R-:W2:Y:S04]  /*182a0*/  LDL R16, [R1+0x1264] ;  /* 0x0012640001107983 */ /* 0x000ea80000100800 */
[----:B------:R-:W-:Y:S04]  /*182b0*/  STL [R1+0x860], R58 ;  /* 0x0008603a01007387 */ /* 0x000fe80000100800 */
[----:B------:R0:W-:Y:S04]  /*182c0*/  STL [R1+0x1ac], R52 ;  /* 0x0001ac3401007387 */ /* 0x0001e80000100800 */
[----:B------:R-:W-:Y:S04]  /*182d0*/  STL [R1+0x890], R55 ;  /* 0x0008903701007387 */ /* 0x000fe80000100800 */
[----:B0-----:R-:W4:Y:S01]  /*182e0*/  LDL R52, [R1+0x1298] ;  /* 0x0012980001347983 */ /* 0x001f220000100800 */
[----:B------:R-:W-:-:S03]  /*182f0*/  ISETP.GE.AND P6, PT, R43, RZ, PT ;  /* 0x000000ff2b00720c */ /* 0x000fc60003fc6270 */
[----:B------:R0:W-:Y:S02]  /*18300*/  STL [R1+0x104], R7 ;  /* 0x0001040701007387 */ /* 0x0001e40000100800 */
[C---:B0-----:R-:W-:Y:S02]  /*18310*/  LEA R7, P4, R6.reuse, R72, 0x1 ;  /* 0x0000004806077211 */ /* 0x041fe400078808ff */
[----:B------:R-:W-:Y:S02]  /*18320*/  STL [R1+0x198], R48 ;  /* 0x0001983001007387 */ /* 0x000fe40000100800 */
[----:B------:R-:W-:Y:S02]  /*18330*/  LEA.HI.X.SX32 R43, R6, R69, 0x1, P4 ;  /* 0x00000045062b7211 */ /* 0x000fe400020f0eff */
[----:B------:R0:W-:Y:S01]  /*18340*/  STL [R1+0x8c4], R7 ;  /* 0x0008c40701007387 */ /* 0x0001e20000100800 */
[----:B------:R-:W-:Y:S02]  /*18350*/  @P0 IMAD.MOV.U32 R6, RZ, RZ, R7 ;  /* 0x000000ffff060224 */ /* 0x000fe400078e0007 */
[----:B0-----:R-:W-:-:S05]  /*18360*/  @P0 IMAD.MOV.U32 R7, RZ, RZ, R43 ;  /* 0x000000ffff070224 */ /* 0x001fca00078e002b */
[----:B------:R0:W4:Y:S01]  /*18370*/  @P0 LDG.E.U16 R34, desc[UR20][R6.64] ;  /* 0x0000001406220981 */ /* 0x000122000c1e1500 */
[C---:B------:R-:W-:Y:S01]  /*18380*/  ISETP.GT.U32.AND P3, PT, R68.reuse, R50, PT ;  /* 0x000000324400720c */ /* 0x040fe20003f64070 */
[----:B------:R-:W-:Y:S01]  /*18390*/  @!P5 IMAD.MOV R4, RZ, RZ, -R4 ;  /* 0x000000ffff04d224 */ /* 0x000fe200078e0a04 */
[----:B---3--:R-:W-:-:S04]  /*183a0*/  ISETP.GT.U32.AND P5, PT, R68, R47, PT ;  /* 0x0000002f4400720c */ /* 0x008fc80003fa4070 */
[----:B------:R-:W-:Y:S01]  /*183b0*/  SEL R5, R73, R4, !P1 ;  /* 0x0000000449057207 */ /* 0x000fe20004800000 */
[----:B------:R-:W-:-:S06]  /*183c0*/  IMAD.MOV.U32 R4, RZ, RZ, R48 ;  /* 0x000000ffff047224 */ /* 0x000fcc00078e0030 */
[----:B------:R-:W-:Y:S02]  /*183d0*/  @!P3 IMAD.IADD R50, R50, 0x1, -R68 ;  /* 0x000000013232b824 */ /* 0x000fe400078e0a44 */
[----:B------:R-:W-:Y:S02]  /*183e0*/  @!P6 IMAD.MOV R4, RZ, RZ, -R4 ;  /* 0x000000ffff04e224 */ /* 0x000fe400078e0a04 */
[----:B------:R-:W-:Y:S01]  /*183f0*/  IMAD R5, R5, UR12, RZ ;  /* 0x0000000c05057c24 */ /* 0x000fe2000f8e02ff */
[----:B------:R-:W-:Y:S01]  /*18400*/  ISETP.GT.U32.AND P3, PT, R68, R50, PT ;  /* 0x000000324400720c */ /* 0x000fe20003f64070 */
[----:B------:R-:W-:Y:S01]  /*18410*/  @!P5 IMAD.IADD R47, R47, 0x1, -R68 ;  /* 0x000000012f2fd824 */ /* 0x000fe200078e0a44 */
[----:B------:R-:W-:Y:S01]  /*18420*/  SEL R4, R73, R4, !P1 ;  /* 0x0000000449047207 */ /* 0x000fe20004800000 */
[----:B------:R-:W-:Y:S01]  /*18430*/  STL [R1+0x8c0], R43 ;  /* 0x0008c02b01007387 */ /* 0x000fe20000100800 */
[C---:B------:R-:W-:Y:S01]  /*18440*/  LEA R54, P6, R5.reuse, R72, 0x1 ;  /* 0x0000004805367211 */ /* 0x040fe200078c08ff */
[----:B------:R-:W3:Y:S01]  /*18450*/  LDCU UR12, c[0x0][0x3b0] ;  /* 0x00007600ff0c77ac */ /* 0x000ee20008000800 */
[----:B------:R-:W-:Y:S01]  /*18460*/  PRMT R53, RZ, 0x7610, R53 ;  /* 0x00007610ff357816 */ /* 0x000fe20000000035 */
[----:B0-----:R-:W-:Y:S01]  /*18470*/  IMAD R6, R4, UR4, RZ ;  /* 0x0000000404067c24 */ /* 0x001fe2000f8e02ff */
[----:B------:R-:W3:Y:S01]  /*18480*/  LDL R48, [R1+0x12bc] ;  /* 0x0012bc0001307983 */ /* 0x000ee20000100800 */
[----:B------:R-:W-:Y:S01]  /*18490*/  LEA.HI.X.SX32 R5, R5, R69, 0x1, P6 ;  /* 0x0000004505057211 */ /* 0x000fe200030f0eff */
[----:B------:R-:W-:Y:S01]  /*184a0*/  @P0 IMAD.MOV.U32 R4, RZ, RZ, R54 ;  /* 0x000000ffff040224 */ /* 0x000fe200078e0036 */
[----:B------:R-:W-:Y:S01]  /*184b0*/  PRMT R7, RZ, 0x7610, R7 ;  /* 0x00007610ff077816 */ /* 0x000fe20000000007 */
[----:B------:R-:W0:Y:S01]  /*184c0*/  LDCU UR4, c[0x0][0x3b0] ;  /* 0x00007600ff0477ac */ /* 0x000e220008000800 */
[----:B------:R-:W-:-:S02]  /*184d0*/  @!P3 IMAD.IADD R50, R50, 0x1, -R68 ;  /* 0x000000013232b824 */ /* 0x000fc400078e0a44 */
[----:B------:R1:W3:Y:S02]  /*184e0*/  @P0 LDG.E.U16 R53, desc[UR20][R4.64] ;  /* 0x0000001404350981 */ /* 0x0002e4000c1e1500 */
[----:B-1----:R-:W-:Y:S01]  /*184f0*/  IMAD.MOV.U32 R4, RZ, RZ, R50 ;  /* 0x000000ffff047224 */ /* 0x002fe200078e0032 */
[----:B--2---:R-:W-:-:S13]  /*18500*/  ISETP.GE.AND P5, PT, R16, RZ, PT ;  /* 0x000000ff1000720c */ /* 0x004fda0003fa6270 */
[----:B------:R-:W-:Y:S01]  /*18510*/  @!P5 IMAD.MOV R4, RZ, RZ, -R4 ;  /* 0x000000ffff04d224 */ /* 0x000fe200078e0a04 */
[----:B----4-:R1:W-:Y:S04]  /*18520*/  STL [R1+0x100], R34 ;  /* 0x0001002201007387 */ /* 0x0103e80000100800 */
[----:B-1----:R-:W2:Y:S04]  /*18530*/  LDL.LU R34, [R1+0x160] ;  /* 0x0001600001227983 */ /* 0x002ea80000300800 */
[----:B------:R-:W-:Y:S04]  /*18540*/  STL [R1+0x108], R56 ;  /* 0x0001083801007387 */ /* 0x000fe80000100800 */
[----:B------:R-:W4:Y:S04]  /*18550*/  LDL.LU R16, [R1+0x150] ;  /* 0x0001500001107983 */ /* 0x000f280000300800 */
[----:B------:R-:W-:Y:S04]  /*18560*/  STL [R1+0x8f4], R54 ;  /* 0x0008f43601007387 */ /* 0x000fe80000100800 */
[----:B------:R-:W2:Y:S04]  /*18570*/  LDL.LU R43, [R1+0x244] ;  /* 0x00024400012b7983 */ /* 0x000ea80000300800 */
[----:B------:R1:W-:Y:S04]  /*18580*/  STL [R1+0x8f0], R5 ;  /* 0x0008f00501007387 */ /* 0x0003e80000100800 */
[----:B------:R0:W-:Y:S01]  /*18590*/  STL [R1+0x184], R50 ;  /* 0x0001843201007387 */ /* 0x0001e20000100800 */
[----:B-1----:R-:W-:-:S04]  /*185a0*/  LEA R5, P6, R6, R72, 0x1 ;  /* 0x0000004806057211 */ /* 0x002fc800078c08ff */
[----:B0-----:R-:W-:Y:S01]  /*185b0*/  LEA.HI.X.SX32 R50, R6, R69, 0x1, P6 ;  /* 0x0000004506327211 */ /* 0x001fe200030f0eff */
[----:B------:R0:W-:Y:S01]  /*185c0*/  STL [R1+0x924], R5 ;  /* 0x0009240501007387 */ /* 0x0001e20000100800 */
[----:B------:R-:W-:Y:S01]  /*185d0*/  SEL R6, R73, R4, !P1 ;  /* 0x0000000449067207 */ /* 0x000fe20004800000 */
[----:B------:R-:W-:Y:S02]  /*185e0*/  @P0 IMAD.MOV.U32 R4, RZ, RZ, R5 ;  /* 0x000000ffff040224 */ /* 0x000fe400078e0005 */
[----:B0-----:R-:W-:-:S05]  /*185f0*/  @P0 IMAD.MOV.U32 R5, RZ, RZ, R50 ;  /* 0x000000ffff050224 */ /* 0x001fca00078e0032 */
[----:B------:R0:W2:Y:S01]  /*18600*/  @P0 LDG.E.U16 R7, desc[UR20][R4.64] ;  /* 0x0000001404070981 */ /* 0x0000a2000c1e1500 */
[C---:B------:R-:W-:Y:S02]  /*18610*/  ISETP.GT.U32.AND P4, PT, R68.reuse, R45, PT ;  /* 0x0000002d4400720c */ /* 0x040fe40003f84070 */
[----:B------:R-:W-:Y:S02]  /*18620*/  ISETP.GT.U32.AND P3, PT, R68, R47, PT ;  /* 0x0000002f4400720c */ /* 0x000fe40003f64070 */
[----:B------:R-:W-:Y:S01]  /*18630*/  ISETP.GE.AND P6, PT, R52, RZ, PT ;  /* 0x000000ff3400720c */ /* 0x000fe20003fc6270 */
[----:B------:R-:W-:Y:S01]  /*18640*/  IMAD R6, R6, UR5, RZ ;  /* 0x0000000506067c24 */ /* 0x000fe2000f8e02ff */
[----:B------:R-:W3:Y:S01]  /*18650*/  LDL.LU R52, [R1+0x140] ;  /* 0x0001400001347983 */ /* 0x000ee20000300800 */
[----:B------:R-:W-:Y:S01]  /*18660*/  PRMT R38, RZ, 0x7610, R38 ;  /* 0x00007610ff267816 */ /* 0x000fe20000000026 */
[----:B------:R-:W1:Y:S05]  /*18670*/  LDCU UR5, c[0x0][0x3b0] ;  /* 0x00007600ff0577ac */ /* 0x000e6a0008000800 */
[----:B------:R-:W-:-:S05]  /*18680*/  @!P4 IMAD.IADD R45, R45, 0x1, -R68 ;  /* 0x000000012d2dc824 */ /* 0x000fca00078e0a44 */
[----:B------:R-:W-:Y:S01]  /*18690*/  ISETP.GT.U32.AND P4, PT, R68, R45, PT ;  /* 0x0000002d4400720c */ /* 0x000fe20003f84070 */
[----:B------:R-:W-:Y:S01]  /*186a0*/  @!P3 IMAD.IADD R47, R47, 0x1, -R68 ;  /* 0x000000012f2fb824 */ /* 0x000fe200078e0a44 */
[----:B------:R-:W-:Y:S03]  /*186b0*/  STL [R1+0x920], R50 ;  /* 0x0009203201007387 */ /* 0x000fe60000100800 */
[----:B0-----:R-:W-:Y:S01]  /*186c0*/  IMAD.MOV.U32 R4, RZ, RZ, R47 ;  /* 0x000000ffff047224 */ /* 0x001fe200078e002f */
[----:B------:R-:W-:Y:S03]  /*186d0*/  STL [R1+0x17c], R47 ;  /* 0x00017c2f01007387 */ /* 0x000fe60000100800 */
[----:B------:R-:W-:-:S04]  /*186e0*/  @!P6 IMAD.MOV R4, RZ, RZ, -R4 ;  /* 0x000000ffff04e224 */ /* 0x000fc800078e0a04 */
[----:B------:R-:W-:Y:S01]  /*186f0*/  @!P4 IMAD.IADD R45, R45, 0x1, -R68 ;  /* 0x000000012d2dc824 */ /* 0x000fe200078e0a44 */
[----:B--2---:R0:W-:Y:S04]  /*18700*/  STL [R1+0xf8], R7 ;  /* 0x0000f80701007387 */ /* 0x0041e80000100800 */
[----:B------:R-:W-:Y:S01]  /*18710*/  STL [R1+0x16c], R45 ;  /* 0x00016c2d01007387 */ /* 0x000fe20000100800 */
[----:B0-----:R-:W-:-:S03]  /*18720*/  LEA R7, P6, R6, R72, 0x1 ;  /* 0x0000004806077211 */ /* 0x001fc600078c08ff */
[----:B---3--:R0:W-:Y:S01]  /*18730*/  STL [R1+0xfc], R53 ;  /* 0x0000fc3501007387 */ /* 0x0081e20000100800 */
[----:B------:R-:W-:-:S03]  /*18740*/  LEA.HI.X.SX32 R6, R6, R69, 0x1, P6 ;  /* 0x0000004506067211 */ /* 0x000fc600030f0eff */
[----:B0-----:R-:W2:Y:S04]  /*18750*/  LDL R53, [R1+0x129c] ;  /* 0x00129c0001357983 */ /* 0x001ea80000100800 */
[----:B------:R0:W-:Y:S04]  /*18760*/  STL [R1+0x954], R7 ;  /* 0x0009540701007387 */ /* 0x0001e80000100800 */
[----:B------:R-:W3:Y:S01]  /*18770*/  LDL R50, [R1+0x1270] ;  /* 0x0012700001327983 */ /* 0x000ee20000100800 */
[----:B0-----:R-:W-:-:S03]  /*18780*/  @P0 LOP3.LUT R7, R7, R6, RZ, 0x3c, !PT ;  /* 0x0000000607070212 */ /* 0x001fc600078e3cff */
[----:B------:R0:W-:Y:S02]  /*18790*/  STL [R1+0x950], R6 ;  /* 0x0009500601007387 */ /* 0x0001e40000100800 */
[----:B0-----:R-:W-:-:S04]  /*187a0*/  @P0 LOP3.LUT R6, R7, R6, RZ, 0x3c, !PT ;  /* 0x0000000607060212 */ /* 0x001fc800078e3cff */
[----:B------:R-:W-:-:S05]  /*187b0*/  @P0 LOP3.LUT R7, R7, R6, RZ, 0x3c, !PT ;  /* 0x0000000607070212 */ /* 0x000fca00078e3cff */
[----:B------:R1:W2:Y:S01]  /*187c0*/  @P0 LDG.E.U16 R38, desc[UR20][R6.64] ;  /* 0x0000001406260981 */ /* 0x0002a2000c1e1500 */
[----:B------:R-:W-:Y:S01]  /*187d0*/  ISETP.GE.AND P3, PT, R48, RZ, PT ;  /* 0x000000ff3000720c */ /* 0x000fe20003f66270 */
[----:B------:R-:W-:Y:S01]  /*187e0*/  IMAD.MOV.U32 R5, RZ, RZ, R45 ;  /* 0x000000ffff057224 */ /* 0x000fe200078e002d */
[----:B------:R-:W-:Y:S01]  /*187f0*/  SEL R4, R73, R4, !P1 ;  /* 0x0000000449047207 */ /* 0x000fe20004800000 */
[----:B------:R-:W3:Y:S04]  /*18800*/  LDL.LU R48, [R1+0x130] ;  /* 0x0001300001307983 */ /* 0x000ee80000300800 */
[----:B------:R-:W-:Y:S01]  /*18810*/  IMAD R4, R4, UR4, RZ ;  /* 0x0000000404047c24 */ /* 0x000fe2000f8e02ff */
[----:B------:R-:W3:Y:S01]  /*18820*/  LDL.LU R47, [R1+0xf4] ;  /* 0x0000f400012f7983 */ /* 0x000ee20000300800 */
[----:B------:R-:W-:Y:S01]  /*18830*/  PRMT R42, RZ, 0x7610, R42 ;  /* 0x00007610ff2a7816 */ /* 0x000fe2000000002a */
[----:B------:R-:W0:Y:S03]  /*18840*/  LDCU UR4, c[0x0][0x3b0] ;  /* 0x00007600ff0477ac */ /* 0x000e260008000800 */
[----:B------:R-:W-:-:S05]  /*18850*/  @!P3 IMAD.MOV R5, RZ, RZ, -R5 ;  /* 0x000000ffff05b224 */ /* 0x000fca00078e0a05 */
[----:B------:R-:W-:-:S05]  /*18860*/  SEL R5, R73, R5, !P1 ;  /* 0x0000000549057207 */ /* 0x000fca0004800000 */
[----:B-1----:R-:W-:Y:S01]  /*18870*/  IMAD R6, R5, UR5, RZ ;  /* 0x0000000505067c24 */ /* 0x002fe2000f8e02ff */
[----:B------:R-:W-:Y:S01]  /*18880*/  PRMT R7, RZ, 0x7610, R7 ;  /* 0x00007610ff077816 */ /* 0x000fe20000000007 */
[----:B------:R-:W1:Y:S01]  /*18890*/  LDCU UR5, c[0x0][0x3b0] ;  /* 0x00007600ff0577ac */ /* 0x000e620008000800 */
[----:B------:R-:W-:Y:S01]  /*188a0*/  ISETP.GT.U32.AND P5, PT, R68, R34, PT ;  /* 0x000000224400720c */ /* 0x000fe20003fa4070 */
[----:B--2---:R2:W-:Y:S02]  /*188b0*/  STL [R1+0xe8], R38 ;  /* 0x0000e82601007387 */ /* 0x0045e40000100800 */
[----:B--2---:R-:W-:-:S04]  /*188c0*/  LEA R38, P6, R4, R72, 0x1 ;  /* 0x0000004804267211 */ /* 0x004fc800078c08ff */
[----:B------:R-:W-:Y:S01]  /*188d0*/  LEA.HI.X.SX32 R54, R4, R69, 0x1, P6 ;  /* 0x0000004504367211 */ /* 0x000fe200030f0eff */
[----:B------:R-:W-:Y:S01]  /*188e0*/  @P0 IMAD.MOV.U32 R4, RZ, RZ, R38 ;  /* 0x000000ffff040224 */ /* 0x000fe200078e0026 */
[----:B------:R-:W-:-:S03]  /*188f0*/  LEA R45, P6, R6, R72, 0x1 ;  /* 0x00000048062d7211 */ /* 0x000fc600078c08ff */
[----:B------:R-:W-:Y:S01]  /*18900*/  @P0 IMAD.MOV.U32 R5, RZ, RZ, R54 ;  /* 0x000000ffff050224 */ /* 0x000fe200078e0036 */
[----:B------:R-:W-:-:S04]  /*18910*/  LEA.HI.X.SX32 R6, R6, R69, 0x1, P6 ;  /* 0x0000004506067211 */ /* 0x000fc800030f0eff */
[----:B------:R2:W3:Y:S04]  /*18920*/  @P0 LDG.E.U16 R42, desc[UR20][R4.64] ;  /* 0x00000014042a0981 */ /* 0x0004e8000c1e1500 */
[----:B------:R0:W-:Y:S04]  /*18930*/  STL [R1+0x984], R38 ;  /* 0x0009842601007387 */ /* 0x0001e80000100800 */
[----:B------:R-:W-:Y:S01]  /*18940*/  STL [R1+0x980], R54 ;  /* 0x0009803601007387 */ /* 0x000fe20000100800 */
[----:B--2---:R-:W-:Y:S02]  /*18950*/  @P0 IMAD.MOV.U32 R4, RZ, RZ, R45 ;  /* 0x000000ffff040224 */ /* 0x004fe400078e002d */
[----:B------:R-:W-:Y:S01]  /*18960*/  @P0 IMAD.MOV.U32 R5, RZ, RZ, R6 ;  /* 0x000000ffff050224 */ /* 0x000fe200078e0006 */
[----:B0-----:R-:W2:Y:S04]  /*18970*/  LDL R38, [R1+0x11ac] ;  /* 0x0011ac0001267983 */ /* 0x001ea80000100800 */
[----:B------:R0:W2:Y:S01]  /*18980*/  @P0 LDG.E.U16 R7, desc[UR20][R4.64] ;  /* 0x0000001404070981 */ /* 0x0000a2000c1e1500 */
[----:B----4-:R-:W-:Y:S01]  /*18990*/  ISETP.GT.U32.AND P4, PT, R68, R16, PT ;  /* 0x000000104400720c */ /* 0x010fe20003f84070 */
[----:B------:R-:W-:Y:S01]  /*189a0*/  @!P5 IMAD.IADD R34, R34, 0x1, -R68 ;  /* 0x000000012222d824 */ /* 0x000fe200078e0a44 */
[----:B------:R-:W-:-:S04]  /*189b0*/  ISETP.GT.U32.AND P5, PT, R68, R43, PT ;  /* 0x0000002b4400720c */ /* 0x000fc80003fa4070 */
[----:B------:R-:W-:-:S07]  /*189c0*/  ISETP.GT.U32.AND P3, PT, R68, R34, PT ;  /* 0x000000224400720c */ /* 0x000fce0003f64070 */
[--C-:B------:R-:W-:Y:S01]  /*189d0*/  @!P4 IMAD.IADD R16, R16, 0x1, -R68.reuse ;  /* 0x000000011010c824 */ /* 0x100fe200078e0a44 */
[----:B------:R-:W-:Y:S01]  /*189e0*/  ISETP.GT.U32.AND P4, PT, R68, R52, PT ;  /* 0x000000344400720c */ /* 0x000fe20003f84070 */
[----:B------:R-:W-:-:S03]  /*189f0*/  @!P5 IMAD.IADD R43, R43, 0x1, -R68 ;  /* 0x000000012b2bd824 */ /* 0x000fc600078e0a44 */
[----:B------:R-:W-:Y:S01]  /*18a00*/  ISETP.GT.U32.AND P5, PT, R68, R16, PT ;  /* 0x000000104400720c */ /* 0x000fe20003fa4070 */
[----:B------:R-:W-:Y:S01]  /*18a10*/  @!P3 IMAD.IADD R34, R34, 0x1, -R68 ;  /* 0x000000012222b824 */ /* 0x000fe200078e0a44 */
[----:B------:R-:W-:Y:S02]  /*18a20*/  ISETP.GE.AND P3, PT, R53, RZ, PT ;  /* 0x000000ff3500720c */ /* 0x000fe40003f66270 */
[----:B---3--:R-:W-:-:S05]  /*18a30*/  ISETP.GE.AND P6, PT, R50, RZ, PT ;  /* 0x000000ff3200720c */ /* 0x008fca0003fc6270 */
[----:B------:R-:W-:Y:S01]  /*18a40*/  @!P4 IMAD.IADD R52, R52, 0x1, -R68 ;  /* 0x000000013434c824 */ /* 0x000fe200078e0a44 */
[----:B------:R-:W-:Y:S01]  /*18a50*/  ISETP.GT.U32.AND P4, PT, R68, R43, PT ;  /* 0x0000002b4400720c */ /* 0x000fe20003f84070 */
[----:B0-----:R-:W-:Y:S02]  /*18a60*/  IMAD.MOV.U32 R5, RZ, RZ, R34 ;  /* 0x000000ffff057224 */ /* 0x001fe400078e0022 */
[----:B------:R-:W-:Y:S01]  /*18a70*/  @!P5 IMAD.IADD R16, R16, 0x1, -R68 ;  /* 0x000000011010d824 */ /* 0x000fe200078e0a44 */
[C---:B------:R-:W-:Y:S01]  /*18a80*/  ISETP.GT.U32.AND P5, PT, R68.reuse, R52, PT ;  /* 0x000000344400720c */ /* 0x040fe20003fa4070 */
[----:B------:R-:W-:Y:S01]  /*18a90*/  @!P3 IMAD.MOV R5, RZ, RZ, -R5 ;  /* 0x000000ffff05b224 */ /* 0x000fe200078e0a05 */
[C---:B------:R-:W-:Y:S01]  /*18aa0*/  ISETP.GT.U32.AND P3, PT, R68.reuse, R48, PT ;  /* 0x000000304400720c */ /* 0x040fe20003f64070 */
[----:B------:R-:W-:Y:S01]  /*18ab0*/  IMAD.MOV.U32 R4, RZ, RZ, R16 ;  /* 0x000000ffff047224 */ /* 0x000fe200078e0010 */
[----:B------:R-:W-:Y:S02]  /*18ac0*/  STL [R1+0x9b4], R45 ;  /* 0x0009b42d01007387 */ /* 0x000fe40000100800 */
[----:B------:R-:W-:Y:S01]  /*18ad0*/  SEL R5, R73, R5, !P1 ;  /* 0x0000000549057207 */ /* 0x000fe20004800000 */
[----:B------:R-:W-:Y:S01]  /*18ae0*/  @!P6 IMAD.MOV R4, RZ, RZ, -R4 ;  /* 0x000000ffff04e224 */ /* 0x000fe200078e0a04 */
[----:B------:R-:W-:Y:S01]  /*18af0*/  ISETP.GT.U32.AND P6, PT, R68, R47, PT ;  /* 0x0000002f4400720c */ /* 0x000fe20003fc4070 */
[----:B------:R-:W-:-:S04]  /*18b00*/  @!P4 IMAD.IADD R43, R43, 0x1, -R68 ;  /* 0x000000012b2bc824 */ /* 0x000fc800078e0a44 */
[--C-:B------:R-:W-:Y:S01]  /*18b10*/  @!P5 IMAD.IADD R52, R52, 0x1, -R68.reuse ;  /* 0x000000013434d824 */ /* 0x100fe200078e0a44 */
[----:B------:R-:W-:Y:S01]  /*18b20*/  SEL R4, R73, R4, !P1 ;  /* 0x0000000449047207 */ /* 0x000fe20004800000 */
[----:B------:R-:W-:-:S06]  /*18b30*/  @!P3 IMAD.IADD R48, R48, 0x1, -R68 ;  /* 0x000000013030b824 */ /* 0x000fcc00078e0a44 */
[----:B------:R-:W-:Y:S01]  /*18b40*/  @!P6 IMAD.IADD R47, R47, 0x1, -R68 ;  /* 0x000000012f2fe824 */ /* 0x000fe200078e0a44 */
[----:B------:R-:W-:Y:S02]  /*18b50*/  PRMT R51, RZ, 0x7610, R51 ;  /* 0x00007610ff337816 */ /* 0x000fe40000000033 */
[----:B------:R-:W-:Y:S01]  /*18b60*/  PRMT R8, RZ, 0x7610, R8 ;  /* 0x00007610ff087816 */ /* 0x000fe20000000008 */
[----:B------:R0:W-:Y:S04]  /*18b70*/  STL [R1+0xe4], R42 ;  /* 0x0000e42a01007387 */ /* 0x0001e80000100800 */
[----:B0-----:R-:W3:Y:S04]  /*18b80*/  LDL.LU R42, [R1+0x24c] ;  /* 0x00024c00012a7983 */ /* 0x001ee80000300800 */
[----:B------:R0:W-:Y:S01]  /*18b90*/  STL [R1+0x9b0], R6 ;  /* 0x0009b00601007387 */ /* 0x0001e20000100800 */
[----:B--2---:R-:W-:-:S03]  /*18ba0*/  ISETP.GE.AND P4, PT, R38, RZ, PT ;  /* 0x000000ff2600720c */ /* 0x004fc60003f86270 */
[----:B------:R2:W-:Y:S04]  /*18bb0*/  STL [R1+0x160], R34 ;  /* 0x0001602201007387 */ /* 0x0005e80000100800 */
[----:B------:R4:W-:Y:S01]  /*18bc0*/  STL [R1+0x150], R16 ;  /* 0x0001501001007387 */ /* 0x0009e20000100800 */
[----:B0-----:R-:W-:Y:S01]  /*18bd0*/  IMAD R6, R5, UR4, RZ ;  /* 0x0000000405067c24 */ /* 0x001fe2000f8e02ff */
[----:B------:R-:W0:Y:S02]  /*18be0*/  LDCU UR4, c[0x0][0x3b0] ;  /* 0x00007600ff0477ac */ /* 0x000e240008000800 */
[----:B--2---:R-:W2:Y:S04]  /*18bf0*/  LDL R34, [R1+0x102c] ;  /* 0x00102c0001227983 */ /* 0x004ea80000100800 */
[----:B----4-:R-:W4:Y:S04]  /*18c00*/  LDL R16, [R1+0xf84] ;  /* 0x000f840001107983 */ /* 0x010f280000100800 */
[----:B------:R-:W4:Y:S04]  /*18c10*/  LDL.LU R45, [R1+0x250] ;  /* 0x00025000012d7983 */ /* 0x000f280000300800 */
[----:B------:R-:W4:Y:S01]  /*18c20*/  LDL R38, [R1+0xf88] ;  /* 0x000f880001267983 */ /* 0x000f220000100800 */
[----:B-1----:R-:W-:Y:S01]  /*18c30*/  IMAD R5, R4, UR5, RZ ;  /* 0x0000000504057c24 */ /* 0x002fe2000f8e02ff */
[----:B------:R-:W1:Y:S02]  /*18c40*/  LDCU UR5, c[0x0][0x3b0] ;  /* 0x00007600ff0577ac */ /* 0x000e640008000800 */
[----:B------:R-:W-:Y:S04]  /*18c50*/  STL [R1+0x244], R43 ;  /* 0x0002442b01007387 */ /* 0x000fe80000100800 */
[----:B------:R-:W-:Y:S04]  /*18c60*/  STL [R1+0x140], R52 ;  /* 0x0001403401007387 */ /* 0x000fe80000100800 */
[----:B------:R0:W-:Y:S01]  /*18c70*/  STL [R1+0xdc], R7 ;  /* 0x0000dc0701007387 */ /* 0x0001e20000100800 */
[----:B------:R-:W-:-:S02]  /*18c80*/  LEA R50, P6, R5, R72, 0x1 ;  /* 0x0000004805327211 */ /* 0x000fc400078c08ff */
[----:B0-----:R-:W-:-:S04]  /*18c90*/  LEA R7, P3, R6, R72, 0x1 ;  /* 0x0000004806077211 */ /* 0x001fc800078608ff */
[----:B------:R-:W-:Y:S01]  /*18ca0*/  LEA.HI.X.SX32 R6, R6, R69, 0x1, P3 ;  /* 0x0000004506067211 */ /* 0x000fe200018f0eff */
[----:B------:R0:W-:Y:S04]  /*18cb0*/  STL [R1+0x9e4], R7 ;  /* 0x0009e40701007387 */ /* 0x0001e80000100800 */
[----:B------:R-:W-:Y:S01]  /*18cc0*/  STL [R1+0xa14], R50 ;  /* 0x000a143201007387 */ /* 0x000fe20000100800 */
[----:B0-----:R-:W-:-:S03]  /*18cd0*/  @P0 LOP3.LUT R7, R7, R6, RZ, 0x3c, !PT ;  /* 0x0000000607070212 */ /* 0x001fc600078e3cff */
[----:B------:R0:W-:Y:S01]  /*18ce0*/  STL [R1+0x9e0], R6 ;  /* 0x0009e00601007387 */ /* 0x0001e20000100800 */
[----:B------:R-:W-:Y:S02]  /*18cf0*/  LEA.HI.X.SX32 R5, R5, R69, 0x1, P6 ;  /* 0x0000004505057211 */ /* 0x000fe400030f0eff */
[----:B0-----:R-:W-:-:S04]  /*18d00*/  @P0 LOP3.LUT R6, R7, R6, RZ, 0x3c, !PT ;  /* 0x0000000607060212 */ /* 0x001fc800078e3cff */
[----:B------:R-:W-:-:S05]  /*18d10*/  @P0 LOP3.LUT R7, R7, R6, RZ, 0x3c, !PT ;  /* 0x0000000607070212 */ /* 0x000fca00078e3cff */
[----:B------:R0:W4:Y:S02]  /*18d20*/  @P0 LDG.E.U16 R51, desc[UR20][R6.64] ;  /* 0x0000001406330981 */ /* 0x000124000c1e1500 */
[----:B0-----:R-:W-:Y:S02]  /*18d30*/  @P0 IMAD.MOV.U32 R6, RZ, RZ, R50 ;  /* 0x000000ffff060224 */ /* 0x001fe400078e0032 */
[----:B------:R-:W-:-:S05]  /*18d40*/  @P0 IMAD.MOV.U32 R7, RZ, RZ, R5 ;  /* 0x000000ffff070224 */ /* 0x000fca00078e0005 */
[----:B------:R0:W4:Y:S01]  /*18d50*/  @P0 LDG.E.U16 R8, desc[UR20][R6.64] ;  /* 0x0000001406080981 */ /* 0x000122000c1e1500 */
[----:B------:R-:W-:Y:S01]  /*18d60*/  IMAD.MOV.U32 R4, RZ, RZ, R52 ;  /* 0x000000ffff047224 */ /* 0x000fe200078e0034 */
[----:B------:R-:W-:-:S03]  /*18d70*/  ISETP.GT.U32.AND P3, PT, R68, R48, PT ;  /* 0x000000304400720c */ /* 0x000fc60003f64070 */
[----:B------:R-:W-:Y:S01]  /*18d80*/  @!P4 IMAD.MOV R4, RZ, RZ, -R4 ;  /* 0x000000ffff04c224 */ /* 0x000fe200078e0a04 */
[----:B------:R-:W-:-:S04]  /*18d90*/  ISETP.GT.U32.AND P4, PT, R68, R47, PT ;  /* 0x0000002f4400720c */ /* 0x000fc80003f84070 */
[----:B------:R-:W-:-:S05]  /*18da0*/  SEL R4, R73, R4, !P1 ;  /* 0x0000000449047207 */ /* 0x000fca0004800000 */
[----:B0-----:R-:W-:Y:S01]  /*18db0*/  IMAD R6, R4, UR7, RZ ;  /* 0x0000000704067c24 */ /* 0x001fe2000f8e02ff */
[----:B------:R0:W-:Y:S01]  /*18dc0*/  STL [R1+0xa10], R5 ;  /* 0x000a100501007387 */ /* 0x0001e20000100800 */
[----:B------:R-:W-:Y:S01]  /*18dd0*/  @!P3 IMAD.IADD R48, R48, 0x1, -R68 ;  /* 0x000000013030b824 */ /* 0x000fe200078e0a44 */
[----:B------:R-:W-:Y:S01]  /*18de0*/  PRMT R46, RZ, 0x7610, R46 ;  /* 0x00007610ff2e7816 */ /* 0x000fe2000000002e */
[----:B------:R-:W-:Y:S01]  /*18df0*/  @!P4 IMAD.IADD R47, R47, 0x1, -R68 ;  /* 0x000000012f2fc824 */ /* 0x000fe200078e0a44 */
[C---:B------:R-:W-:Y:S01]  /*18e00*/  LEA R7, P4, R6.reuse, R72, 0x1 ;  /* 0x0000004806077211 */ /* 0x040fe200078808ff */
[----:B------:R-:W1:Y:S03]  /*18e10*/  LDCU UR7, c[0x0][0x3b0] ;  /* 0x00007600ff0777ac */ /* 0x000e660008000800 */
[----:B------:R-:W-:Y:S01]  /*18e20*/  LEA.HI.X.SX32 R6, R6, R69, 0x1, P4 ;  /* 0x0000004506067211 */ /* 0x000fe200020f0eff */
[----:B0-----:R-:W-:-:S02]  /*18e30*/  IMAD.MOV.U32 R5, RZ, RZ, R48 ;  /* 0x000000ffff057224 */ /* 0x001fc400078e0030 */
[----:B------:R-:W-:Y:S01]  /*18e40*/  IMAD.MOV.U32 R4, RZ, RZ, R47 ;  /* 0x000000ffff047224 */ /* 0x000fe200078e002f */
[----:B------:R-:W-:Y:S02]  /*18e50*/  PRMT R49, RZ, 0x7610, R49 ;  /* 0x00007610ff317816 */ /* 0x000fe40000000031 */
[----:B---3--:R-:W-:-:S13]  /*18e60*/  ISETP.GT.U32.AND P5, PT, R68, R42, PT ;  /* 0x0000002a4400720c */ /* 0x008fda0003fa4070 */
[----:B------:R-:W-:Y:S01]  /*18e70*/  @!P5 IMAD.IADD R42, R42, 0x1, -R68 ;  /* 0x000000012a2ad824 */ /* 0x000fe200078e0a44 */
[----:B--2---:R-:W-:Y:S02]  /*18e80*/  ISETP.GE.AND P6, PT, R34, RZ, PT ;  /* 0x000000ff2200720c */ /* 0x004fe40003fc6270 */
[----:B------:R-:W2:Y:S01]  /*18e90*/  LDL R34, [R1+0xfac] ;  /* 0x000fac0001227983 */ /* 0x000ea20000100800 */
[----:B----4-:R-:W-:-:S03]  /*18ea0*/  ISETP.GE.AND P5, PT, R16, RZ, PT ;  /* 0x000000ff1000720c */ /* 0x010fc60003fa6270 */
[----:B------:R-:W3:Y:S04]  /*18eb0*/  LDL.LU R16, [R1+0x268] ;  /* 0x0002680001107983 */ /* 0x000ee80000300800 */
[----:B------:R-:W-:Y:S01]  /*18ec0*/  STL [R1+0x130], R48 ;  /* 0x0001303001007387 */ /* 0x000fe20000100800 */
[----:B------:R-:W-:Y:S02]  /*18ed0*/  ISETP.GE.AND P4, PT, R38, RZ, PT ;  /* 0x000000ff2600720c */ /* 0x000fe40003f86270 */
[----:B------:R-:W-:Y:S01]  /*18ee0*/  @!P6 IMAD.MOV R5, RZ, RZ, -R5 ;  /* 0x000000ffff05e224 */ /* 0x000fe200078e0a05 */
[----:B------:R-:W-:Y:S04]  /*18ef0*/  STL [R1+0xf4], R47 ;  /* 0x0000f42f01007387 */ /* 0x000fe80000100800 */
[----:B------:R0:W-:Y:S01]  /*18f00*/  STL [R1+0xa44], R7 ;  /* 0x000a440701007387 */ /* 0x0001e20000100800 */
[----:B------:R-:W-:-:S03]  /*18f10*/  @!P5 IMAD.MOV R4, RZ, RZ, -R4 ;  /* 0x000000ffff04d224 */ /* 0x000fc600078e0a04 */
[----:B------:R-:W4:Y:S04]  /*18f20*/  LDL R38, [R1+0xfcc] ;  /* 0x000fcc0001267983 */ /* 0x000f280000100800 */
[----:B------:R1:W-:Y:S01]  /*18f30*/  STL [R1+0xa40], R6 ;  /* 0x000a400601007387 */ /* 0x0003e20000100800 */
[----:B0-----:R-:W-:-:S04]  /*18f40*/  @P0 LOP3.LUT R7, R7, R6, RZ, 0x3c, !PT ;  /* 0x0000000607070212 */ /* 0x001fc800078e3cff */
[----:B-1----:R-:W-:-:S04]  /*18f50*/  @P0 LOP3.LUT R6, R7, R6, RZ, 0x3c, !PT ;  /* 0x0000000607060212 */ /* 0x002fc800078e3cff */
[----:B------:R-:W-:-:S05]  /*18f60*/  @P0 LOP3.LUT R7, R7, R6, RZ, 0x3c, !PT ;  /* 0x0000000607070212 */ /* 0x000fca00078e3cff */
[----:B------:R0:W3:Y:S02]  /*18f70*/  @P0 LDG.E.U16 R46, desc[UR20][R6.64] ;  /* 0x00000014062e0981 */ /* 0x0000e4000c1e1500 */
[----:B0-----:R-:W-:Y:S02]  /*18f80*/  PRMT R7, RZ, 0x7610, R7 ;  /* 0x00007610ff077816 */ /* 0x001fe40000000007 */
[----:B------:R0:W-:Y:S02]  /*18f90*/  STL [R1+0xd4], R8 ;  /* 0x0000d40801007387 */ /* 0x0001e40000100800 */
[C---:B0-----:R-:W-:Y:S02]  /*18fa0*/  SEL R8, R73.reuse, R5, !P1 ;  /* 0x0000000549087207 */ /* 0x041fe40004800000 */
[----:B------:R-:W-:-:S03]  /*18fb0*/  SEL R5, R73, R4, !P1 ;  /* 0x0000000449057207 */ /* 0x000fc60004800000 */
[----:B------:R-:W-:Y:S01]  /*18fc0*/  IMAD R8, R8, UR4, RZ ;  /* 0x0000000408087c24 */ /* 0x000fe2000f8e02ff */
[----:B------:R0:W-:Y:S01]  /*18fd0*/  STL [R1+0xd8], R51 ;  /* 0x0000d83301007387 */ /* 0x0001e20000100800 */
[----:B------:R-:W-:Y:S01]  /*18fe0*/  IMAD.MOV.U32 R4, RZ, RZ, R43 ;  /* 0x000000ffff047224 */ /* 0x000fe200078e002b */
[----:B------:R-:W-:Y:S01]  /*18ff0*/  ISETP.GT.U32.AND P3, PT, R68, R45, PT ;  /* 0x0000002d4400720c */ /* 0x000fe20003f64070 */
[----:B------:R-:W-:Y:S01]  /*19000*/  IMAD R5, R5, UR5, RZ ;  /* 0x0000000505057c24 */ /* 0x000fe2000f8e02ff */
[----:B------:R-:W-:Y:S01]  /*19010*/  LEA R50, P6, R8, R72, 0x1 ;  /* 0x0000004808327211 */ /* 0x000fe200078c08ff */
[----:B------:R-:W-:Y:S01]  /*19020*/  @!P4 IMAD.MOV R4, RZ, RZ, -R4 ;  /* 0x000000ffff04c224 */ /* 0x000fe200078e0a04 */
[----:B------:R-:W-:Y:S01]  /*19030*/  ISETP.GT.U32.AND P5, PT, R68, R42, PT ;  /* 0x0000002a4400720c */ /* 0x000fe20003fa4070 */
[----:B------:R-:W1:Y:S01]  /*19040*/  LDCU UR4, c[0x0][0x3b0] ;  /* 0x00007600ff0477ac */ /* 0x000e620008000800 */
[C---:B------:R-:W-:Y:S02]  /*19050*/  LEA R47, P4, R5.reuse, R72, 0x1 ;  /* 0x00000048052f7211 */ /* 0x040fe400078808ff */
[-C--:B0-----:R-:W-:Y:S01]  /*19060*/  LEA.HI.X.SX32 R51, R8, R69.reuse, 0x1, P6 ;  /* 0x0000004508337211 */ /* 0x081fe200030f0eff */
[----:B------:R-:W0:Y:S01]  /*19070*/  LDCU UR5, c[0x0][0x3b0] ;  /* 0x00007600ff0577ac */ /* 0x000e220008000800 */
[----:B------:R-:W-:-:S02]  /*19080*/  LEA.HI.X.SX32 R48, R5, R69, 0x1, P4 ;  /* 0x0000004505307211 */ /* 0x000fc400020f0eff */
[----:B------:R-:W-:Y:S01]  /*19090*/  SEL R6, R73, R4, !P1 ;  /* 0x0000000449067207 */ /* 0x000fe20004800000 */
[----:B------:R-:W-:Y:S02]  /*190a0*/  @P0 IMAD.MOV.U32 R4, RZ, RZ, R50 ;  /* 0x000000ffff040224 */ /* 0x000fe400078e0032 */
[----:B------:R-:W-:-:S05]  /*190b0*/  @P0 IMAD.MOV.U32 R5, RZ, RZ, R51 ;  /* 0x000000ffff050224 */ /* 0x000fca00078e0033 */
[----:B------:R0:W3:Y:S02]  /*190c0*/  @P0 LDG.E.U16 R49, desc[UR20][R4.64] ;  /* 0x0000001404310981 */ /* 0x0000e4000c1e1500 */
[----:B0-----:R-:W-:Y:S02]  /*190d0*/  @P0 IMAD.MOV.U32 R4, RZ, RZ, R47 ;  /* 0x000000ffff040224 */ /* 0x001fe400078e002f */
[----:B------:R-:W-:-:S05]  /*190e0*/  @P0 IMAD.MOV.U32 R5, RZ, RZ, R48 ;  /* 0x000000ffff050224 */ /* 0x000fca00078e0030 */
[----:B------:R0:W3:Y:S01]  /*190f0*/  @P0 LDG.E.U16 R7, desc[UR20][R4.64] ;  /* 0x0000001404070981 */ /* 0x0000e2000c1e1500 */
[--C-:B------:R-:W-:Y:S02]  /*19100*/  @!P3 IMAD.IADD R45, R45, 0x1, -R68.reuse ;  /* 0x000000012d2db824 */ /* 0x100fe400078e0a44 */
[----:B------:R-:W-:-:S03]  /*19110*/  @!P5 IMAD.IADD R42, R42, 0x1, -R68 ;  /* 0x000000012a2ad824 */ /* 0x000fc600078e0a44 */
[----:B------:R-:W-:Y:S01]  /*19120*/  ISETP.GT.U32.AND P3, PT, R68, R45, PT ;  /* 0x0000002d4400720c */ /* 0x000fe20003f64070 */
[----:B------:R-:W-:Y:S02]  /*19130*/  IMAD R6, R6, UR11, RZ ;  /* 0x0000000b06067c24 */ /* 0x000fe4000f8e02ff */
[----:B0-----:R-:W-:Y:S01]  /*19140*/  IMAD.MOV.U32 R4, RZ, RZ, R42 ;  /* 0x000000ffff047224 */ /* 0x001fe200078e002a */
[----:B------:R-:W-:-:S09]  /*19150*/  PRMT R41, RZ, 0x7610, R41 ;  /* 0x00007610ff297816 */ /* 0x000fd20000000029 */
[----:B------:R-:W-:Y:S01]  /*19160*/  @!P3 IMAD.IADD R45, R45, 0x1, -R68 ;  /* 0x000000012d2db824 */ /* 0x000fe200078e0a44 */
[----:B------:R-:W-:Y:S02]  /*19170*/  PRMT R33, RZ, 0x7610, R33 ;  /* 0x00007610ff217816 */ /* 0x000fe40000000021 */
[----:B--2---:R-:W-:-:S13]  /*19180*/  ISETP.GE.AND P5, PT, R34, RZ, PT ;  /* 0x000000ff2200720c */ /* 0x004fda0003fa6270 */
[----:B------:R-:W-:Y:S01]  /*19190*/  @!P5 IMAD.MOV R4, RZ, RZ, -R4 ;  /* 0x000000ffff04d224 */ /* 0x000fe200078e0a04 */
[----:B----4-:R-:W-:-:S04]  /*191a0*/  ISETP.GE.AND P6, PT, R38, RZ, PT ;  /* 0x000000ff2600720c */ /* 0x010fc80003fc6270 */
[----:B------:R-:W-:Y:S01]  /*191b0*/  SEL R5, R73, R4, !P1 ;  /* 0x0000000449057207 */ /* 0x000fe20004800000 */
[----:B------:R-:W-:Y:S01]  /*191c0*/  IMAD.MOV.U32 R4, RZ, RZ, R45 ;  /* 0x000000ffff047224 */ /* 0x000fe200078e002d */
[----:B---3--:R0:W-:Y:S04]  /*191d0*/  STL [R1+0xc8], R46 ;  /* 0x0000c82e01007387 */ /* 0x0081e80000100800 */
[----:B0-----:R-:W2:Y:S04]  /*191e0*/  LDL.LU R46, [R1+0x270] ;  /* 0x00027000012e7983 */ /* 0x001ea80000300800 */
[----:B------:R-:W3:Y:S04]  /*191f0*/  LDL.LU R43, [R1+0x274] ;  /* 0x00027400012b7983 */ /* 0x000ee80000300800 */
[----:B------:R-:W-:Y:S04]  /*19200*/  STL [R1+0xa74], R50 ;  /* 0x000a743201007387 */ /* 0x000fe80000100800 */
[----:B------:R0:W-:Y:S04]  /*19210*/  STL [R1+0xaa4], R47 ;  /* 0x000aa42f01007387 */ /* 0x0001e80000100800 */
[----:B------:R-:W4:Y:S04]  /*19220*/  LDL R34, [R1+0xfec] ;  /* 0x000fec0001227983 */ /* 0x000f280000100800 */
[----:B------:R-:W-:Y:S04]  /*19230*/  STL [R1+0xa70], R51 ;  /* 0x000a703301007387 */ /* 0x000fe80000100800 */
[----:B------:R-:W-:Y:S04]  /*19240*/  STL [R1+0x24c], R42 ;  /* 0x00024c2a01007387 */ /* 0x000fe80000100800 */
[----:B------:R-:W-:Y:S04]  /*19250*/  STL [R1+0xaa0], R48 ;  /* 0x000aa03001007387 */ /* 0x000fe80000100800 */
[----:B------:R-:W3:Y:S01]  /*19260*/  LDL.LU R38, [R1+0x27c] ;  /* 0x00027c0001267983 */ /* 0x000ee20000300800 */
[----:B------:R-:W-:-:S02]  /*19270*/  @!P6 IMAD.MOV R4, RZ, RZ, -R4 ;  /* 0x000000ffff04e224 */ /* 0x000fc400078e0a04 */
[----:B------:R-:W-:-:S03]  /*19280*/  IMAD R5, R5, UR11, RZ ;  /* 0x0000000b05057c24 */ /* 0x000fc6000f8e02ff */
[----:B------:R-:W-:Y:S02]  /*19290*/  SEL R4, R73, R4, !P1 ;  /* 0x0000000449047207 */ /* 0x000fe40004800000 */
[----:B0-----:R-:W-:-:S04]  /*192a0*/  LEA R47, P6, R5, R72, 0x1 ;  /* 0x00000048052f7211 */ /* 0x001fc800078c08ff */
[-C--:B------:R-:W-:Y:S01]  /*192b0*/  LEA.HI.X.SX32 R5, R5, R69.reuse, 0x1, P6 ;  /* 0x0000004505057211 */ /* 0x080fe200030f0eff */
[----:B------:R0:W-:Y:S02]  /*192c0*/  STL [R1+0xc0], R7 ;  /* 0x0000c00701007387 */ /* 0x0001e40000100800 */
[C---:B0-----:R-:W-:Y:S02]  /*192d0*/  LEA R7, P5, R6.reuse, R72, 0x1 ;  /* 0x0000004806077211 */ /* 0x041fe400078a08ff */
[----:B------:R-:W-:Y:S02]  /*192e0*/  STL [R1+0x250], R45 ;  /* 0x0002502d01007387 */ /* 0x000fe40000100800 */
[----:B------:R-:W-:Y:S02]  /*192f0*/  LEA.HI.X.SX32 R42, R6, R69, 0x1, P5 ;  /* 0x00000045062a7211 */ /* 0x000fe400028f0eff */
[----:B------:R0:W-:Y:S01]  /*19300*/  STL [R1+0x2dc], R7 ;  /* 0x0002dc0701007387 */ /* 0x0001e20000100800 */
[----:B------:R-:W-:-:S02]  /*19310*/  @P0 IMAD.MOV.U32 R6, RZ, RZ, R7 ;  /* 0x000000ffff060224 */ /* 0x000fc400078e0007 */
[----:B0-----:R-:W-:-:S05]  /*19320*/  @P0 IMAD.MOV.U32 R7, RZ, RZ, R42 ;  /* 0x000000ffff070224 */ /* 0x001fca00078e002a */
[----:B------:R1:W3:Y:S02]  /*19330*/  @P0 LDG.E.U16 R41, desc[UR20][R6.64] ;  /* 0x0000001406290981 */ /* 0x0002e4000c1e1500 */
[----:B-1----:R-:W-:Y:S01]  /*19340*/  IMAD R6, R4, UR4, RZ ;  /* 0x0000000404067c24 */ /* 0x002fe2000f8e02ff */
[----:B------:R-:W-:Y:S01]  /*19350*/  ISETP.GT.U32.AND P4, PT, R68, R16, PT ;  /* 0x000000104400720c */ /* 0x000fe20003f84070 */
[----:B------:R-:W-:Y:S01]  /*19360*/  @P0 IMAD.MOV.U32 R4, RZ, RZ, R47 ;  /* 0x000000ffff040224 */ /* 0x000fe200078e002f */
[----:B------:R-:W-:Y:S01]  /*19370*/  STL [R1+0x2d8], R42 ;  /* 0x0002d82a01007387 */ /* 0x000fe20000100800 */
[----:B------:R-:W-:Y:S01]  /*19380*/  PRMT R7, RZ, 0x7610, R7 ;  /* 0x00007610ff077816 */ /* 0x000fe20000000007 */
[----:B------:R-:W0:Y:S02]  /*19390*/  LDCU UR4, c[0x0][0x3b0] ;  /* 0x00007600ff0477ac */ /* 0x000e240008000800 */
[----:B------:R1:W3:Y:S07]  /*193a0*/  @P0 LDG.E.U16 R33, desc[UR20][R4.64] ;  /* 0x0000001404210981 */ /* 0x0002ee000c1e1500 */
[----:B------:R-:W-:-:S05]  /*193b0*/  @!P4 IMAD.IADD R16, R16, 0x1, -R68 ;  /* 0x000000011010c824 */ /* 0x000fca00078e0a44 */
[----:B------:R-:W-:-:S13]  /*193c0*/  ISETP.GT.U32.AND P4, PT, R68, R16, PT ;  /* 0x000000104400720c */ /* 0x000fda0003f84070 */
[----:B------:R-:W-:-:S04]  /*193d0*/  @!P4 IMAD.IADD R16, R16, 0x1, -R68 ;  /* 0x000000011010c824 */ /* 0x000fc800078e0a44 */
[----:B-1----:R-:W-:Y:S01]  /*193e0*/  IMAD.MOV.U32 R4, RZ, RZ, R16 ;  /* 0x000000ffff047224 */ /* 0x002fe200078e0010 */
[----:B--2---:R-:W-:-:S13]  /*193f0*/  ISETP.GT.U32.AND P3, PT, R68, R46, PT ;  /* 0x0000002e4400720c */ /* 0x004fda0003f64070 */
[----:B------:R-:W-:Y:S01]  /*19400*/  @!P3 IMAD.IADD R46, R46, 0x1, -R68 ;  /* 0x000000012e2eb824 */ /* 0x000fe200078e0a44 */
[----:B----4-:R-:W-:-:S13]  /*19410*/  ISETP.GE.AND P3, PT, R34, RZ, PT ;  /* 0x000000ff2200720c */ /* 0x010fda0003f66270 */
[----:B------:R-:W-:Y:S01]  /*19420*/  @!P3 IMAD.MOV R4, RZ, RZ, -R4 ;  /* 0x000000ffff04b224 */ /* 0x000fe200078e0a04 */
[----:B---3--:R1:W-:Y:S04]  /*19430*/  STL [R1+0xbc], R41 ;  /* 0x0000bc2901007387 */ /* 0x0083e80000100800 */
[----:B-1----:R-:W2:Y:S04]  /*19440*/  LDL R41, [R1+0x1018] ;  /* 0x0010180001297983 */ /* 0x002ea80000100800 */
[----:B------:R-:W3:Y:S04]  /*19450*/  LDL.LU R45, [R1+0x290] ;  /* 0x00029000012d7983 */ /* 0x000ee80000300800 */
[----:B------:R-:W-:Y:S04]  /*19460*/  STL [R1+0xc4], R49 ;  /* 0x0000c43101007387 */ /* 0x000fe80000100800 */
[----:B------:R-:W4:Y:S04]  /*19470*/  LDL R42, [R1+0x1100] ;  /* 0x00110000012a7983 */ /* 0x000f280000100800 */
[----:B------:R-:W-:Y:S04]  /*19480*/  STL [R1+0x50c], R47 ;  /* 0x00050c2f01007387 */ /* 0x000fe80000100800 */
[----:B------:R-:W3:Y:S04]  /*19490*/  LDL.LU R34, [R1+0x294] ;  /* 0x0002940001227983 */ /* 0x000ee80000300800 */
[----:B------:R1:W-:Y:S04]  /*194a0*/  STL [R1+0x508], R5 ;  /* 0x0005080501007387 */ /* 0x0003e80000100800 */
[----:B------:R0:W-:Y:S01]  /*194b0*/  STL [R1+0x268], R16 ;  /* 0x0002681001007387 */ /* 0x0001e20000100800 */
[----:B-1----:R-:W-:-:S03]  /*194c0*/  LEA R5, P4, R6, R72, 0x1 ;  /* 0x0000004806057211 */ /* 0x002fc600078808ff */
[----:B0-----:R-:W3:Y:S04]  /*194d0*/  LDL R16, [R1+0x110c] ;  /* 0x00110c0001107983 */ /* 0x001ee80000100800 */
[----:B------:R-:W-:Y:S04]  /*194e0*/  STL [R1+0x53c], R5 ;  /* 0x00053c0501007387 */ /* 0x000fe80000100800 */
[----:B------:R0:W-:Y:S02]  /*194f0*/  STL [R1+0xb8], R33 ;  /* 0x0000b82101007387 */ /* 0x0001e40000100800 */
        /* <DEDUP_REMOVED lines=11> */
[----:B0-----:R-:W-:Y:S01]  /*195b0*/  PRMT R4, RZ, 0x7610, R4 ;  /* 0x00007610ff047816 */ /* 0x001fe20000000004 */
[----:B------:R-:W0:Y:S05]  /*195c0*/  LDCU UR5, c[0x0][0x3b0] ;  /* 0x00007600ff0577ac */ /* 0x000e2a0008000800 */
[----:B------:R-:W-:-:S04]  /*195d0*/  @!P5 IMAD.IADD R46, R46, 0x1, -R68 ;  /* 0x000000012e2ed824 */ /* 0x000fc800078e0a44 */
[----:B------:R-:W-:Y:S01]  /*195e0*/  @!P6 IMAD.IADD R43, R43, 0x1, -R68 ;  /* 0x000000012b2be824 */ /* 0x000fe200078e0a44 */
[----:B--2---:R-:W-:Y:S02]  /*195f0*/  ISETP.GE.AND P4, PT, R41, RZ, PT ;  /* 0x000000ff2900720c */ /* 0x004fe40003f86270 */
[----:B------:R-:W2:Y:S04]  /*19600*/  LDL R41, [R1+0x1048] ;  /* 0x0010480001297983 */ /* 0x000ea80000100800 */
[----:B-1----:R-:W2:Y:S04]  /*19610*/  LDL.LU R33, [R1+0x298] ;  /* 0x0002980001217983 */ /* 0x002ea80000300800 */
[----:B---3--:R1:W-:Y:S04]  /*19620*/  STL [R1+0xb4], R7 ;  /* 0x0000b40701007387 */ /* 0x0083e80000100800 */
[----:B------:R-:W-:Y:S01]  /*19630*/  STL [R1+0x270], R46 ;  /* 0x0002702e01007387 */ /* 0x000fe20000100800 */
[----:B-1----:R-:W-:-:S03]  /*19640*/  LEA R7, P6, R6, R72, 0x1 ;  /* 0x0000004806077211 */ /* 0x002fc600078c08ff */
[----:B------:R-:W-:Y:S01]  /*19650*/  STL [R1+0x274], R43 ;  /* 0x0002742b01007387 */ /* 0x000fe20000100800 */
[----:B------:R-:W-:-:S03]  /*19660*/  LEA.HI.X.SX32 R6, R6, R69, 0x1, P6 ;  /* 0x0000004506067211 */ /* 0x000fc600030f0eff */
[----:B------:R1:W-:Y:S04]  /*19670*/  STL [R1+0x56c], R7 ;  /* 0x00056c0701007387 */ /* 0x0003e80000100800 */
[----:B------:R3:W-:Y:S01]  /*19680*/  STL [R1+0x568], R6 ;  /* 0x0005680601007387 */ /* 0x0007e20000100800 */
[----:B-1----:R-:W-:-:S04]  /*19690*/  @P0 LOP3.LUT R7, R7, R6, RZ, 0x3c, !PT ;  /* 0x0000000607070212 */ /* 0x002fc800078e3cff */
[----:B---3--:R-:W-:-:S04]  /*196a0*/  @P0 LOP3.LUT R6, R7, R6, RZ, 0x3c, !PT ;  /* 0x0000000607060212 */ /* 0x008fc800078e3cff */
[----:B------:R-:W-:-:S05]  /*196b0*/  @P0 LOP3.LUT R7, R7, R6, RZ, 0x3c, !PT ;  /* 0x0000000607070212 */ /* 0x000fca00078e3cff */
[----:B------:R1:W3:Y:S01]  /*196c0*/  @P0 LDG.E.U16 R4, desc[UR20][R6.64] ;  /* 0x0000001406040981 */ /* 0x0002e2000c1e1500 */
[C---:B------:R-:W-:Y:S01]  /*196d0*/  ISETP.GT.U32.AND P3, PT, R68.reuse, R38, PT ;  /* 0x000000264400720c */ /* 0x040fe20003f64070 */
[----:B------:R-:W-:Y:S01]  /*196e0*/  IMAD.MOV.U32 R5, RZ, RZ, R46 ;  /* 0x000000ffff057224 */ /* 0x000fe200078e002e */
[----:B------:R-:W-:-:S03]  /*196f0*/  ISETP.GT.U32.AND P6, PT, R68, R34, PT ;  /* 0x000000224400720c */ /* 0x000fc60003fc4070 */
[----:B------:R-:W-:-:S08]  /*19700*/  @!P4 IMAD.MOV R5, RZ, RZ, -R5 ;  /* 0x000000ffff05c224 */ /* 0x000fd000078e0a05 */
[----:B------:R-:W-:Y:S01]  /*19710*/  @!P3 IMAD.IADD R38, R38, 0x1, -R68 ;  /* 0x000000012626b824 */ /* 0x000fe200078e0a44 */
[----:B----4-:R-:W-:Y:S02]  /*19720*/  ISETP.GE.AND P3, PT, R42, RZ, PT ;  /* 0x000000ff2a00720c */ /* 0x010fe40003f66270 */
[----:B------:R-:W-:Y:S01]  /*19730*/  SEL R5, R73, R5, !P1 ;  /* 0x0000000549057207 */ /* 0x000fe20004800000 */
[----:B------:R-:W4:Y:S01]  /*19740*/  LDL.LU R42, [R1+0x2a8] ;  /* 0x0002a800012a7983 */ /* 0x000f220000300800 */
[----:B------:R-:W-:-:S03]  /*19750*/  ISETP.GT.U32.AND P4, PT, R68, R38, PT ;  /* 0x000000264400720c */ /* 0x000fc60003f84070 */
[----:B-1----:R-:W-:Y:S01]  /*19760*/  IMAD R6, R5, UR4, RZ ;  /* 0x0000000405067c24 */ /* 0x002fe2000f8e02ff */
[----:B------:R-:W-:Y:S01]  /*19770*/  PRMT R30, RZ, 0x7610, R30 ;  /* 0x00007610ff1e7816 */ /* 0x000fe2000000001e */
[----:B------:R-:W-:Y:S01]  /*19780*/  @!P6 IMAD.IADD R34, R34, 0x1, -R68 ;  /* 0x000000012222e824 */ /* 0x000fe200078e0a44 */
[----:B------:R-:W-:Y:S01]  /*19790*/  PRMT R23, RZ, 0x7610, R23 ;  /* 0x00007610ff177816 */ /* 0x000fe20000000017 */
[----:B------:R-:W1:Y:S01]  /*197a0*/  LDCU UR4, c[0x0][0x3b0] ;  /* 0x00007600ff0477ac */ /* 0x000e620008000800 */
[----:B------:R-:W-:-:S05]  /*197b0*/  LEA R7, P6, R6, R72, 0x1 ;  /* 0x0000004806077211 */ /* 0x000fca00078c08ff */
[----:B------:R-:W-:Y:S01]  /*197c0*/  @!P4 IMAD.IADD R38, R38, 0x1, -R68 ;  /* 0x000000012626c824 */ /* 0x000fe200078e0a44 */
[----:B------:R-:W-:Y:S02]  /*197d0*/  LEA.HI.X.SX32 R6, R6, R69, 0x1, P6 ;  /* 0x0000004506067211 */ /* 0x000fe400030f0eff */
[----:B--2---:R-:W-:Y:S01]  /*197e0*/  ISETP.GE.AND P4, PT, R41, RZ, PT ;  /* 0x000000ff2900720c */ /* 0x004fe20003f86270 */
[----:B---3--:R2:W-:Y:S02]  /*197f0*/  STL [R1+0xb0], R4 ;  /* 0x0000b00401007387 */ /* 0x0085e40000100800 */
[----:B--2---:R-:W-:-:S04]  /*19800*/  IMAD.MOV.U32 R4, RZ, RZ, R43 ;  /* 0x000000ffff047224 */ /* 0x004fc800078e002b */
[----:B------:R-:W-:Y:S01]  /*19810*/  @!P3 IMAD.MOV R4, RZ, RZ, -R4 ;  /* 0x000000ffff04b224 */ /* 0x000fe200078e0a04 */
[----:B------:R-:W-:Y:S02]  /*19820*/  ISETP.GE.AND P3, PT, R16, RZ, PT ;  /* 0x000000ff1000720c */ /* 0x000fe40003f66270 */
[----:B------:R-:W2:Y:S02]  /*19830*/  LDL R16, [R1+0x1070] ;  /* 0x0010700001107983 */ /* 0x000ea40000100800 */
[----:B------:R-:W-:Y:S02]  /*19840*/  SEL R4, R73, R4, !P1 ;  /* 0x0000000449047207 */ /* 0x000fe40004800000 */
[----:B------:R-:W-:Y:S03]  /*19850*/  STL [R1+0x27c], R38 ;  /* 0x00027c2601007387 */ /* 0x000fe60000100800 */
[----:B0-----:R-:W-:Y:S01]  /*19860*/  IMAD R4, R4, UR5, RZ ;  /* 0x0000000504047c24 */ /* 0x001fe2000f8e02ff */
[----:B------:R0:W-:Y:S01]  /*19870*/  STL [R1+0x59c], R7 ;  /* 0x00059c0701007387 */ /* 0x0001e20000100800 */
[----:B------:R-:W-:Y:S01]  /*19880*/  ISETP.GT.U32.AND P5, PT, R68, R45, PT ;  /* 0x0000002d4400720c */ /* 0x000fe20003fa4070 */
[----:B------:R-:W-:Y:S01]  /*19890*/  IMAD.MOV.U32 R5, RZ, RZ, R38 ;  /* 0x000000ffff057224 */ /* 0x000fe200078e0026 */
[----:B------:R-:W-:Y:S01]  /*198a0*/  PRMT R44, RZ, 0x7610, R44 ;  /* 0x00007610ff2c7816 */ /* 0x000fe2000000002c */
[----:B------:R3:W-:Y:S01]  /*198b0*/  STL [R1+0x598], R6 ;  /* 0x0005980601007387 */ /* 0x0007e20000100800 */
[----:B------:R-:W-:Y:S01]  /*198c0*/  LEA R41, P6, R4, R72, 0x1 ;  /* 0x0000004804297211 */ /* 0x000fe200078c08ff */
[----:B------:R-:W1:Y:S01]  /*198d0*/  LDCU UR5, c[0x0][0x3b0] ;  /* 0x00007600ff0577ac */ /* 0x000e620008000800 */
[----:B0-----:R-:W-:-:S04]  /*198e0*/  @P0 LOP3.LUT R7, R7, R6, RZ, 0x3c, !PT ;  /* 0x0000000607070212 */ /* 0x001fc800078e3cff */
[C---:B---3--:R-:W-:Y:S02]  /*198f0*/  @P0 LOP3.LUT R6, R7.reuse, R6, RZ, 0x3c, !PT ;  /* 0x0000000607060212 */ /* 0x048fe400078e3cff */
[----:B------:R-:W-:Y:S02]  /*19900*/  LEA.HI.X.SX32 R43, R4, R69, 0x1, P6 ;  /* 0x00000045042b7211 */ /* 0x000fe400030f0eff */
[----:B------:R-:W-:-:S05]  /*19910*/  @P0 LOP3.LUT R7, R7, R6, RZ, 0x3c, !PT ;  /* 0x0000000607070212 */ /* 0x000fca00078e3cff */
[----:B------:R0:W3:Y:S02]  /*19920*/  @P0 LDG.E.U16 R30, desc[UR20][R6.64] ;  /* 0x00000014061e0981 */ /* 0x0000e4000c1e1500 */
[----:B0-----:R-:W-:Y:S02]  /*19930*/  @P0 IMAD.MOV.U32 R6, RZ, RZ, R41 ;  /* 0x000000ffff060224 */ /* 0x001fe400078e0029 */
[----:B------:R-:W-:-:S05]  /*19940*/  @P0 IMAD.MOV.U32 R7, RZ, RZ, R43 ;  /* 0x000000ffff070224 */ /* 0x000fca00078e002b */
[----:B------:R0:W3:Y:S01]  /*19950*/  @P0 LDG.E.U16 R23, desc[UR20][R6.64] ;  /* 0x0000001406170981 */ /* 0x0000e2000c1e1500 */
[----:B------:R-:W-:-:S05]  /*19960*/  @!P5 IMAD.IADD R45, R45, 0x1, -R68 ;  /* 0x000000012d2dd824 */ /* 0x000fca00078e0a44 */
[C---:B------:R-:W-:Y:S01]  /*19970*/  ISETP.GT.U32.AND P5, PT, R68.reuse, R45, PT ;  /* 0x0000002d4400720c */ /* 0x040fe20003fa4070 */
[----:B------:R-:W-:Y:S01]  /*19980*/  @!P3 IMAD.MOV R5, RZ, RZ, -R5 ;  /* 0x000000ffff05b224 */ /* 0x000fe200078e0a05 */
[C---:B------:R-:W-:Y:S02]  /*19990*/  ISETP.GT.U32.AND P3, PT, R68.reuse, R34, PT ;  /* 0x000000224400720c */ /* 0x040fe40003f64070 */
[----:B----4-:R-:W-:-:S09]  /*199a0*/  ISETP.GT.U32.AND P6, PT, R68, R42, PT ;  /* 0x0000002a4400720c */ /* 0x010fd20003fc4070 */
[----:B------:R-:W-:-:S04]  /*199b0*/  @!P5 IMAD.IADD R45, R45, 0x1, -R68 ;  /* 0x000000012d2dd824 */ /* 0x000fc800078e0a44 */
[----:B------:R-:W-:Y:S01]  /*199c0*/  IMAD.MOV.U32 R4, RZ, RZ, R45 ;  /* 0x000000ffff047224 */ /* 0x000fe200078e002d */
[----:B0-----:R-:W-:-:S03]  /*199d0*/  SEL R6, R73, R5, !P1 ;  /* 0x0000000549067207 */ /* 0x001fc60004800000 */
[----:B------:R-:W-:Y:S01]  /*199e0*/  @!P4 IMAD.MOV R4, RZ, RZ, -R4 ;  /* 0x000000ffff04c224 */ /* 0x000fe200078e0a04 */
[----:B------:R0:W-:Y:S01]  /*199f0*/  STL [R1+0x290], R45 ;  /* 0x0002902d01007387 */ /* 0x0001e20000100800 */
[--C-:B------:R-:W-:Y:S02]  /*19a00*/  @!P3 IMAD.IADD R34, R34, 0x1, -R68.reuse ;  /* 0x000000012222b824 */ /* 0x100fe400078e0a44 */
[----:B------:R-:W-:Y:S01]  /*19a10*/  IMAD R6, R6, UR7, RZ ;  /* 0x0000000706067c24 */ /* 0x000fe2000f8e02ff */
[----:B------:R-:W-:Y:S01]  /*19a20*/  SEL R5, R73, R4, !P1 ;  /* 0x0000000449057207 */ /* 0x000fe20004800000 */
[----:B------:R-:W-:Y:S01]  /*19a30*/  @!P6 IMAD.IADD R42, R42, 0x1, -R68 ;  /* 0x000000012a2ae824 */ /* 0x000fe200078e0a44 */
[----:B------:R-:W-:Y:S01]  /*19a40*/  PRMT R7, RZ, 0x7610, R7 ;  /* 0x00007610ff077816 */ /* 0x000fe20000000007 */
[----:B------:R-:W-:Y:S01]  /*19a50*/  IMAD.MOV.U32 R4, RZ, RZ, R34 ;  /* 0x000000ffff047224 */ /* 0x000fe200078e0022 */
[----:B------:R-:W-:Y:S01]  /*19a60*/  ISETP.GT.U32.AND P5, PT, R68, R33, PT ;  /* 0x000000214400720c */ /* 0x000fe20003fa4070 */
[----:B-1----:R-:W-:Y:S01]  /*19a70*/  IMAD R5, R5, UR4, RZ ;  /* 0x0000000405057c24 */ /* 0x002fe2000f8e02ff */
[C---:B0-----:R-:W-:Y:S01]  /*19a80*/  LEA R45, P6, R6.reuse, R72, 0x1 ;  /* 0x00000048062d7211 */ /* 0x041fe200078c08ff */
[----:B------:R-:W0:Y:S03]  /*19a90*/  LDCU UR4, c[0x0][0x3b0] ;  /* 0x00007600ff0477ac */ /* 0x000e260008000800 */
[----:B------:R-:W-:Y:S01]  /*19aa0*/  LEA.HI.X.SX32 R46, R6, R69, 0x1, P6 ;  /* 0x00000045062e7211 */ /* 0x000fe200030f0eff */
[----:B------:R-:W1:Y:S01]  /*19ab0*/  LDCU UR7, c[0x0][0x3b0] ;  /* 0x00007600ff0777ac */ /* 0x000e620008000800 */
[----:B--2---:R-:W-:-:S13]  /*19ac0*/  ISETP.GE.AND P4, PT, R16, RZ, PT ;  /* 0x000000ff1000720c */ /* 0x004fda0003f86270 */
[----:B------:R-:W-:-:S05]  /*19ad0*/  @!P4 IMAD.MOV R4, RZ, RZ, -R4 ;  /* 0x000000ffff04c224 */ /* 0x000fca00078e0a04 */
[----:B------:R-:W-:Y:S01]  /*19ae0*/  SEL R6, R73, R4, !P1 ;  /* 0x0000000449067207 */ /* 0x000fe20004800000 */
[----:B---3--:R2:W-:Y:S04]  /*19af0*/  STL [R1+0xac], R30 ;  /* 0x0000ac1e01007387 */ /* 0x0085e80000100800 */
[----:B--2---:R-:W2:Y:S04]  /*19b00*/  LDL R30, [R1+0x10cc] ;  /* 0x0010cc00011e7983 */ /* 0x004ea80000100800 */
[----:B------:R-:W-:Y:S04]  /*19b10*/  STL [R1+0x5cc], R41 ;  /* 0x0005cc2901007387 */ /* 0x000fe80000100800 */
[----:B------:R-:W3:Y:S04]  /*19b20*/  LDL.LU R38, [R1+0x2ac] ;  /* 0x0002ac0001267983 */ /* 0x000ee80000300800 */
[----:B------:R-:W-:Y:S04]  /*19b30*/  STL [R1+0x5c8], R43 ;  /* 0x0005c82b01007387 */ /* 0x000fe80000100800 */
[----:B------:R-:W4:Y:S04]  /*19b40*/  LDL R16, [R1+0x10ec] ;  /* 0x0010ec0001107983 */ /* 0x000f280000100800 */
[----:B------:R0:W-:Y:S01]  /*19b50*/  STL [R1+0xa8], R23 ;  /* 0x0000a81701007387 */ /* 0x0001e20000100800 */
[----:B------:R-:W-:-:S03]  /*19b60*/  @P0 IMAD.MOV.U32 R4, RZ, RZ, R45 ;  /* 0x000000ffff040224 */ /* 0x000fc600078e002d */
[----:B0-----:R-:W3:Y:S04]  /*19b70*/  LDL.LU R23, [R1+0x2b4] ;  /* 0x0002b40001177983 */ /* 0x001ee80000300800 */
[----:B------:R0:W-:Y:S01]  /*19b80*/  STL [R1+0x294], R34 ;  /* 0x0002942201007387 */ /* 0x0001e20000100800 */
[----:B------:R-:W-:Y:S01]  /*19b90*/  @!P5 IMAD.IADD R33, R33, 0x1, -R68 ;  /* 0x000000012121d824 */ /* 0x000fe200078e0a44 */
[----:B------:R-:W-:Y:S02]  /*19ba0*/  ISETP.GT.U32.AND P3, PT, R68, R42, PT ;  /* 0x0000002a4400720c */ /* 0x000fe40003f64070 */
[----:B------:R-:W3:Y:S01]  /*19bb0*/  LDL.LU R41, [R1+0x2e0] ;  /* 0x0002e00001297983 */ /* 0x000ee20000300800 */
[----:B0-----:R-:W-:-:S04]  /*19bc0*/  LEA R34, P4, R5, R72, 0x1 ;  /* 0x0000004805227211 */ /* 0x001fc800078808ff */
[----:B------:R-:W-:Y:S01]  /*19bd0*/  LEA.HI.X.SX32 R43, R5, R69, 0x1, P4 ;  /* 0x00000045052b7211 */ /* 0x000fe200020f0eff */
[----:B------:R-:W-:-:S05]  /*19be0*/  @P0 IMAD.MOV.U32 R5, RZ, RZ, R46 ;  /* 0x000000ffff050224 */ /* 0x000fca00078e002e */
[----:B------:R0:W3:Y:S02]  /*19bf0*/  @P0 LDG.E.U16 R44, desc[UR20][R4.64] ;  /* 0x00000014042c0981 */ /* 0x0000e4000c1e1500 */
[----:B0-----:R-:W-:Y:S02]  /*19c00*/  @P0 IMAD.MOV.U32 R4, RZ, RZ, R34 ;  /* 0x000000ffff040224 */ /* 0x001fe400078e0022 */
[----:B------:R-:W-:-:S05]  /*19c10*/  @P0 IMAD.MOV.U32 R5, RZ, RZ, R43 ;  /* 0x000000ffff050224 */ /* 0x000fca00078e002b */
[----:B------:R0:W3:Y:S01]  /*19c20*/  @P0 LDG.E.U16 R7, desc[UR20][R4.64] ;  /* 0x0000001404070981 */ /* 0x0000e2000c1e1500 */
[----:B------:R-:W-:-:S03]  /*19c30*/  ISETP.GT.U32.AND P5, PT, R68, R33, PT ;  /* 0x000000214400720c */ /* 0x000fc60003fa4070 */
[----:B------:R-:W-:Y:S10]  /*19c40*/  STL [R1+0x5fc], R45 ;  /* 0x0005fc2d01007387 */ /* 0x000ff40000100800 */
[----:B------:R-:W-:Y:S01]  /*19c50*/  @!P5 IMAD.IADD R33, R33, 0x1, -R68 ;  /* 0x000000012121d824 */ /* 0x000fe200078e0a44 */
[----:B------:R1:W-:Y:S01]  /*19c60*/  STL [R1+0x62c], R34 ;  /* 0x00062c2201007387 */ /* 0x0003e20000100800 */
[----:B------:R-:W-:Y:S01]  /*19c70*/  IMAD R6, R6, UR5, RZ ;  /* 0x0000000506067c24 */ /* 0x000fe2000f8e02ff */
[----:B------:R-:W-:Y:S01]  /*19c80*/  PRMT R20, RZ, 0x7610, R20 ;  /* 0x00007610ff147816 */ /* 0x000fe20000000014 */
[----:B0-----:R-:W-:Y:S01]  /*19c90*/  IMAD.MOV.U32 R4, RZ, RZ, R33 ;  /* 0x000000ffff047224 */ /* 0x001fe200078e0021 */
[----:B------:R-:W-:Y:S01]  /*19ca0*/  PRMT R40, RZ, 0x7610, R40 ;  /* 0x00007610ff287816 */ /* 0x000fe20000000028 */
[----:B------:R-:W-:Y:S01]  /*19cb0*/  @!P3 IMAD.IADD R42, R42, 0x1, -R68 ;  /* 0x000000012a2ab824 */ /* 0x000fe200078e0a44 */
[----:B------:R-:W0:Y:S01]  /*19cc0*/  LDCU UR5, c[0x0][0x3b0] ;  /* 0x00007600ff0577ac */ /* 0x000e220008000800 */
[----:B--2---:R-:W-:-:S02]  /*19cd0*/  ISETP.GE.AND P5, PT, R30, RZ, PT ;  /* 0x000000ff1e00720c */ /* 0x004fc40003fa6270 */
[----:B------:R-:W2:Y:S04]  /*19ce0*/  LDL R30, [R1+0x10a0] ;  /* 0x0010a000011e7983 */ /* 0x000ea80000100800 */
[----:B------:R-:W-:Y:S04]  /*19cf0*/  STL [R1+0x5f8], R46 ;  /* 0x0005f82e01007387 */ /* 0x000fe80000100800 */
[----:B------:R-:W-:Y:S04]  /*19d00*/  STL [R1+0x298], R33 ;  /* 0x0002982101007387 */ /* 0x000fe80000100800 */
[----:B------:R-:W-:Y:S01]  /*19d10*/  STL [R1+0x628], R43 ;  /* 0x0006282b01007387 */ /* 0x000fe20000100800 */
[----:B----4-:R-:W-:-:S03]  /*19d20*/  ISETP.GE.AND P6, PT, R16, RZ, PT ;  /* 0x000000ff1000720c */ /* 0x010fc60003fc6270 */
[----:B------:R-:W4:Y:S01]  /*19d30*/  LDL R16, [R1+0x1130] ;  /* 0x0011300001107983 */ /* 0x000f220000100800 */
[----:B------:R-:W-:-:S03]  /*19d40*/  @!P5 IMAD.MOV R4, RZ, RZ, -R4 ;  /* 0x000000ffff04d224 */ /* 0x000fc600078e0a04 */
[----:B-1----:R-:W4:Y:S04]  /*19d50*/  LDL.LU R34, [R1+0x2f0] ;  /* 0x0002f00001227983 */ /* 0x002f280000300800 */
[----:B---3--:R1:W-:Y:S02]  /*19d60*/  STL [R1+0xa0], R7 ;  /* 0x0000a00701007387 */ /* 0x0083e40000100800 */
[C---:B-1----:R-:W-:Y:S02]  /*19d70*/  LEA R7, P5, R6.reuse, R72, 0x1 ;  /* 0x0000004806077211 */ /* 0x042fe400078a08ff */
[----:B------:R-:W-:Y:S02]  /*19d80*/  STL [R1+0x2a8], R42 ;  /* 0x0002a82a01007387 */ /* 0x000fe40000100800 */
[----:B------:R-:W-:-:S02]  /*19d90*/  LEA.HI.X.SX32 R33, R6, R69, 0x1, P5 ;  /* 0x0000004506217211 */ /* 0x000fc400028f0eff */
[----:B------:R1:W-:Y:S01]  /*19da0*/  STL [R1+0x65c], R7 ;  /* 0x00065c0701007387 */ /* 0x0003e20000100800 */
[----:B------:R-:W-:Y:S02]  /*19db0*/  @P0 IMAD.MOV.U32 R6, RZ, RZ, R7 ;  /* 0x000000ffff060224 */ /* 0x000fe400078e0007 */
[----:B-1----:R-:W-:-:S05]  /*19dc0*/  @P0 IMAD.MOV.U32 R7, RZ, RZ, R33 ;  /* 0x000000ffff070224 */ /* 0x002fca00078e0021 */
[----:B------:R1:W3:Y:S01]  /*19dd0*/  @P0 LDG.E.U16 R20, desc[UR20][R6.64] ;  /* 0x0000001406140981 */ /* 0x0002e2000c1e1500 */
[C---:B------:R-:W-:Y:S02]  /*19de0*/  ISETP.GT.U32.AND P4, PT, R68.reuse, R38, PT ;  /* 0x000000264400720c */ /* 0x040fe40003f84070 */
[----:B------:R-:W-:Y:S02]  /*19df0*/  ISETP.GT.U32.AND P3, PT, R68, R23, PT ;  /* 0x000000174400720c */ /* 0x000fe40003f64070 */
[----:B------:R-:W-:Y:S01]  /*19e00*/  SEL R5, R73, R4, !P1 ;  /* 0x0000000449057207 */ /* 0x000fe20004800000 */
[----:B------:R-:W-:-:S08]  /*19e10*/  IMAD.MOV.U32 R4, RZ, RZ, R42 ;  /* 0x000000ffff047224 */ /* 0x000fd000078e002a */
        /* <DEDUP_REMOVED lines=8> */
[----:B------:R-:W0:Y:S02]  /*19ea0*/  LDCU UR12, c[0x0][0x3b0] ;  /* 0x00007600ff0c77ac */ /* 0x000e240008000800 */
[----:B-1----:R-:W-:Y:S01]  /*19eb0*/  IMAD R6, R4, UR4, RZ ;  /* 0x0000000404067c24 */ /* 0x002fe2000f8e02ff */
[----:B------:R-:W-:Y:S01]  /*19ec0*/  LEA.HI.X.SX32 R5, R5, R69, 0x1, P6 ;  /* 0x0000004505057211 */ /* 0x000fe200030f0eff */
[----:B------:R-:W-:Y:S01]  /*19ed0*/  @P0 IMAD.MOV.U32 R4, RZ, RZ, R42 ;  /* 0x000000ffff040224 */ /* 0x000fe200078e002a */
[----:B------:R-:W-:Y:S01]  /*19ee0*/  PRMT R7, RZ, 0x7610, R7 ;  /* 0x00007610ff077816 */ /* 0x000fe20000000007 */
[----:B------:R-:W1:Y:S02]  /*19ef0*/  LDCU UR4, c[0x0][0x3b0] ;  /* 0x00007600ff0477ac */ /* 0x000e640008000800 */
[----:B------:R-:W-:Y:S01]  /*19f00*/  @!P4 IMAD.IADD R38, R38, 0x1, -R68 ;  /* 0x000000012626c824 */ /* 0x000fe200078e0a44 */
[----:B------:R0:W3:Y:S03]  /*19f10*/  @P0 LDG.E.U16 R40, desc[UR20][R4.64] ;  /* 0x0000001404280981 */ /* 0x0000e6000c1e1500 */
[----:B0-----:R-:W-:Y:S01]  /*19f20*/  IMAD.MOV.U32 R4, RZ, RZ, R38 ;  /* 0x000000ffff047224 */ /* 0x001fe200078e0026 */
[----:B--2---:R-:W-:-:S13]  /*19f30*/  ISETP.GE.AND P3, PT, R30, RZ, PT ;  /* 0x000000ff1e00720c */ /* 0x004fda0003f66270 */
[----:B------:R-:W-:Y:S01]  /*19f40*/  @!P3 IMAD.MOV R4, RZ, RZ, -R4 ;  /* 0x000000ffff04b224 */ /* 0x000fe200078e0a04 */
[----:B----4-:R-:W-:Y:S01]  /*19f50*/  ISETP.GE.AND P3, PT, R16, RZ, PT ;  /* 0x000000ff1000720c */ /* 0x010fe20003f66270 */
[----:B---3--:R0:W-:Y:S04]  /*19f60*/  STL [R1+0x9c], R20 ;  /* 0x00009c1401007387 */ /* 0x0081e80000100800 */
[----:B0-----:R-:W2:Y:S04]  /*19f70*/  LDL R20, [R1+0x112c] ;  /* 0x00112c0001147983 */ /* 0x001ea80000100800 */
[----:B------:R-:W-:Y:S04]  /*19f80*/  STL [R1+0xa4], R44 ;  /* 0x0000a42c01007387 */ /* 0x000fe80000100800 */
[----:B------:R-:W3:Y:S04]  /*19f90*/  LDL.LU R33, [R1+0x2f4] ;  /* 0x0002f40001217983 */ /* 0x000ee80000300800 */
[----:B------:R-:W-:Y:S04]  /*19fa0*/  STL [R1+0x68c], R42 ;  /* 0x00068c2a01007387 */ /* 0x000fe80000100800 */
[----:B------:R-:W4:Y:S04]  /*19fb0*/  LDL.LU R30, [R1+0x2e4] ;  /* 0x0002e400011e7983 */ /* 0x000f280000300800 */
[----:B------:R0:W-:Y:S04]  /*19fc0*/  STL [R1+0x688], R5 ;  /* 0x0006880501007387 */ /* 0x0001e80000100800 */
[----:B------:R1:W-:Y:S04]  /*19fd0*/  STL [R1+0x2ac], R38 ;  /* 0x0002ac2601007387 */ /* 0x0003e80000100800 */
[----:B------:R-:W3:Y:S01]  /*19fe0*/  LDL R16, [R1+0x114c] ;  /* 0x00114c0001107983 */ /* 0x000ee20000100800 */
[----:B0-----:R-:W-:-:S04]  /*19ff0*/  LEA R5, P6, R6, R72, 0x1 ;  /* 0x0000004806057211 */ /* 0x001fc800078c08ff */
[----:B-1----:R-:W-:Y:S01]  /*1a000*/  LEA.HI.X.SX32 R38, R6, R69, 0x1, P6 ;  /* 0x0000004506267211 */ /* 0x002fe200030f0eff */
[----:B------:R0:W-:Y:S01]  /*1a010*/  STL [R1+0x6bc], R5 ;  /* 0x0006bc0501007387 */ /* 0x0001e20000100800 */
[----:B------:R-:W-:Y:S01]  /*1a020*/  SEL R6, R73, R4, !P1 ;  /* 0x0000000449067207 */ /* 0x000fe20004800000 */
[----:B------:R-:W-:Y:S02]  /*1a030*/  @P0 IMAD.MOV.U32 R4, RZ, RZ, R5 ;  /* 0x000000ffff040224 */ /* 0x000fe400078e0005 */
[----:B0-----:R-:W-:-:S05]  /*1a040*/  @P0 IMAD.MOV.U32 R5, RZ, RZ, R38 ;  /* 0x000000ffff050224 */ /* 0x001fca00078e0026 */
[----:B------:R0:W3:Y:S01]  /*1a050*/  @P0 LDG.E.U16 R7, desc[UR20][R4.64] ;  /* 0x0000001404070981 */ /* 0x0000e2000c1e1500 */
[C---:B------:R-:W-:Y:S02]  /*1a060*/  ISETP.GT.U32.AND P5, PT, R68.reuse, R41, PT ;  /* 0x000000294400720c */ /* 0x040fe40003fa4070 */
[----:B------:R-:W-:-:S11]  /*1a070*/  ISETP.GT.U32.AND P4, PT, R68, R23, PT ;  /* 0x000000174400720c */ /* 0x000fd60003f84070 */
[----:B------:R-:W-:-:S05]  /*1a080*/  @!P5 IMAD.IADD R41, R41, 0x1, -R68 ;  /* 0x000000012929d824 */ /* 0x000fca00078e0a44 */
[----:B------:R-:W-:Y:S01]  /*1a090*/  ISETP.GT.U32.AND P5, PT, R68, R41, PT ;  /* 0x000000294400720c */ /* 0x000fe20003fa4070 */
[--C-:B------:R-:W-:Y:S01]  /*1a0a0*/  @!P4 IMAD.IADD R23, R23, 0x1, -R68.reuse ;  /* 0x000000011717c824 */ /* 0x100fe200078e0a44 */
[----:B------:R1:W-:Y:S01]  /*1a0b0*/  STL [R1+0x6b8], R38 ;  /* 0x0006b82601007387 */ /* 0x0003e20000100800 */
[----:B------:R-:W-:Y:S01]  /*1a0c0*/  IMAD R6, R6, UR5, RZ ;  /* 0x0000000506067c24 */ /* 0x000fe2000f8e02ff */
[----:B------:R-:W-:Y:S01]  /*1a0d0*/  PRMT R35, RZ, 0x7610, R35 ;  /* 0x00007610ff237816 */ /* 0x000fe20000000023 */
[----:B0-----:R-:W-:Y:S01]  /*1a0e0*/  IMAD.MOV.U32 R4, RZ, RZ, R23 ;  /* 0x000000ffff047224 */ /* 0x001fe200078e0017 */
[----:B------:R0:W-:Y:S07]  /*1a0f0*/  STL [R1+0x2b4], R23 ;  /* 0x0002b41701007387 */ /* 0x0001ee0000100800 */
[----:B------:R-:W-:Y:S01]  /*1a100*/  @!P5 IMAD.IADD R41, R41, 0x1, -R68 ;  /* 0x000000012929d824 */ /* 0x000fe200078e0a44 */
[----:B-1----:R-:W4:Y:S01]  /*1a110*/  LDL R38, [R1+0x117c] ;  /* 0x00117c0001267983 */ /* 0x002f220000100800 */
[----:B--2---:R-:W-:-:S03]  /*1a120*/  ISETP.GE.AND P6, PT, R20, RZ, PT ;  /* 0x000000ff1400720c */ /* 0x004fc60003fc6270 */
[----:B0-----:R-:W2:Y:S01]  /*1a130*/  LDL.LU R23, [R1+0x2b0] ;  /* 0x0002b00001177983 */ /* 0x001ea20000300800 */
[----:B------:R-:W-:Y:S01]  /*1a140*/  ISETP.GT.U32.AND P4, PT, R68, R34, PT ;  /* 0x000000224400720c */ /* 0x000fe20003f84070 */
[----:B------:R-:W0:Y:S02]  /*1a150*/  LDCU UR5, c[0x0][0x3b0] ;  /* 0x00007600ff0577ac */ /* 0x000e240008000800 */
[----:B------:R-:W2:Y:S04]  /*1a160*/  LDL.LU R20, [R1+0x29c] ;  /* 0x00029c0001147983 */ /* 0x000ea80000300800 */
[----:B---3--:R1:W-:Y:S04]  /*1a170*/  STL [R1+0x94], R7 ;  /* 0x0000940701007387 */ /* 0x0083e80000100800 */
[----:B------:R3:W-:Y:S01]  /*1a180*/  STL [R1+0x98], R40 ;  /* 0x0000982801007387 */ /* 0x0007e20000100800 */
[----:B-1----:R-:W-:-:S03]  /*1a190*/  LEA R7, P5, R6, R72, 0x1 ;  /* 0x0000004806077211 */ /* 0x002fc600078a08ff */
[----:B------:R-:W-:Y:S01]  /*1a1a0*/  STL [R1+0x2e0], R41 ;  /* 0x0002e02901007387 */ /* 0x000fe20000100800 */
[----:B---3--:R-:W-:-:S03]  /*1a1b0*/  LEA.HI.X.SX32 R40, R6, R69, 0x1, P5 ;  /* 0x0000004506287211 */ /* 0x008fc600028f0eff */
[----:B------:R1:W-:Y:S01]  /*1a1c0*/  STL [R1+0x6ec], R7 ;  /* 0x0006ec0701007387 */ /* 0x0003e20000100800 */
[----:B------:R-:W-:Y:S02]  /*1a1d0*/  @P0 IMAD.MOV.U32 R6, RZ, RZ, R7 ;  /* 0x000000ffff060224 */ /* 0x000fe400078e0007 */
[----:B-1----:R-:W-:-:S05]  /*1a1e0*/  @P0 IMAD.MOV.U32 R7, RZ, RZ, R40 ;  /* 0x000000ffff070224 */ /* 0x002fca00078e0028 */
[----:B------:R1:W3:Y:S01]  /*1a1f0*/  @P0 LDG.E.U16 R35, desc[UR20][R6.64] ;  /* 0x0000001406230981 */ /* 0x0002e2000c1e1500 */
[----:B------:R-:W-:Y:S01]  /*1a200*/  @!P3 IMAD.MOV R4, RZ, RZ, -R4 ;  /* 0x000000ffff04b224 */ /* 0x000fe200078e0a04 */
[----:B------:R-:W-:Y:S01]  /*1a210*/  ISETP.GT.U32.AND P3, PT, R68, R33, PT ;  /* 0x000000214400720c */ /* 0x000fe20003f64070 */
[----:B------:R-:W-:-:S03]  /*1a220*/  @!P4 IMAD.IADD R34, R34, 0x1, -R68 ;  /* 0x000000012222c824 */ /* 0x000fc600078e0a44 */
[----:B------:R-:W-:Y:S01]  /*1a230*/  SEL R5, R73, R4, !P1 ;  /* 0x0000000449057207 */ /* 0x000fe20004800000 */
[----:B------:R-:W-:Y:S01]  /*1a240*/  IMAD.MOV.U32 R4, RZ, RZ, R41 ;  /* 0x000000ffff047224 */ /* 0x000fe200078e0029 */
[----:B------:R-:W-:-:S03]  /*1a250*/  ISETP.GT.U32.AND P5, PT, R68, R34, PT ;  /* 0x000000224400720c */ /* 0x000fc60003fa4070 */
[----:B------:R-:W-:Y:S02]  /*1a260*/  @!P6 IMAD.MOV R4, RZ, RZ, -R4 ;  /* 0x000000ffff04e224 */ /* 0x000fe400078e0a04 */
[----:B------:R-:W-:Y:S01]  /*1a270*/  IMAD R5, R5, UR4, RZ ;  /* 0x0000000405057c24 */ /* 0x000fe2000f8e02ff */
[----:B------:R0:W-:Y:S01]  /*1a280*/  STL [R1+0x6e8], R40 ;  /* 0x0006e82801007387 */ /* 0x0001e20000100800 */
[--C-:B------:R-:W-:Y:S01]  /*1a290*/  @!P3 IMAD.IADD R33, R33, 0x1, -R68.reuse ;  /* 0x000000012121b824 */ /* 0x100fe200078e0a44 */
[----:B------:R-:W-:Y:S01]  /*1a2a0*/  SEL R4, R73, R4, !P1 ;  /* 0x0000000449047207 */ /* 0x000fe20004800000 */
[----:B------:R-:W2:Y:S01]  /*1a2b0*/  LDCU UR4, c[0x0][0x3b0] ;  /* 0x00007600ff0477ac */ /* 0x000ea20008000800 */
[----:B------:R-:W-:Y:S02]  /*1a2c0*/  ISETP.GE.AND P3, PT, R16, RZ, PT ;  /* 0x000000ff1000720c */ /* 0x000fe40003f66270 */
[----:B------:R-:W-:Y:S02]  /*1a2d0*/  PRMT R39, RZ, 0x7610, R39 ;  /* 0x00007610ff277816 */ /* 0x000fe40000000027 */
[C---:B0-----:R-:W-:Y:S01]  /*1a2e0*/  LEA R40, P6, R5.reuse, R72, 0x1 ;  /* 0x0000004805287211 */ /* 0x041fe200078c08ff */
[----:B-1----:R-:W-:Y:S01]  /*1a2f0*/  IMAD R6, R4, UR7, RZ ;  /* 0x0000000704067c24 */ /* 0x002fe2000f8e02ff */
[----:B------:R-:W-:Y:S01]  /*1a300*/  PRMT R7, RZ, 0x7610, R7 ;  /* 0x00007610ff077816 */ /* 0x000fe20000000007 */
[----:B------:R-:W-:Y:S01]  /*1a310*/  @!P5 IMAD.IADD R34, R34, 0x1, -R68 ;  /* 0x000000012222d824 */ /* 0x000fe200078e0a44 */
[----:B------:R-:W-:Y:S01]  /*1a320*/  LEA.HI.X.SX32 R5, R5, R69, 0x1, P6 ;  /* 0x0000004505057211 */ /* 0x000fe200030f0eff */
[----:B------:R-:W-:Y:S01]  /*1a330*/  @P0 IMAD.MOV.U32 R4, RZ, RZ, R40 ;  /* 0x000000ffff040224 */ /* 0x000fe200078e0028 */
[----:B----4-:R-:W-:Y:S01]  /*1a340*/  ISETP.GT.U32.AND P4, PT, R68, R30, PT ;  /* 0x0000001e4400720c */ /* 0x010fe20003f84070 */
[----:B------:R-:W0:Y:S03]  /*1a350*/  LDCU UR7, c[0x0][0x3b0] ;  /* 0x00007600ff0777ac */ /* 0x000e260008000800 */
[----:B------:R1:W4:Y:S02]  /*1a360*/  @P0 LDG.E.U16 R39, desc[UR20][R4.64] ;  /* 0x0000001404270981 */ /* 0x000324000c1e1500 */
[----:B-1----:R-:W-:-:S04]  /*1a370*/  IMAD.MOV.U32 R4, RZ, RZ, R34 ;  /* 0x000000ffff047224 */ /* 0x002fc800078e0022 */
[----:B------:R-:W-:Y:S01]  /*1a380*/  @!P3 IMAD.MOV R4, RZ, RZ, -R4 ;  /* 0x000000ffff04b224 */ /* 0x000fe200078e0a04 */
[----:B---3--:R1:W-:Y:S04]  /*1a390*/  STL [R1+0x90], R35 ;  /* 0x0000902301007387 */ /* 0x0083e80000100800 */
[----:B-1----:R-:W3:Y:S04]  /*1a3a0*/  LDL R35, [R1+0x1188] ;  /* 0x0011880001237983 */ /* 0x002ee80000100800 */
[----:B------:R-:W3:Y:S04]  /*1a3b0*/  LDL.LU R16, [R1+0x284] ;  /* 0x0002840001107983 */ /* 0x000ee80000300800 */
[----:B------:R-:W-:Y:S04]  /*1a3c0*/  STL [R1+0x71c], R40 ;  /* 0x00071c2801007387 */ /* 0x000fe80000100800 */
        /* <DEDUP_REMOVED lines=8> */
[----:B------:R-:W3:Y:S01]  /*1a450*/  @P0 LDG.E.U16 R7, desc[UR20][R4.64] ;  /* 0x0000001404070981 */ /* 0x000ee2000c1e1500 */
[----:B------:R-:W-:Y:S01]  /*1a460*/  @!P4 IMAD.IADD R30, R30, 0x1, -R68 ;  /* 0x000000011e1ec824 */ /* 0x000fe200078e0a44 */
[----:B------:R-:W-:-:S04]  /*1a470*/  ISETP.GT.U32.AND P4, PT, R68, R33, PT ;  /* 0x000000214400720c */ /* 0x000fc80003f84070 */
[C---:B------:R-:W-:Y:S02]  /*1a480*/  ISETP.GT.U32.AND P6, PT, R68.reuse, R30, PT ;  /* 0x0000001e4400720c */ /* 0x040fe40003fc4070 */
[----:B--2---:R-:W-:Y:S01]  /*1a490*/  ISETP.GT.U32.AND P3, PT, R68, R23, PT ;  /* 0x000000174400720c */ /* 0x004fe20003f64070 */
[----:B------:R0:W-:Y:S01]  /*1a4a0*/  STL [R1+0x748], R34 ;  /* 0x0007482201007387 */ /* 0x0001e20000100800 */
[----:B------:R-:W-:Y:S01]  /*1a4b0*/  IMAD R6, R6, UR4, RZ ;  /* 0x0000000406067c24 */ /* 0x000fe2000f8e02ff */
[----:B------:R-:W-:Y:S01]  /*1a4c0*/  PRMT R19, RZ, 0x7610, R19 ;  /* 0x00007610ff137816 */ /* 0x000fe20000000013 */
[----:B------:R-:W1:Y:S03]  /*1a4d0*/  LDCU UR4, c[0x0][0x3b0] ;  /* 0x00007600ff0477ac */ /* 0x000e660008000800 */
[----:B------:R-:W-:-:S04]  /*1a4e0*/  @!P4 IMAD.IADD R33, R33, 0x1, -R68 ;  /* 0x000000012121c824 */ /* 0x000fc800078e0a44 */
[--C-:B------:R-:W-:Y:S01]  /*1a4f0*/  @!P6 IMAD.IADD R30, R30, 0x1, -R68.reuse ;  /* 0x000000011e1ee824 */ /* 0x100fe200078e0a44 */
[----:B------:R-:W-:Y:S01]  /*1a500*/  STL [R1+0x2f4], R33 ;  /* 0x0002f42101007387 */ /* 0x000fe20000100800 */
[----:B------:R-:W-:-:S03]  /*1a510*/  @!P3 IMAD.IADD R23, R23, 0x1, -R68 ;  /* 0x000000011717b824 */ /* 0x000fc600078e0a44 */
[----:B0-----:R-:W2:Y:S04]  /*1a520*/  LDL.LU R34, [R1+0x26c] ;  /* 0x00026c0001227983 */ /* 0x001ea80000300800 */
[----:B------:R-:W-:Y:S04]  /*1a530*/  STL [R1+0x2e4], R30 ;  /* 0x0002e41e01007387 */ /* 0x000fe80000100800 */
[----:B------:R-:W2:Y:S04]  /*1a540*/  LDL R41, [R1+0x11b8] ;  /* 0x0011b80001297983 */ /* 0x000ea80000100800 */
[----:B---3--:R0:W-:Y:S04]  /*1a550*/  STL [R1+0x88], R7 ;  /* 0x0000880701007387 */ /* 0x0081e80000100800 */
[----:B----4-:R-:W-:Y:S04]  /*1a560*/  STL [R1+0x8c], R39 ;  /* 0x00008c2701007387 */ /* 0x010fe80000100800 */
[----:B------:R-:W3:Y:S01]  /*1a570*/  LDL R40, [R1+0x11c8] ;  /* 0x0011c80001287983 */ /* 0x000ee20000100800 */
[----:B0-----:R-:W-:-:S04]  /*1a580*/  LEA R7, P3, R6, R72, 0x1 ;  /* 0x0000004806077211 */ /* 0x001fc800078608ff */
[----:B------:R-:W-:Y:S01]  /*1a590*/  LEA.HI.X.SX32 R6, R6, R69, 0x1, P3 ;  /* 0x0000004506067211 */ /* 0x000fe200018f0eff */
[----:B------:R0:W-:Y:S04]  /*1a5a0*/  STL [R1+0x77c], R7 ;  /* 0x00077c0701007387 */ /* 0x0001e80000100800 */
[----:B------:R4:W-:Y:S01]  /*1a5b0*/  STL [R1+0x778], R6 ;  /* 0x0007780601007387 */ /* 0x0009e20000100800 */
[----:B0-----:R-:W-:-:S04]  /*1a5c0*/  @P0 LOP3.LUT R7, R7, R6, RZ, 0x3c, !PT ;  /* 0x0000000607070212 */ /* 0x001fc800078e3cff */
[----:B----4-:R-:W-:-:S04]  /*1a5d0*/  @P0 LOP3.LUT R6, R7, R6, RZ, 0x3c, !PT ;  /* 0x0000000607060212 */ /* 0x010fc800078e3cff */
[----:B------:R-:W-:-:S05]  /*1a5e0*/  @P0 LOP3.LUT R7, R7, R6, RZ, 0x3c, !PT ;  /* 0x0000000607070212 */ /* 0x000fca00078e3cff */
[----:B------:R0:W4:Y:S01]  /*1a5f0*/  @P0 LDG.E.U16 R19, desc[UR20][R6.64] ;  /* 0x0000001406130981 */ /* 0x000122000c1e1500 */
[----:B------:R-:W-:Y:S02]  /*1a600*/  ISETP.GE.AND P4, PT, R38, RZ, PT ;  /* 0x000000ff2600720c */ /* 0x000fe40003f86270 */
[----:B------:R-:W-:Y:S01]  /*1a610*/  ISETP.GE.AND P6, PT, R35, RZ, PT ;  /* 0x000000ff2300720c */ /* 0x000fe20003fc6270 */
[----:B------:R-:W-:Y:S02]  /*1a620*/  IMAD.MOV.U32 R5, RZ, RZ, R33 ;  /* 0x000000ffff057224 */ /* 0x000fe400078e0021 */
[----:B------:R-:W-:Y:S01]  /*1a630*/  IMAD.MOV.U32 R4, RZ, RZ, R30 ;  /* 0x000000ffff047224 */ /* 0x000fe200078e001e */
[----:B------:R-:W-:-:S07]  /*1a640*/  ISETP.GT.U32.AND P3, PT, R68, R16, PT ;  /* 0x000000104400720c */ /* 0x000fce0003f64070 */
[----:B------:R-:W-:Y:S02]  /*1a650*/  @!P4 IMAD.MOV R5, RZ, RZ, -R5 ;  /* 0x000000ffff05c224 */ /* 0x000fe400078e0a05 */
[----:B------:R-:W-:-:S03]  /*1a660*/  @!P6 IMAD.MOV R4, RZ, RZ, -R4 ;  /* 0x000000ffff04e224 */ /* 0x000fc600078e0a04 */
[C---:B------:R-:W-:Y:S02]  /*1a670*/  SEL R5, R73.reuse, R5, !P1 ;  /* 0x0000000549057207 */ /* 0x040fe40004800000 */
[----:B------:R-:W-:-:S03]  /*1a680*/  SEL R4, R73, R4, !P1 ;  /* 0x0000000449047207 */ /* 0x000fc60004800000 */
[----:B------:R-:W-:Y:S02]  /*1a690*/  IMAD R5, R5, UR5, RZ ;  /* 0x0000000505057c24 */ /* 0x000fe4000f8e02ff */
[----:B------:R-:W-:Y:S01]  /*1a6a0*/  @!P3 IMAD.IADD R16, R16, 0x1, -R68 ;  /* 0x000000011010b824 */ /* 0x000fe200078e0a44 */
[----:B------:R-:W-:Y:S01]  /*1a6b0*/  PRMT R36, RZ, 0x7610, R36 ;  /* 0x00007610ff247816 */ /* 0x000fe20000000024 */
[----:B-1----:R-:W-:Y:S01]  /*1a6c0*/  IMAD R4, R4, UR4, RZ ;  /* 0x0000000404047c24 */ /* 0x002fe2000f8e02ff */
[CC--:B------:R-:W-:Y:S01]  /*1a6d0*/  LEA R38, P6, R5.reuse, R72.reuse, 0x1 ;  /* 0x0000004805267211 */ /* 0x0c0fe200078c08ff */
[----:B------:R-:W1:Y:S03]  /*1a6e0*/  LDCU UR4, c[0x0][0x3b0] ;  /* 0x00007600ff0477ac */ /* 0x000e660008000800 */
[----:B------:R-:W-:Y:S01]  /*1a6f0*/  LEA R35, P3, R4, R72, 0x1 ;  /* 0x0000004804237211 */ /* 0x000fe200078608ff */
[----:B------:R-:W1:Y:S01]  /*1a700*/  LDCU UR5, c[0x0][0x3b0] ;  /* 0x00007600ff0577ac */ /* 0x000e620008000800 */
[----:B------:R-:W-:-:S02]  /*1a710*/  LEA.HI.X.SX32 R39, R5, R69, 0x1, P6 ;  /* 0x0000004505277211 */ /* 0x000fc400030f0eff */
[----:B0-----:R-:W-:Y:S01]  /*1a720*/  LEA.HI.X.SX32 R6, R4, R69, 0x1, P3 ;  /* 0x0000004504067211 */ /* 0x001fe200018f0eff */
[----:B------:R-:W-:Y:S02]  /*1a730*/  @P0 IMAD.MOV.U32 R4, RZ, RZ, R38 ;  /* 0x000000ffff040224 */ /* 0x000fe400078e0026 */
[----:B------:R-:W-:Y:S01]  /*1a740*/  @P0 IMAD.MOV.U32 R5, RZ, RZ, R39 ;  /* 0x000000ffff050224 */ /* 0x000fe200078e0027 */
[----:B------:R-:W-:-:S04]  /*1a750*/  PRMT R32, RZ, 0x7610, R32 ;  /* 0x00007610ff207816 */ /* 0x000fc80000000020 */
[----:B------:R0:W3:Y:S02]  /*1a760*/  @P0 LDG.E.U16 R36, desc[UR20][R4.64] ;  /* 0x0000001404240981 */ /* 0x0000e4000c1e1500 */
[----:B0-----:R-:W-:Y:S02]  /*1a770*/  @P0 IMAD.MOV.U32 R4, RZ, RZ, R35 ;  /* 0x000000ffff040224 */ /* 0x001fe400078e0023 */
[----:B------:R-:W-:-:S05]  /*1a780*/  @P0 IMAD.MOV.U32 R5, RZ, RZ, R6 ;  /* 0x000000ffff050224 */ /* 0x000fca00078e0006 */
[----:B------:R0:W3:Y:S04]  /*1a790*/  @P0 LDG.E.U16 R32, desc[UR20][R4.64] ;  /* 0x0000001404200981 */ /* 0x0000e8000c1e1500 */
[----:B----4-:R4:W-:Y:S04]  /*1a7a0*/  STL [R1+0x84], R19 ;  /* 0x0000841301007387 */ /* 0x0109e80000100800 */
[----:B----4-:R-:W4:Y:S01]  /*1a7b0*/  LDL R19, [R1+0x11d8] ;  /* 0x0011d80001137983 */ /* 0x010f220000100800 */
[C---:B------:R-:W-:Y:S02]  /*1a7c0*/  ISETP.GT.U32.AND P5, PT, R68.reuse, R20, PT ;  /* 0x000000144400720c */ /* 0x040fe40003fa4070 */
[----:B------:R-:W-:Y:S01]  /*1a7d0*/  ISETP.GT.U32.AND P4, PT, R68, R23, PT ;  /* 0x000000174400720c */ /* 0x000fe20003f84070 */
[----:B------:R-:W4:Y:S01]  /*1a7e0*/  LDL.LU R33, [R1+0x254] ;  /* 0x0002540001217983 */ /* 0x000f220000300800 */
[----:B--2---:R-:W-:-:S02]  /*1a7f0*/  ISETP.GE.AND P6, PT, R41, RZ, PT ;  /* 0x000000ff2900720c */ /* 0x004fc40003fc6270 */
[----:B------:R-:W-:Y:S01]  /*1a800*/  ISETP.GT.U32.AND P3, PT, R68, R16, PT ;  /* 0x000000104400720c */ /* 0x000fe20003f64070 */
[----:B------:R-:W2:Y:S06]  /*1a810*/  LDL.LU R30, [R1+0x234] ;  /* 0x00023400011e7983 */ /* 0x000eac0000300800 */
[----:B------:R-:W-:-:S05]  /*1a820*/  @!P5 IMAD.IADD R20, R20, 0x1, -R68 ;  /* 0x000000011414d824 */ /* 0x000fca00078e0a44 */
[C---:B------:R-:W-:Y:S01]  /*1a830*/  ISETP.GT.U32.AND P5, PT, R68.reuse, R20, PT ;  /* 0x000000144400720c */ /* 0x040fe20003fa4070 */
[----:B------:R-:W-:Y:S01]  /*1a840*/  @!P4 IMAD.IADD R23, R23, 0x1, -R68 ;  /* 0x000000011717c824 */ /* 0x000fe200078e0a44 */
[----:B------:R-:W-:-:S03]  /*1a850*/  ISETP.GT.U32.AND P4, PT, R68, R34, PT ;  /* 0x000000224400720c */ /* 0x000fc60003f84070 */
[----:B0-----:R-:W-:-:S08]  /*1a860*/  IMAD.MOV.U32 R5, RZ, RZ, R23 ;  /* 0x000000ffff057224 */ /* 0x001fd000078e0017 */
[--C-:B------:R-:W-:Y:S01]  /*1a870*/  @!P5 IMAD.IADD R20, R20, 0x1, -R68.reuse ;  /* 0x000000011414d824 */ /* 0x100fe200078e0a44 */
[----:B---3--:R-:W-:Y:S01]  /*1a880*/  ISETP.GE.AND P5, PT, R40, RZ, PT ;  /* 0x000000ff2800720c */ /* 0x008fe20003fa6270 */
[----:B------:R0:W-:Y:S01]  /*1a890*/  STL [R1+0x2b0], R23 ;  /* 0x0002b01701007387 */ /* 0x0001e20000100800 */
[----:B------:R-:W-:Y:S02]  /*1a8a0*/  @!P4 IMAD.IADD R34, R34, 0x1, -R68 ;  /* 0x000000012222c824 */ /* 0x000fe400078e0a44 */
[----:B------:R-:W-:Y:S01]  /*1a8b0*/  IMAD.MOV.U32 R4, RZ, RZ, R20 ;  /* 0x000000ffff047224 */ /* 0x000fe200078e0014 */
[----:B------:R-:W-:Y:S01]  /*1a8c0*/  STL [R1+0x7ac], R38 ;  /* 0x0007ac2601007387 */ /* 0x000fe20000100800 */
[----:B------:R-:W-:-:S03]  /*1a8d0*/  @!P6 IMAD.MOV R5, RZ, RZ, -R5 ;  /* 0x000000ffff05e224 */ /* 0x000fc600078e0a05 */
[----:B------:R-:W-:Y:S01]  /*1a8e0*/  STL [R1+0x7dc], R35 ;  /* 0x0007dc2301007387 */ /* 0x000fe20000100800 */
[----:B------:R-:W-:-:S03]  /*1a8f0*/  ISETP.GT.U32.AND P6, PT, R68, R34, PT ;  /* 0x000000224400720c */ /* 0x000fc60003fc4070 */
[----:B------:R-:W-:Y:S01]  /*1a900*/  STL [R1+0x7a8], R39 ;  /* 0x0007a82701007387 */ /* 0x000fe20000100800 */
[----:B------:R-:W-:-:S03]  /*1a910*/  @!P5 IMAD.MOV R4, RZ, RZ, -R4 ;  /* 0x000000ffff04d224 */ /* 0x000fc600078e0a04 */
[----:B------:R-:W-:Y:S01]  /*1a920*/  STL [R1+0x29c], R20 ;  /* 0x00029c1401007387 */ /* 0x000fe20000100800 */
[----:B------:R-:W-:-:S03]  /*1a930*/  @!P3 IMAD.IADD R16, R16, 0x1, -R68 ;  /* 0x000000011010b824 */ /* 0x000fc600078e0a44 */
[----:B------:R3:W-:Y:S02]  /*1a940*/  STL [R1+0x7d8], R6 ;  /* 0x0007d80601007387 */ /* 0x0007e40000100800 */
[----:B------:R-:W-:Y:S02]  /*1a950*/  @!P6 IMAD.IADD R34, R34, 0x1, -R68 ;  /* 0x000000012222e824 */ /* 0x000fe400078e0a44 */
[----:B0-----:R-:W2:Y:S01]  /*1a960*/  LDL R23, [R1+0x11fc] ;  /* 0x0011fc0001177983 */ /* 0x001ea20000100800 */
[C---:B---3--:R-:W-:Y:S02]  /*1a970*/  SEL R6, R73.reuse, R5, !P1 ;  /* 0x0000000549067207 */ /* 0x048fe40004800000 */
[----:B------:R-:W-:Y:S01]  /*1a980*/  SEL R5, R73, R4, !P1 ;  /* 0x0000000449057207 */ /* 0x000fe20004800000 */
[----:B------:R-:W-:Y:S02]  /*1a990*/  IMAD.MOV.U32 R4, RZ, RZ, R16 ;  /* 0x000000ffff047224 */ /* 0x000fe400078e0010 */
[----:B------:R-:W-:Y:S01]  /*1a9a0*/  IMAD R6, R6, UR7, RZ ;  /* 0x0000000706067c24 */ /* 0x000fe2000f8e02ff */
[----:B------:R-:W-:Y:S01]  /*1a9b0*/  PRMT R37, RZ, 0x7610, R37 ;  /* 0x00007610ff257816 */ /* 0x000fe20000000025 */
[----:B-1----:R-:W-:Y:S01]  /*1a9c0*/  IMAD R5, R5, UR4, RZ ;  /* 0x0000000405057c24 */ /* 0x002fe2000f8e02ff */
[----:B------:R-:W-:Y:S01]  /*1a9d0*/  PRMT R7, RZ, 0x7610, R7 ;  /* 0x00007610ff077816 */ /* 0x000fe20000000007 */
[----:B------:R-:W0:Y:S03]  /*1a9e0*/  LDCU UR4, c[0x0][0x3b0] ;  /* 0x00007600ff0477ac */ /* 0x000e260008000800 */
[----:B------:R-:W-:Y:S01]  /*1a9f0*/  LEA R35, P6, R5, R72, 0x1 ;  /* 0x0000004805237211 */ /* 0x000fe200078c08ff */
[----:B------:R-:W1:Y:S01]  /*1aa00*/  LDCU UR7, c[0x0][0x3b0] ;  /* 0x00007600ff0777ac */ /* 0x000e620008000800 */
[----:B----4-:R-:W-:-:S02]  /*1aa10*/  ISETP.GE.AND P4, PT, R19, RZ, PT ;  /* 0x000000ff1300720c */ /* 0x010fc40003f86270 */
[----:B------:R-:W3:Y:S04]  /*1aa20*/  LDL R19, [R1+0x1220] ;  /* 0x0012200001137983 */ /* 0x000ee80000100800 */
[----:B------:R-:W-:Y:S07]  /*1aa30*/  STL [R1+0x284], R16 ;  /* 0x0002841001007387 */ /* 0x000fee0000100800 */
[----:B------:R-:W-:Y:S01]  /*1aa40*/  @!P4 IMAD.MOV R4, RZ, RZ, -R4 ;  /* 0x000000ffff04c224 */ /* 0x000fe200078e0a04 */
[C---:B------:R-:W-:Y:S01]  /*1aa50*/  LEA R20, P4, R6.reuse, R72, 0x1 ;  /* 0x0000004806147211 */ /* 0x040fe200078808ff */
[----:B------:R4:W-:Y:S03]  /*1aa60*/  STL [R1+0x7c], R32 ;  /* 0x00007c2001007387 */ /* 0x0009e60000100800 */
[----:B------:R-:W-:-:S02]  /*1aa70*/  LEA.HI.X.SX32 R38, R6, R69, 0x1, P4 ;  /* 0x0000004506267211 */ /* 0x000fc400020f0eff */
[----:B------:R-:W-:Y:S01]  /*1aa80*/  SEL R6, R73, R4, !P1 ;  /* 0x0000000449067207 */ /* 0x000fe20004800000 */
[----:B------:R-:W-:Y:S01]  /*1aa90*/  @P0 IMAD.MOV.U32 R4, RZ, RZ, R20 ;  /* 0x000000ffff040224 */ /* 0x000fe200078e0014 */
[----:B----4-:R-:W4:Y:S04]  /*1aaa0*/  LDL R32, [R1+0x1240] ;  /* 0x0012400001207983 */ /* 0x010f280000100800 */
[----:B------:R-:W4:Y:S04]  /*1aab0*/  LDL.LU R16, [R1+0x210] ;  /* 0x0002100001107983 */ /* 0x000f280000300800 */
[----:B------:R0:W-:Y:S02]  /*1aac0*/  STL [R1+0x80], R36 ;  /* 0x0000802401007387 */ /* 0x0001e40000100800 */
[----:B0-----:R-:W-:Y:S01]  /*1aad0*/  LEA.HI.X.SX32 R36, R5, R69, 0x1, P6 ;  /* 0x0000004505247211 */ /* 0x001fe200030f0eff */
[----:B------:R-:W-:-:S05]  /*1aae0*/  @P0 IMAD.MOV.U32 R5, RZ, RZ, R38 ;  /* 0x000000ffff050224 */ /* 0x000fca00078e0026 */
[----:B------:R0:W4:Y:S02]  /*1aaf0*/  @P0 LDG.E.U16 R37, desc[UR20][R4.64] ;  /* 0x0000001404250981 */ /* 0x000124000c1e1500 */
[----:B0-----:R-:W-:Y:S02]  /*1ab00*/  @P0 IMAD.MOV.U32 R4, RZ, RZ, R35 ;  /* 0x000000ffff040224 */ /* 0x001fe400078e0023 */
[----:B------:R-:W-:-:S05]  /*1ab10*/  @P0 IMAD.MOV.U32 R5, RZ, RZ, R36 ;  /* 0x000000ffff050224 */ /* 0x000fca00078e0024 */
[----:B------:R0:W4:Y:S01]  /*1ab20*/  @P0 LDG.E.U16 R7, desc[UR20][R4.64] ;  /* 0x0000001404070981 */ /* 0x000122000c1e1500 */
[----:B--2---:R-:W-:-:S03]  /*1ab30*/  ISETP.GT.U32.AND P3, PT, R68, R30, PT ;  /* 0x0000001e4400720c */ /* 0x004fc60003f64070 */
[----:B------:R2:W-:Y:S01]  /*1ab40*/  STL [R1+0x80c], R20 ;  /* 0x00080c1401007387 */ /* 0x0005e20000100800 */
[----:B------:R-:W-:Y:S01]  /*1ab50*/  ISETP.GE.AND P4, PT, R23, RZ, PT ;  /* 0x000000ff1700720c */ /* 0x000fe20003f86270 */
[----:B------:R-:W-:Y:S01]  /*1ab60*/  IMAD R6, R6, UR5, RZ ;  /* 0x0000000506067c24 */ /* 0x000fe2000f8e02ff */
[----:B------:R-:W-:Y:S01]  /*1ab70*/  PRMT R28, RZ, 0x7610, R28 ;  /* 0x00007610ff1c7816 */ /* 0x000fe2000000001c */
[----:B------:R-:W-:Y:S01]  /*1ab80*/  STL [R1+0x26c], R34 ;  /* 0x00026c2201007387 */ /* 0x000fe20000100800 */
[----:B------:R-:W-:Y:S01]  /*1ab90*/  ISETP.GT.U32.AND P5, PT, R68, R33, PT ;  /* 0x000000214400720c */ /* 0x000fe20003fa4070 */
[----:B0-----:R-:W-:Y:S01]  /*1aba0*/  IMAD.MOV.U32 R4, RZ, RZ, R34 ;  /* 0x000000ffff047224 */ /* 0x001fe200078e0022 */
[----:B------:R-:W0:Y:S01]  /*1abb0*/  LDCU UR5, c[0x0][0x3b0] ;  /* 0x00007600ff0577ac */ /* 0x000e220008000800 */
[----:B------:R-:W-:Y:S04]  /*1abc0*/  STL [R1+0x83c], R35 ;  /* 0x00083c2301007387 */ /* 0x000fe80000100800 */
[----:B------:R-:W-:Y:S04]  /*1abd0*/  STL [R1+0x808], R38 ;  /* 0x0008082601007387 */ /* 0x000fe80000100800 */
[----:B------:R-:W4:Y:S04]  /*1abe0*/  LDL.LU R23, [R1+0x1e0] ;  /* 0x0001e00001177983 */ /* 0x000f280000300800 */
[----:B------:R-:W-:Y:S04]  /*1abf0*/  STL [R1+0x838], R36 ;  /* 0x0008382401007387 */ /* 0x000fe80000100800 */
[----:B--2---:R-:W2:Y:S01]  /*1ac00*/  LDL.LU R20, [R1+0x1c4] ;  /* 0x0001c40001147983 */ /* 0x004ea20000300800 */
[----:B------:R-:W-:Y:S01]  /*1ac10*/  @!P3 IMAD.IADD R30, R30, 0x1, -R68 ;  /* 0x000000011e1eb824 */ /* 0x000fe200078e0a44 */
[----:B---3--:R-:W-:-:S02]  /*1ac20*/  ISETP.GE.AND P3, PT, R19, RZ, PT ;  /* 0x000000ff1300720c */ /* 0x008fc40003f66270 */
[----:B----4-:R3:W-:Y:S02]  /*1ac30*/  STL [R1+0x74], R7 ;  /* 0x0000740701007387 */ /* 0x0107e40000100800 */
[----:B---3--:R-:W-:-:S04]  /*1ac40*/  LEA R7, P6, R6, R72, 0x1 ;  /* 0x0000004806077211 */ /* 0x008fc800078c08ff */
[----:B------:R-:W-:Y:S01]  /*1ac50*/  LEA.HI.X.SX32 R19, R6, R69, 0x1, P6 ;  /* 0x0000004506137211 */ /* 0x000fe200030f0eff */
[----:B------:R3:W-:Y:S01]  /*1ac60*/  STL [R1+0x86c], R7 ;  /* 0x00086c0701007387 */ /* 0x0007e20000100800 */
[----:B------:R-:W-:-:S03]  /*1ac70*/  @P0 IMAD.MOV.U32 R6, RZ, RZ, R7 ;  /* 0x000000ffff060224 */ /* 0x000fc600078e0007 */
[----:B---3--:R-:W-:-:S05]  /*1ac80*/  @P0 IMAD.MOV.U32 R7, RZ, RZ, R19 ;  /* 0x000000ffff070224 */ /* 0x008fca00078e0013 */
[----:B------:R3:W4:Y:S01]  /*1ac90*/  @P0 LDG.E.U16 R28, desc[UR20][R6.64] ;  /* 0x00000014061c0981 */ /* 0x000722000c1e1500 */
[----:B------:R-:W-:-:S05]  /*1aca0*/  @!P5 IMAD.IADD R33, R33, 0x1, -R68 ;  /* 0x000000012121d824 */ /* 0x000fca00078e0a44 */
[C---:B------:R-:W-:Y:S01]  /*1acb0*/  ISETP.GT.U32.AND P5, PT, R68.reuse, R33, PT ;  /* 0x000000214400720c */ /* 0x040fe20003fa4070 */
[----:B------:R-:W-:Y:S01]  /*1acc0*/  @!P4 IMAD.MOV R4, RZ, RZ, -R4 ;  /* 0x000000ffff04c224 */ /* 0x000fe200078e0a04 */
[----:B------:R-:W-:-:S04]  /*1acd0*/  ISETP.GT.U32.AND P4, PT, R68, R30, PT ;  /* 0x0000001e4400720c */ /* 0x000fc80003f84070 */
[----:B------:R-:W-:-:S07]  /*1ace0*/  SEL R4, R73, R4, !P1 ;  /* 0x0000000449047207 */ /* 0x000fce0004800000 */
[----:B------:R-:W-:-:S04]  /*1acf0*/  @!P5 IMAD.IADD R33, R33, 0x1, -R68 ;  /* 0x000000012121d824 */ /* 0x000fc800078e0a44 */
[----:B------:R-:W-:Y:S01]  /*1ad00*/  IMAD.MOV.U32 R5, RZ, RZ, R33 ;  /* 0x000000ffff057224 */ /* 0x000fe200078e0021 */
[----:B------:R-:W-:Y:S01]  /*1ad10*/  ISETP.GE.AND P5, PT, R32, RZ, PT ;  /* 0x000000ff2000720c */ /* 0x000fe20003fa6270 */
[----:B------:R-:W-:Y:S02]  /*1ad20*/  IMAD R4, R4, UR12, RZ ;  /* 0x0000000c04047c24 */ /* 0x000fe4000f8e02ff */
[----:B------:R-:W-:Y:S02]  /*1ad30*/  @!P4 IMAD.IADD R30, R30, 0x1, -R68 ;  /* 0x000000011e1ec824 */ /* 0x000fe400078e0a44 */
[----:B------:R-:W-:Y:S01]  /*1ad40*/  @!P3 IMAD.MOV R5, RZ, RZ, -R5 ;  /* 0x000000ffff05b224 */ /* 0x000fe200078e0a05 */
[----:B---3--:R-:W-:Y:S01]  /*1ad50*/  LEA R6, P3, R4, R72, 0x1 ;  /* 0x0000004804067211 */ /* 0x008fe200078608ff */
[----:B------:R3:W-:Y:S01]  /*1ad60*/  STL [R1+0x254], R33 ;  /* 0x0002542101007387 */ /* 0x0007e20000100800 */
[----:B------:R-:W-:Y:S01]  /*1ad70*/  PRMT R27, RZ, 0x7610, R27 ;  /* 0x00007610ff1b7816 */ /* 0x000fe2000000001b */
[----:B------:R-:W0:Y:S01]  /*1ad80*/  LDCU UR12, c[0x0][0x3b0] ;  /* 0x00007600ff0c77ac */ /* 0x000e220008000800 */
[----:B------:R-:W-:-:S02]  /*1ad90*/  SEL R5, R73, R5, !P1 ;  /* 0x0000000549057207 */ /* 0x000fc40004800000 */
[----:B------:R-:W-:Y:S01]  /*1ada0*/  LEA.HI.X.SX32 R7, R4, R69, 0x1, P3 ;  /* 0x0000004504077211 */ /* 0x000fe200018f0eff */
[----:B------:R-:W-:Y:S02]  /*1adb0*/  IMAD.MOV.U32 R4, RZ, RZ, R30 ;  /* 0x000000ffff047224 */ /* 0x000fe400078e001e */
[----:B------:R-:W-:Y:S01]  /*1adc0*/  IMAD R5, R5, UR4, RZ ;  /* 0x0000000405057c24 */ /* 0x000fe2000f8e02ff */
[----:B------:R1:W-:Y:S01]  /*1add0*/  STL [R1+0x868], R19 ;  /* 0x0008681301007387 */ /* 0x0003e20000100800 */
[----:B------:R-:W-:Y:S01]  /*1ade0*/  @!P5 IMAD.MOV R4, RZ, RZ, -R4 ;  /* 0x000000ffff04d224 */ /* 0x000fe200078e0a04 */
[----:B------:R-:W-:Y:S01]  /*1adf0*/  PRMT R13, RZ, 0x7610, R13 ;  /* 0x00007610ff0d7816 */ /* 0x000fe2000000000d */
[----:B------:R-:W0:Y:S01]  /*1ae00*/  LDCU UR4, c[0x0][0x3b0] ;  /* 0x00007600ff0477ac */ /* 0x000e220008000800 */
[----:B---3--:R-:W-:Y:S01]  /*1ae10*/  LEA R33, P5, R5, R72, 0x1 ;  /* 0x0000004805217211 */ /* 0x008fe200078a08ff */
[----:B------:R0:W3:Y:S01]  /*1ae20*/  @P0 LDG.E.U16 R27, desc[UR20][R6.64] ;  /* 0x00000014061b0981 */ /* 0x0000e2000c1e1500 */
[----:B------:R-:W-:-:S02]  /*1ae30*/  SEL R4, R73, R4, !P1 ;  /* 0x0000000449047207 */ /* 0x000fc40004800000 */
[----:B------:R-:W-:Y:S01]  /*1ae40*/  LEA.HI.X.SX32 R34, R5, R69, 0x1, P5 ;  /* 0x0000004505227211 */ /* 0x000fe200028f0eff */
[----:B-1----:R-:W3:Y:S04]  /*1ae50*/  LDL.LU R19, [R1+0x1b0] ;  /* 0x0001b00001137983 */ /* 0x002ee80000300800 */
[----:B------:R-:W-:Y:S01]  /*1ae60*/  @P0 IMAD.MOV.U32 R5, RZ, RZ, R34 ;  /* 0x000000ffff050224 */ /* 0x000fe200078e0022 */
[----:B----4-:R1:W-:Y:S04]  /*1ae70*/  STL [R1+0x70], R28 ;  /* 0x0000701c01007387 */ /* 0x0103e80000100800 */
[----:B-1----:R-:W4:Y:S04]  /*1ae80*/  LDL R28, [R1+0x1248] ;  /* 0x00124800011c7983 */ /* 0x002f280000100800 */
[----:B------:R-:W-:Y:S04]  /*1ae90*/  STL [R1+0x78], R37 ;  /* 0x0000782501007387 */ /* 0x000fe80000100800 */
[----:B------:R0:W-:Y:S02]  /*1aea0*/  STL [R1+0x89c], R6 ;  /* 0x00089c0601007387 */ /* 0x0001e40000100800 */
[----:B0-----:R-:W-:Y:S01]  /*1aeb0*/  IMAD R6, R4, UR5, RZ ;  /* 0x0000000504067c24 */ /* 0x001fe2000f8e02ff */
[----:B------:R-:W-:Y:S01]  /*1aec0*/  ISETP.GT.U32.AND P6, PT, R68, R16, PT ;  /* 0x000000104400720c */ /* 0x000fe20003fc4070 */
[----:B------:R-:W-:Y:S01]  /*1aed0*/  @P0 IMAD.MOV.U32 R4, RZ, RZ, R33 ;  /* 0x000000ffff040224 */ /* 0x000fe200078e0021 */
[----:B------:R0:W-:Y:S01]  /*1aee0*/  STL [R1+0x234], R30 ;  /* 0x0002341e01007387 */ /* 0x0001e20000100800 */
[----:B------:R-:W-:Y:S01]  /*1aef0*/  PRMT R31, RZ, 0x7610, R31 ;  /* 0x00007610ff1f7816 */ /* 0x000fe2000000001f */
[----:B------:R-:W1:Y:S02]  /*1af00*/  LDCU UR5, c[0x0][0x3b0] ;  /* 0x00007600ff0577ac */ /* 0x000e640008000800 */
[----:B------:R-:W4:Y:S04]  /*1af10*/  @P0 LDG.E.U16 R13, desc[UR20][R4.64] ;  /* 0x00000014040d0981 */ /* 0x000f28000c1e1500 */
[----:B------:R1:W-:Y:S03]  /*1af20*/  STL [R1+0x898], R7 ;  /* 0x0008980701007387 */ /* 0x0003e60000100800 */
[----:B------:R-:W-:Y:S01]  /*1af30*/  @!P6 IMAD.IADD R16, R16, 0x1, -R68 ;  /* 0x000000011010e824 */ /* 0x000fe200078e0a44 */
[----:B------:R-:W4:Y:S01]  /*1af40*/  LDL R32, [R1+0x1268] ;  /* 0x0012680001207983 */ /* 0x000f220000100800 */
[----:B--2---:R-:W-:-:S03]  /*1af50*/  ISETP.GT.U32.AND P6, PT, R68, R20, PT ;  /* 0x000000144400720c */ /* 0x004fc60003fc4070 */
[----:B------:R-:W-:Y:S01]  /*1af60*/  ISETP.GT.U32.AND P3, PT, R68, R16, PT ;  /* 0x000000104400720c */ /* 0x000fe20003f64070 */
[----:B0-----:R-:W2:Y:S04]  /*1af70*/  LDL R30, [R1+0x1290] ;  /* 0x00129000011e7983 */ /* 0x001ea80000100800 */
[----:B---3--:R0:W-:Y:S05]  /*1af80*/  STL [R1+0x6c], R27 ;  /* 0x00006c1b01007387 */ /* 0x0081ea0000100800 */
[----:B------:R-:W-:Y:S01]  /*1af90*/  @!P6 IMAD.IADD R20, R20, 0x1, -R68 ;  /* 0x000000011414e824 */ /* 0x000fe200078e0a44 */
[----:B-1----:R-:W-:-:S02]  /*1afa0*/  LEA R7, P6, R6, R72, 0x1 ;  /* 0x0000004806077211 */ /* 0x002fc400078c08ff */
[----:B------:R-:W-:Y:S01]  /*1afb0*/  @!P3 IMAD.IADD R16, R16, 0x1, -R68 ;  /* 0x000000011010b824 */ /* 0x000fe200078e0a44 */
[----:B0-----:R-:W3:Y:S01]  /*1afc0*/  LDL.LU R27, [R1+0x1a4] ;  /* 0x0001a400011b7983 */ /* 0x001ee20000300800 */
[----:B------:R-:W-:-:S03]  /*1afd0*/  LEA.HI.X.SX32 R6, R6, R69, 0x1, P6 ;  /* 0x0000004506067211 */ /* 0x000fc600030f0eff */
[----:B------:R-:W-:Y:S01]  /*1afe0*/  STL [R1+0x8cc], R33 ;  /* 0x0008cc2101007387 */ /* 0x000fe20000100800 */
[----:B----4-:R-:W-:-:S03]  /*1aff0*/  ISETP.GE.AND P5, PT, R28, RZ, PT ;  /* 0x000000ff1c00720c */ /* 0x010fc60003fa6270 */
[----:B------:R-:W4:Y:S04]  /*1b000*/  LDL R28, [R1+0x12a8] ;  /* 0x0012a800011c7983 */ /* 0x000f280000100800 */
[----:B------:R-:W-:Y:S04]  /*1b010*/  STL [R1+0x8c8], R34 ;  /* 0x0008c82201007387 */ /* 0x000fe80000100800 */
[----:B------:R-:W-:Y:S04]  /*1b020*/  STL [R1+0x210], R16 ;  /* 0x0002101001007387 */ /* 0x000fe80000100800 */
[----:B------:R0:W-:Y:S04]  /*1b030*/  STL [R1+0x68], R13 ;  /* 0x0000680d01007387 */ /* 0x0001e80000100800 */
[----:B0-----:R-:W4:Y:S04]  /*1b040*/  LDL.LU R13, [R1+0x190] ;  /* 0x00019000010d7983 */ /* 0x001f280000300800 */
        /* <DEDUP_REMOVED lines=8> */
[----:B------:R-:W-:-:S05]  /*1b0d0*/  @!P4 IMAD.IADD R23, R23, 0x1, -R68 ;  /* 0x000000011717c824 */ /* 0x000fca00078e0a44 */
[C---:B------:R-:W-:Y:S01]  /*1b0e0*/  ISETP.GT.U32.AND P4, PT, R68.reuse, R23, PT ;  /* 0x000000174400720c */ /* 0x040fe20003f84070 */
[----:B------:R-:W-:Y:S01]  /*1b0f0*/  @!P3 IMAD.IADD R19, R19, 0x1, -R68 ;  /* 0x000000011313b824 */ /* 0x000fe200078e0a44 */
[----:B------:R-:W-:Y:S01]  /*1b100*/  ISETP.GT.U32.AND P6, PT, R68, R20, PT ;  /* 0x000000144400720c */ /* 0x000fe20003fc4070 */
[----:B------:R-:W-:-:S10]  /*1b110*/  IMAD.MOV.U32 R5, RZ, RZ, R16 ;  /* 0x000000ffff057224 */ /* 0x000fd400078e0010 */
[--C-:B------:R-:W-:Y:S01]  /*1b120*/  @!P4 IMAD.IADD R23, R23, 0x1, -R68.reuse ;  /* 0x000000011717c824 */ /* 0x100fe200078e0a44 */
[----:B------:R-:W-:Y:S02]  /*1b130*/  ISETP.GE.AND P4, PT, R32, RZ, PT ;  /* 0x000000ff2000720c */ /* 0x000fe40003f86270 */
[----:B------:R-:W-:Y:S01]  /*1b140*/  ISETP.GT.U32.AND P3, PT, R68, R19, PT ;  /* 0x000000134400720c */ /* 0x000fe20003f64070 */
[----:B------:R-:W-:Y:S02]  /*1b150*/  IMAD.MOV.U32 R4, RZ, RZ, R23 ;  /* 0x000000ffff047224 */ /* 0x000fe400078e0017 */
[----:B------:R-:W-:Y:S01]  /*1b160*/  @!P5 IMAD.MOV R5, RZ, RZ, -R5 ;  /* 0x000000ffff05d224 */ /* 0x000fe200078e0a05 */
[----:B--2---:R-:W-:Y:S01]  /*1b170*/  ISETP.GE.AND P5, PT, R30, RZ, PT ;  /* 0x000000ff1e00720c */ /* 0x004fe20003fa6270 */
[----:B------:R-:W-:-:S06]  /*1b180*/  @!P6 IMAD.IADD R20, R20, 0x1, -R68 ;  /* 0x000000011414e824 */ /* 0x000fcc00078e0a44 */
[----:B------:R-:W-:Y:S01]  /*1b190*/  @!P4 IMAD.MOV R4, RZ, RZ, -R4 ;  /* 0x000000ffff04c224 */ /* 0x000fe200078e0a04 */
[----:B---3--:R-:W-:Y:S02]  /*1b1a0*/  ISETP.GT.U32.AND P4, PT, R68, R27, PT ;  /* 0x0000001b4400720c */ /* 0x008fe40003f84070 */
[C---:B0-----:R-:W-:Y:S02]  /*1b1b0*/  SEL R6, R73.reuse, R5, !P1 ;  /* 0x0000000549067207 */ /* 0x041fe40004800000 */
[----:B------:R-:W-:Y:S01]  /*1b1c0*/  SEL R4, R73, R4, !P1 ;  /* 0x0000000449047207 */ /* 0x000fe20004800000 */
[----:B------:R-:W-:Y:S01]  /*1b1d0*/  @!P3 IMAD.IADD R19, R19, 0x1, -R68 ;  /* 0x000000011313b824 */ /* 0x000fe200078e0a44 */
[----:B------:R0:W-:Y:S01]  /*1b1e0*/  STL [R1+0x1e0], R23 ;  /* 0x0001e01701007387 */ /* 0x0001e20000100800 */
[----:B------:R-:W-:Y:S01]  /*1b1f0*/  IMAD R7, R6, UR4, RZ ;  /* 0x0000000406077c24 */ /* 0x000fe2000f8e02ff */
[----:B------:R-:W-:Y:S01]  /*1b200*/  PRMT R24, RZ, 0x7610, R24 ;  /* 0x00007610ff187816 */ /* 0x000fe20000000018 */
[----:B------:R-:W-:Y:S01]  /*1b210*/  IMAD.MOV.U32 R5, RZ, RZ, R20 ;  /* 0x000000ffff057224 */ /* 0x000fe200078e0014 */
[----:B------:R-:W2:Y:S01]  /*1b220*/  LDL.LU R16, [R1+0x174] ;  /* 0x0001740001107983 */ /* 0x000ea20000300800 */
[----:B------:R-:W-:Y:S01]  /*1b230*/  IMAD R6, R4, UR5, RZ ;  /* 0x0000000504067c24 */ /* 0x000fe2000f8e02ff */
[----:B------:R-:W-:Y:S01]  /*1b240*/  PRMT R9, RZ, 0x7610, R9 ;  /* 0x00007610ff097816 */ /* 0x000fe20000000009 */
[----:B------:R-:W-:Y:S01]  /*1b250*/  @!P5 IMAD.MOV R5, RZ, RZ, -R5 ;  /* 0x000000ffff05d224 */ /* 0x000fe200078e0a05 */
[----:B------:R-:W-:Y:S01]  /*1b260*/  PRMT R29, RZ, 0x7610, R29 ;  /* 0x00007610ff1d7816 */ /* 0x000fe2000000001d */
[----:B------:R-:W-:Y:S01]  /*1b270*/  @!P4 IMAD.IADD R27, R27, 0x1, -R68 ;  /* 0x000000011b1bc824 */ /* 0x000fe200078e0a44 */
[----:B0-----:R-:W3:Y:S01]  /*1b280*/  LDL.LU R23, [R1+0x15c] ;  /* 0x00015c0001177983 */ /* 0x001ee20000300800 */
[----:B------:R-:W-:Y:S01]  /*1b290*/  IMAD.MOV.U32 R4, RZ, RZ, R19 ;  /* 0x000000ffff047224 */ /* 0x000fe200078e0013 */
[C---:B------:R-:W-:Y:S01]  /*1b2a0*/  LEA R30, P5, R7.reuse, R72, 0x1 ;  /* 0x00000048071e7211 */ /* 0x040fe200078a08ff */
[----:B------:R-:W0:Y:S01]  /*1b2b0*/  LDCU UR4, c[0x0][0x3b0] ;  /* 0x00007600ff0477ac */ /* 0x000e220008000800 */
[----:B------:R-:W-:Y:S01]  /*1b2c0*/  STL [R1+0x1c4], R20 ;  /* 0x0001c41401007387 */ /* 0x000fe20000100800 */
[----:B------:R-:W-:Y:S01]  /*1b2d0*/  PRMT R21, RZ, 0x7610, R21 ;  /* 0x00007610ff157816 */ /* 0x000fe20000000015 */
[----:B------:R-:W1:Y:S02]  /*1b2e0*/  LDCU UR5, c[0x0][0x3b0] ;  /* 0x00007600ff0577ac */ /* 0x000e640008000800 */
[----:B------:R0:W-:Y:S01]  /*1b2f0*/  STL [R1+0x1b0], R19 ;  /* 0x0001b01301007387 */ /* 0x0001e20000100800 */
[----:B------:R-:W-:-:S03]  /*1b300*/  LEA.HI.X.SX32 R7, R7, R69, 0x1, P5 ;  /* 0x0000004507077211 */ /* 0x000fc600028f0eff */
[----:B------:R-:W2:Y:S01]  /*1b310*/  LDL R32, [R1+0x12ac] ;  /* 0x0012ac0001207983 */ /* 0x000ea20000100800 */
[----:B0-----:R-:W-:-:S04]  /*1b320*/  LEA R19, P4, R6, R72, 0x1 ;  /* 0x0000004806137211 */ /* 0x001fc800078808ff */
[----:B------:R-:W-:Y:S01]  /*1b330*/  LEA.HI.X.SX32 R20, R6, R69, 0x1, P4 ;  /* 0x0000004506147211 */ /* 0x000fe200020f0eff */
[----:B------:R-:W-:-:S05]  /*1b340*/  @P0 IMAD.MOV.U32 R6, RZ, RZ, R30 ;  /* 0x000000ffff060224 */ /* 0x000fca00078e001e */
[----:B------:R0:W2:Y:S02]  /*1b350*/  @P0 LDG.E.U16 R24, desc[UR20][R6.64] ;  /* 0x0000001406180981 */ /* 0x0000a4000c1e1500 */
[----:B0-----:R-:W-:Y:S01]  /*1b360*/  @P0 IMAD.MOV.U32 R6, RZ, RZ, R19 ;  /* 0x000000ffff060224 */ /* 0x001fe200078e0013 */
[----:B----4-:R-:W-:Y:S02]  /*1b370*/  ISETP.GE.AND P6, PT, R28, RZ, PT ;  /* 0x000000ff1c00720c */ /* 0x010fe40003fc6270 */
[----:B------:R-:W4:Y:S04]  /*1b380*/  LDL R28, [R1+0x123c] ;  /* 0x00123c00011c7983 */ /* 0x000f280000100800 */
[----:B------:R-:W-:Y:S04]  /*1b390*/  STL [R1+0x92c], R30 ;  /* 0x00092c1e01007387 */ /* 0x000fe80000100800 */
[----:B------:R-:W-:Y:S04]  /*1b3a0*/  STL [R1+0x64], R31 ;  /* 0x0000641f01007387 */ /* 0x000fe80000100800 */
[----:B------:R-:W-:Y:S04]  /*1b3b0*/  STL [R1+0x95c], R19 ;  /* 0x00095c1301007387 */ /* 0x000fe80000100800 */
[----:B------:R0:W-:Y:S02]  /*1b3c0*/  STL [R1+0x928], R7 ;  /* 0x0009280701007387 */ /* 0x0001e40000100800 */
[----:B0-----:R-:W-:-:S05]  /*1b3d0*/  @P0 IMAD.MOV.U32 R7, RZ, RZ, R20 ;  /* 0x000000ffff070224 */ /* 0x001fca00078e0014 */
[----:B------:R-:W2:Y:S01]  /*1b3e0*/  @P0 LDG.E.U16 R9, desc[UR20][R6.64] ;  /* 0x0000001406090981 */ /* 0x000ea2000c1e1500 */
[C---:B------:R-:W-:Y:S01]  /*1b3f0*/  ISETP.GT.U32.AND P3, PT, R68.reuse, R13, PT ;  /* 0x0000000d4400720c */ /* 0x040fe20003f64070 */
[----:B------:R-:W-:Y:S01]  /*1b400*/  @!P6 IMAD.MOV R4, RZ, RZ, -R4 ;  /* 0x000000ffff04e224 */ /* 0x000fe200078e0a04 */
[----:B------:R-:W-:Y:S02]  /*1b410*/  ISETP.GT.U32.AND P6, PT, R68, R27, PT ;  /* 0x0000001b4400720c */ /* 0x000fe40003fc4070 */
[C---:B------:R-:W-:Y:S02]  /*1b420*/  SEL R5, R73.reuse, R5, !P1 ;  /* 0x0000000549057207 */ /* 0x040fe40004800000 */
[----:B------:R-:W-:-:S03]  /*1b430*/  SEL R4, R73, R4, !P1 ;  /* 0x0000000449047207 */ /* 0x000fc60004800000 */
[----:B------:R-:W-:Y:S01]  /*1b440*/  IMAD R5, R5, UR7, RZ ;  /* 0x0000000705057c24 */ /* 0x000fe2000f8e02ff */
[----:B------:R0:W-:Y:S01]  /*1b450*/  STL [R1+0x958], R20 ;  /* 0x0009581401007387 */ /* 0x0001e20000100800 */
[----:B------:R-:W-:Y:S01]  /*1b460*/  IMAD R4, R4, UR12, RZ ;  /* 0x0000000c04047c24 */ /* 0x000fe2000f8e02ff */
[----:B------:R-:W1:Y:S01]  /*1b470*/  LDCU UR7, c[0x0][0x3b0] ;  /* 0x00007600ff0777ac */ /* 0x000e620008000800 */
[--C-:B------:R-:W-:Y:S01]  /*1b480*/  @!P3 IMAD.IADD R13, R13, 0x1, -R68.reuse ;  /* 0x000000010d0db824 */ /* 0x100fe200078e0a44 */
[----:B------:R-:W3:Y:S01]  /*1b490*/  LDL R19, [R1+0x1020] ;  /* 0x0010200001137983 */ /* 0x000ee20000100800 */
[----:B------:R-:W-:Y:S01]  /*1b4a0*/  LEA R30, P3, R5, R72, 0x1 ;  /* 0x00000048051e7211 */ /* 0x000fe200078608ff */
[----:B------:R-:W-:Y:S01]  /*1b4b0*/  @!P6 IMAD.IADD R27, R27, 0x1, -R68 ;  /* 0x000000011b1be824 */ /* 0x000fe200078e0a44 */
[----:B------:R-:W-:Y:S01]  /*1b4c0*/  PRMT R25, RZ, 0x7610, R25 ;  /* 0x00007610ff197816 */ /* 0x000fe20000000019 */
[----:B------:R-:W1:Y:S01]  /*1b4d0*/  LDCU UR12, c[0x0][0x3b0] ;  /* 0x00007600ff0c77ac */ /* 0x000e620008000800 */
[----:B0-----:R-:W3:Y:S01]  /*1b4e0*/  LDL R20, [R1+0x118c] ;  /* 0x00118c0001147983 */ /* 0x001ee20000100800 */
[----:B------:R-:W-:-:S05]  /*1b4f0*/  LEA.HI.X.SX32 R31, R5, R69, 0x1, P3 ;  /* 0x00000045051f7211 */ /* 0x000fca00018f0eff */
[----:B------:R-:W-:Y:S01]  /*1b500*/  @P0 IMAD.MOV.U32 R5, RZ, RZ, R31 ;  /* 0x000000ffff050224 */ /* 0x000fe200078e001f */
[----:B--2---:R0:W-:Y:S04]  /*1b510*/  STL [R1+0x5c], R9 ;  /* 0x00005c0901007387 */ /* 0x0041e80000100800 */
[----:B0-----:R-:W2:Y:S04]  /*1b520*/  LDL.LU R9, [R1+0x110] ;  /* 0x0001100001097983 */ /* 0x001ea80000300800 */
[----:B------:R0:W-:Y:S02]  /*1b530*/  STL [R1+0x60], R24 ;  /* 0x0000601801007387 */ /* 0x0001e40000100800 */
[----:B0-----:R-:W-:-:S04]  /*1b540*/  LEA R24, P6, R4, R72, 0x1 ;  /* 0x0000004804187211 */ /* 0x001fc800078c08ff */
[----:B------:R-:W-:Y:S01]  /*1b550*/  LEA.HI.X.SX32 R6, R4, R69, 0x1, P6 ;  /* 0x0000004504067211 */ /* 0x000fe200030f0eff */
[----:B------:R-:W-:-:S05]  /*1b560*/  @P0 IMAD.MOV.U32 R4, RZ, RZ, R30 ;  /* 0x000000ffff040224 */ /* 0x000fca00078e001e */
[----:B------:R0:W2:Y:S02]  /*1b570*/  @P0 LDG.E.U16 R29, desc[UR20][R4.64] ;  /* 0x00000014041d0981 */ /* 0x0000a4000c1e1500 */
[----:B0-----:R-:W-:Y:S02]  /*1b580*/  @P0 IMAD.MOV.U32 R4, RZ, RZ, R24 ;  /* 0x000000ffff040224 */ /* 0x001fe400078e0018 */
[----:B------:R-:W-:-:S05]  /*1b590*/  @P0 IMAD.MOV.U32 R5, RZ, RZ, R6 ;  /* 0x000000ffff050224 */ /* 0x000fca00078e0006 */
[----:B------:R0:W2:Y:S01]  /*1b5a0*/  @P0 LDG.E.U16 R21, desc[UR20][R4.64] ;  /* 0x0000001404150981 */ /* 0x0000a2000c1e1500 */
[----:B------:R-:W-:-:S13]  /*1b5b0*/  ISETP.GT.U32.AND P5, PT, R68, R16, PT ;  /* 0x000000104400720c */ /* 0x000fda0003fa4070 */
[--C-:B------:R-:W-:Y:S01]  /*1b5c0*/  @!P5 IMAD.IADD R16, R16, 0x1, -R68.reuse ;  /* 0x000000011010d824 */ /* 0x100fe200078e0a44 */
[----:B------:R-:W-:Y:S01]  /*1b5d0*/  ISETP.GT.U32.AND P5, PT, R68, R13, PT ;  /* 0x0000000d4400720c */ /* 0x000fe20003fa4070 */
[----:B------:R-:W-:Y:S04]  /*1b5e0*/  STL [R1+0x98c], R30 ;  /* 0x00098c1e01007387 */ /* 0x000fe80000100800 */
[----:B------:R-:W-:Y:S04]  /*1b5f0*/  STL [R1+0x1a4], R27 ;  /* 0x0001a41b01007387 */ /* 0x000fe80000100800 */
[----:B------:R1:W-:Y:S04]  /*1b600*/  STL [R1+0x9bc], R24 ;  /* 0x0009bc1801007387 */ /* 0x0003e80000100800 */
[----:B------:R-:W-:Y:S01]  /*1b610*/  STL [R1+0x988], R31 ;  /* 0x0009881f01007387 */ /* 0x000fe20000100800 */
[----:B------:R-:W-:-:S03]  /*1b620*/  @!P5 IMAD.IADD R13, R13, 0x1, -R68 ;  /* 0x000000010d0dd824 */ /* 0x000fc600078e0a44 */
[----:B------:R-:W-:Y:S01]  /*1b630*/  STL [R1+0x9b8], R6 ;  /* 0x0009b80601007387 */ /* 0x000fe20000100800 */
[----:B0-----:R-:W-:-:S03]  /*1b640*/  IMAD.MOV.U32 R4, RZ, RZ, R13 ;  /* 0x000000ffff047224 */ /* 0x001fc600078e000d */
[----:B-1----:R-:W2:Y:S01]  /*1b650*/  LDL.LU R24, [R1+0x390] ;  /* 0x0003900001187983 */ /* 0x002ea20000300800 */
[----:B---3--:R-:W-:Y:S02]  /*1b660*/  ISETP.GT.U32.AND P4, PT, R68, R23, PT ;  /* 0x000000174400720c */ /* 0x008fe40003f84070 */
[----:B------:R-:W-:Y:S02]  /*1b670*/  ISETP.GE.AND P3, PT, R32, RZ, PT ;  /* 0x000000ff2000720c */ /* 0x000fe40003f66270 */
[----:B----4-:R-:W-:Y:S01]  /*1b680*/  ISETP.GE.AND P6, PT, R28, RZ, PT ;  /* 0x000000ff1c00720c */ /* 0x010fe20003fc6270 */
[----:B------:R-:W-:Y:S01]  /*1b690*/  IMAD.MOV.U32 R5, RZ, RZ, R27 ;  /* 0x000000ffff057224 */ /* 0x000fe200078e001b */
[----:B--2---:R0:W-:Y:S04]  /*1b6a0*/  STL [R1+0x54], R21 ;  /* 0x0000541501007387 */ /* 0x0041e80000100800 */
[----:B0-----:R-:W2:Y:S04]  /*1b6b0*/  LDL.LU R21, [R1+0x394] ;  /* 0x0003940001157983 */ /* 0x001ea80000300800 */
[----:B------:R0:W-:Y:S04]  /*1b6c0*/  STL [R1+0x190], R13 ;  /* 0x0001900d01007387 */ /* 0x0001e80000100800 */
[----:B0-----:R-:W3:Y:S01]  /*1b6d0*/  LDL R13, [R1+0xf80] ;  /* 0x000f8000010d7983 */ /* 0x001ee20000100800 */
[----:B------:R-:W-:Y:S01]  /*1b6e0*/  @!P4 IMAD.IADD R23, R23, 0x1, -R68 ;  /* 0x000000011717c824 */ /* 0x000fe200078e0a44 */
[----:B------:R-:W-:Y:S01]  /*1b6f0*/  ISETP.GT.U32.AND P5, PT, R68, R16, PT ;  /* 0x000000104400720c */ /* 0x000fe20003fa4070 */
[----:B------:R-:W-:-:S03]  /*1b700*/  @!P3 IMAD.MOV R5, RZ, RZ, -R5 ;  /* 0x000000ffff05b224 */ /* 0x000fc600078e0a05 */
[C---:B------:R-:W-:Y:S01]  /*1b710*/  ISETP.GT.U32.AND P4, PT, R68.reuse, R23, PT ;  /* 0x000000174400720c */ /* 0x040fe20003f84070 */
[----:B------:R-:W-:Y:S01]  /*1b720*/  @!P6 IMAD.MOV R4, RZ, RZ, -R4 ;  /* 0x000000ffff04e224 */ /* 0x000fe200078e0a04 */
[C---:B------:R-:W-:Y:S02]  /*1b730*/  SEL R5, R73.reuse, R5, !P1 ;  /* 0x0000000549057207 */ /* 0x040fe40004800000 */
[----:B------:R-:W-:Y:S02]  /*1b740*/  ISETP.GT.U32.AND P3, PT, R68, R9, PT ;  /* 0x000000094400720c */ /* 0x000fe40003f64070 */
[----:B------:R-:W-:Y:S01]  /*1b750*/  SEL R4, R73, R4, !P1 ;  /* 0x0000000449047207 */ /* 0x000fe20004800000 */
[----:B------:R-:W-:Y:S02]  /*1b760*/  IMAD R6, R5, UR4, RZ ;  /* 0x0000000405067c24 */ /* 0x000fe4000f8e02ff */
[----:B------:R-:W-:Y:S02]  /*1b770*/  @!P5 IMAD.IADD R16, R16, 0x1, -R68 ;  /* 0x000000011010d824 */ /* 0x000fe400078e0a44 */
[----:B------:R-:W-:-:S02]  /*1b780*/  IMAD R4, R4, UR5, RZ ;  /* 0x0000000504047c24 */ /* 0x000fc4000f8e02ff */
[----:B------:R-:W-:Y:S01]  /*1b790*/  @!P4 IMAD.IADD R23, R23, 0x1, -R68 ;  /* 0x000000011717c824 */ /* 0x000fe200078e0a44 */
[CC--:B------:R-:W-:Y:S01]  /*1b7a0*/  LEA R7, P4, R6.reuse, R72.reuse, 0x1 ;  /* 0x0000004806077211 */ /* 0x0c0fe200078808ff */
[----:B------:R-:W-:Y:S01]  /*1b7b0*/  STL [R1+0x58], R29 ;  /* 0x0000581d01007387 */ /* 0x000fe20000100800 */
[----:B------:R-:W-:Y:S01]  /*1b7c0*/  ISETP.GE.AND P5, PT, R19, RZ, PT ;  /* 0x000000ff1300720c */ /* 0x000fe20003fa6270 */
[----:B------:R-:W-:Y:S01]  /*1b7d0*/  IMAD.MOV.U32 R5, RZ, RZ, R16 ;  /* 0x000000ffff057224 */ /* 0x000fe200078e0010 */
[----:B------:R-:W-:Y:S01]  /*1b7e0*/  LEA.HI.X.SX32 R6, R6, R69, 0x1, P4 ;  /* 0x0000004506067211 */ /* 0x000fe200020f0eff */
[----:B------:R0:W-:Y:S01]  /*1b7f0*/  STL [R1+0x174], R16 ;  /* 0x0001741001007387 */ /* 0x0001e20000100800 */
[----:B------:R-:W-:Y:S01]  /*1b800*/  @!P3 IMAD.IADD R9, R9, 0x1, -R68 ;  /* 0x000000010909b824 */ /* 0x000fe200078e0a44 */
[----:B------:R-:W-:Y:S01]  /*1b810*/  LEA R19, P3, R4, R72, 0x1 ;  /* 0x0000004804137211 */ /* 0x000fe200078608ff */
[----:B------:R-:W1:Y:S01]  /*1b820*/  LDCU UR4, c[0x0][0x3b0] ;  /* 0x00007600ff0477ac */ /* 0x000e620008000800 */
[----:B------:R-:W-:-:S02]  /*1b830*/  ISETP.GE.AND P6, PT, R20, RZ, PT ;  /* 0x000000ff1400720c */ /* 0x000fc40003fc6270 */
[----:B------:R-:W-:Y:S01]  /*1b840*/  PRMT R14, RZ, 0x7610, R14 ;  /* 0x00007610ff0e7816 */ /* 0x000fe2000000000e */
[----:B------:R-:W4:Y:S01]  /*1b850*/  LDCU UR5, c[0x0][0x3b0] ;  /* 0x00007600ff0577ac */ /* 0x000f220008000800 */
[----:B0-----:R-:W2:Y:S04]  /*1b860*/  LDL.LU R16, [R1+0x398] ;  /* 0x0003980001107983 */ /* 0x001ea80000300800 */
[----:B------:R-:W-:Y:S04]  /*1b870*/  STL [R1+0x15c], R23 ;  /* 0x00015c1701007387 */ /* 0x000fe80000100800 */
[----:B------:R0:W-:Y:S04]  /*1b880*/  STL [R1+0x9ec], R7 ;  /* 0x0009ec0701007387 */ /* 0x0001e80000100800 */
[----:B------:R-:W-:Y:S01]  /*1b890*/  STL [R1+0xa1c], R19 ;  /* 0x000a1c1301007387 */ /* 0x000fe20000100800 */
[----:B0-----:R-:W-:-:S03]  /*1b8a0*/  @P0 LOP3.LUT R7, R7, R6, RZ, 0x3c, !PT ;  /* 0x0000000607070212 */ /* 0x001fc600078e3cff */
[----:B------:R0:W-:Y:S01]  /*1b8b0*/  STL [R1+0x9e8], R6 ;  /* 0x0009e80601007387 */ /* 0x0001e20000100800 */
[----:B------:R-:W-:Y:S02]  /*1b8c0*/  LEA.HI.X.SX32 R20, R4, R69, 0x1, P3 ;  /* 0x0000004504147211 */ /* 0x000fe400018f0eff */
[----:B0-----:R-:W-:-:S04]  /*1b8d0*/  @P0 LOP3.LUT R6, R7, R6, RZ, 0x3c, !PT ;  /* 0x0000000607060212 */ /* 0x001fc800078e3cff */
[----:B------:R-:W-:Y:S02]  /*1b8e0*/  @P0 LOP3.LUT R7, R7, R6, RZ, 0x3c, !PT ;  /* 0x0000000607070212 */ /* 0x000fe400078e3cff */
[C---:B------:R-:W-:Y:S01]  /*1b8f0*/  ISETP.GT.U32.AND P4, PT, R68.reuse, R9, PT ;  /* 0x000000094400720c */ /* 0x040fe20003f84070 */
[----:B------:R-:W-:Y:S02]  /*1b900*/  @!P6 IMAD.MOV R5, RZ, RZ, -R5 ;  /* 0x000000ffff05e224 */ /* 0x000fe400078e0a05 */
[----:B------:R0:W4:Y:S01]  /*1b910*/  @P0 LDG.E.U16 R25, desc[UR20][R6.64] ;  /* 0x0000001406190981 */ /* 0x000122000c1e1500 */
[----:B------:R-:W-:Y:S01]  /*1b920*/  IMAD.MOV.U32 R4, RZ, RZ, R23 ;  /* 0x000000ffff047224 */ /* 0x000fe200078e0017 */
[----:B------:R-:W-:-:S03]  /*1b930*/  ISETP.GT.U32.AND P6, PT, R68, R24, PT ;  /* 0x000000184400720c */ /* 0x000fc60003fc4070 */
[----:B------:R-:W-:Y:S02]  /*1b940*/  @!P5 IMAD.MOV R4, RZ, RZ, -R4 ;  /* 0x000000ffff04d224 */ /* 0x000fe400078e0a04 */
[----:B0-----:R-:W-:Y:S02]  /*1b950*/  @P0 IMAD.MOV.U32 R6, RZ, RZ, R19 ;  /* 0x000000ffff060224 */ /* 0x001fe400078e0013 */
[----:B------:R-:W-:-:S05]  /*1b960*/  @P0 IMAD.MOV.U32 R7, RZ, RZ, R20 ;  /* 0x000000ffff070224 */ /* 0x000fca00078e0014 */
[----:B------:R0:W4:Y:S01]  /*1b970*/  @P0 LDG.E.U16 R14, desc[UR20][R6.64] ;  /* 0x00000014060e0981 */ /* 0x000122000c1e1500 */
[----:B------:R-:W-:Y:S01]  /*1b980*/  @!P4 IMAD.IADD R9, R9, 0x1, -R68 ;  /* 0x000000010909c824 */ /* 0x000fe200078e0a44 */
[C---:B0-----:R-:W-:Y:S02]  /*1b990*/  SEL R6, R73.reuse, R5, !P1 ;  /* 0x0000000549067207 */ /* 0x041fe40004800000 */
[----:B------:R-:W-:-:S03]  /*1b9a0*/  SEL R5, R73, R4, !P1 ;  /* 0x0000000449057207 */ /* 0x000fc60004800000 */
[----:B------:R-:W-:Y:S02]  /*1b9b0*/  IMAD R6, R6, UR7, RZ ;  /* 0x0000000706067c24 */ /* 0x000fe4000f8e02ff */
[----:B------:R-:W-:Y:S01]  /*1b9c0*/  @!P6 IMAD.IADD R24, R24, 0x1, -R68 ;  /* 0x000000011818e824 */ /* 0x000fe200078e0a44 */
[----:B------:R-:W-:Y:S01]  /*1b9d0*/  PRMT R26, RZ, 0x7610, R26 ;  /* 0x00007610ff1a7816 */ /* 0x000fe2000000001a */
[----:B------:R-:W-:Y:S01]  /*1b9e0*/  IMAD.MOV.U32 R4, RZ, RZ, R9 ;  /* 0x000000ffff047224 */ /* 0x000fe200078e0009 */
[C---:B------:R-:W-:Y:S01]  /*1b9f0*/  LEA R27, P6, R6.reuse, R72, 0x1 ;  /* 0x00000048061b7211 */ /* 0x040fe200078c08ff */
[----:B------:R-:W-:Y:S01]  /*1ba00*/  IMAD R5, R5, UR12, RZ ;  /* 0x0000000c05057c24 */ /* 0x000fe2000f8e02ff */
[----:B------:R-:W-:Y:S01]  /*1ba10*/  PRMT R7, RZ, 0x7610, R7 ;  /* 0x00007610ff077816 */ /* 0x000fe20000000007 */
[----:B------:R-:W-:Y:S01]  /*1ba20*/  STL [R1+0xa18], R20 ;  /* 0x000a181401007387 */ /* 0x000fe20000100800 */
[----:B------:R-:W-:Y:S01]  /*1ba30*/  LEA.HI.X.SX32 R28, R6, R69, 0x1, P6 ;  /* 0x00000045061c7211 */ /* 0x000fe200030f0eff */
[----:B------:R-:W0:Y:S01]  /*1ba40*/  LDCU UR7, c[0x0][0x3b0] ;  /* 0x00007600ff0777ac */ /* 0x000e220008000800 */
[----:B---3--:R-:W-:Y:S01]  /*1ba50*/  ISETP.GE.AND P5, PT, R13, RZ, PT ;  /* 0x000000ff0d00720c */ /* 0x008fe20003fa6270 */
[----:B------:R-:W3:-:S12]  /*1ba60*/  LDCU UR12, c[0x0][0x3b0] ;  /* 0x00007600ff0c77ac */ /* 0x000ed80008000800 */
[----:B------:R-:W-:Y:S01]  /*1ba70*/  @!P5 IMAD.MOV R4, RZ, RZ, -R4 ;  /* 0x000000ffff04d224 */ /* 0x000fe200078e0a04 */
[----:B------:R-:W-:-:S04]  /*1ba80*/  LEA R13, P5, R5, R72, 0x1 ;  /* 0x00000048050d7211 */ /* 0x000fc800078a08ff */
[----:B------:R-:W-:Y:S01]  /*1ba90*/  SEL R6, R73, R4, !P1 ;  /* 0x0000000449067207 */ /* 0x000fe20004800000 */
[----:B------:R-:W-:Y:S01]  /*1baa0*/  @P0 IMAD.MOV.U32 R4, RZ, RZ, R27 ;  /* 0x000000ffff040224 */ /* 0x000fe200078e001b */
[----:B------:R-:W-:Y:S01]  /*1bab0*/  LEA.HI.X.SX32 R19, R5, R69, 0x1, P5 ;  /* 0x0000004505137211 */ /* 0x000fe200028f0eff */
[----:B------:R-:W-:-:S05]  /*1bac0*/  @P0 IMAD.MOV.U32 R5, RZ, RZ, R28 ;  /* 0x000000ffff050224 */ /* 0x000fca00078e001c */
[----:B------:R0:W3:Y:S02]  /*1bad0*/  @P0 LDG.E.U16 R26, desc[UR20][R4.64] ;  /* 0x00000014041a0981 */ /* 0x0000e4000c1e1500 */
[----:B0-----:R-:W-:Y:S02]  /*1bae0*/  @P0 IMAD.MOV.U32 R4, RZ, RZ, R13 ;  /* 0x000000ffff040224 */ /* 0x001fe400078e000d */
[----:B------:R-:W-:-:S05]  /*1baf0*/  @P0 IMAD.MOV.U32 R5, RZ, RZ, R19 ;  /* 0x000000ffff050224 */ /* 0x000fca00078e0013 */
[----:B------:R0:W3:Y:S01]  /*1bb00*/  @P0 LDG.E.U16 R7, desc[UR20][R4.64] ;  /* 0x0000001404070981 */ /* 0x0000e2000c1e1500 */
[C---:B--2---:R-:W-:Y:S02]  /*1bb10*/  ISETP.GT.U32.AND P3, PT, R68.reuse, R21, PT ;  /* 0x000000154400720c */ /* 0x044fe40003f64070 */
[----:B------:R-:W-:-:S11]  /*1bb20*/  ISETP.GT.U32.AND P4, PT, R68, R24, PT ;  /* 0x000000184400720c */ /* 0x000fd60003f84070 */
[----:B------:R-:W-:-:S05]  /*1bb30*/  @!P3 IMAD.IADD R21, R21, 0x1, -R68 ;  /* 0x000000011515b824 */ /* 0x000fca00078e0a44 */
[----:B------:R-:W-:Y:S01]  /*1bb40*/  ISETP.GT.U32.AND P3, PT, R68, R21, PT ;  /* 0x000000154400720c */ /* 0x000fe20003f64070 */
[----:B-1----:R-:W-:Y:S01]  /*1bb50*/  IMAD R6, R6, UR4, RZ ;  /* 0x0000000406067c24 */ /* 0x002fe2000f8e02ff */
[----:B----4-:R1:W-:Y:S01]  /*1bb60*/  STL [R1+0x50], R25 ;  /* 0x0000501901007387 */ /* 0x0103e20000100800 */
[----:B------:R-:W-:Y:S01]  /*1bb70*/  @!P4 IMAD.IADD R24, R24, 0x1, -R68 ;  /* 0x000000011818c824 */ /* 0x000fe200078e0a44 */
[----:B0-----:R-:W-:-:S09]  /*1bb80*/  PRMT R4, RZ, 0x7610, R4 ;  /* 0x00007610ff047816 */ /* 0x001fd20000000004 */
[----:B------:R-:W-:Y:S01]  /*1bb90*/  @!P3 IMAD.IADD R21, R21, 0x1, -R68 ;  /* 0x000000011515b824 */ /* 0x000fe200078e0a44 */
[----:B------:R-:W-:Y:S01]  /*1bba0*/  ISETP.GT.U32.AND P6, PT, R68, R16, PT ;  /* 0x000000104400720c */ /* 0x000fe20003fc4070 */
[----:B------:R-:W0:Y:S01]  /*1bbb0*/  LDCU UR4, c[0x0][0x3b0] ;  /* 0x00007600ff0477ac */ /* 0x000e220008000800 */
[----:B-1----:R-:W2:Y:S04]  /*1bbc0*/  LDL R25, [R1+0xf94] ;  /* 0x000f940001197983 */ /* 0x002ea80000100800 */
[----:B------:R-:W4:Y:S04]  /*1bbd0*/  LDL.LU R23, [R1+0x3a0] ;  /* 0x0003a00001177983 */ /* 0x000f280000300800 */
[----:B------:R-:W4:Y:S04]  /*1bbe0*/  LDL R20, [R1+0xfb0] ;  /* 0x000fb00001147983 */ /* 0x000f280000100800 */
[----:B------:R1:W-:Y:S04]  /*1bbf0*/  STL [R1+0x4c], R14 ;  /* 0x00004c0e01007387 */ /* 0x0003e80000100800 */
[----:B-1----:R-:W4:Y:S04]  /*1bc00*/  LDL.LU R14, [R1+0x3a4] ;  /* 0x0003a400010e7983 */ /* 0x002f280000300800 */
[----:B------:R1:W-:Y:S04]  /*1bc10*/  STL [R1+0x110], R9 ;  /* 0x0001100901007387 */ /* 0x0003e80000100800 */
[----:B-1----:R-:W4:Y:S04]  /*1bc20*/  LDL R9, [R1+0xfd0] ;  /* 0x000fd00001097983 */ /* 0x002f280000100800 */
[----:B------:R-:W-:Y:S04]  /*1bc30*/  STL [R1+0xa4c], R27 ;  /* 0x000a4c1b01007387 */ /* 0x000fe80000100800 */
[----:B------:R-:W-:Y:S04]  /*1bc40*/  STL [R1+0xa7c], R13 ;  /* 0x000a7c0d01007387 */ /* 0x000fe80000100800 */
[----:B------:R-:W-:Y:S04]  /*1bc50*/  STL [R1+0xa48], R28 ;  /* 0x000a481c01007387 */ /* 0x000fe80000100800 */
[----:B------:R1:W-:Y:S04]  /*1bc60*/  STL [R1+0xa78], R19 ;  /* 0x000a781301007387 */ /* 0x0003e80000100800 */
[----:B-1----:R-:W4:Y:S04]  /*1bc70*/  LDL R19, [R1+0xff0] ;  /* 0x000ff00001137983 */ /* 0x002f280000100800 */
[----:B------:R-:W4:Y:S04]  /*1bc80*/  LDL.LU R13, [R1+0x3a8] ;  /* 0x0003a800010d7983 */ /* 0x000f280000300800 */
        /* <DEDUP_REMOVED lines=11> */
[----:B--2---:R-:W-:Y:S01]  /*1bd40*/  ISETP.GE.AND P5, PT, R25, RZ, PT ;  /* 0x000000ff1900720c */ /* 0x004fe20003fa6270 */
[----:B------:R-:W-:Y:S02]  /*1bd50*/  IMAD.MOV.U32 R5, RZ, RZ, R24 ;  /* 0x000000ffff057224 */ /* 0x000fe400078e0018 */
[----:B------:R-:W-:Y:S01]  /*1bd60*/  @!P6 IMAD.IADD R16, R16, 0x1, -R68 ;  /* 0x000000011010e824 */ /* 0x000fe200078e0a44 */
[----:B----4-:R-:W-:-:S04]  /*1bd70*/  ISETP.GE.AND P6, PT, R20, RZ, PT ;  /* 0x000000ff1400720c */ /* 0x010fc80003fc6270 */
[----:B------:R-:W-:Y:S01]  /*1bd80*/  ISETP.GT.U32.AND P3, PT, R68, R16, PT ;  /* 0x000000104400720c */ /* 0x000fe20003f64070 */
[----:B------:R-:W2:Y:S04]  /*1bd90*/  LDL.LU R20, [R1+0x3b0] ;  /* 0x0003b00001147983 */ /* 0x000ea80000300800 */
[----:B------:R-:W-:-:S05]  /*1bda0*/  @!P5 IMAD.MOV R5, RZ, RZ, -R5 ;  /* 0x000000ffff05d224 */ /* 0x000fca00078e0a05 */
[----:B------:R-:W-:Y:S02]  /*1bdb0*/  SEL R5, R73, R5, !P1 ;  /* 0x0000000549057207 */ /* 0x000fe40004800000 */
[----:B------:R-:W-:-:S03]  /*1bdc0*/  ISETP.GT.U32.AND P5, PT, R68, R14, PT ;  /* 0x0000000e4400720c */ /* 0x000fc60003fa4070 */
[----:B-1----:R-:W-:Y:S02]  /*1bdd0*/  IMAD R6, R5, UR11, RZ ;  /* 0x0000000b05067c24 */ /* 0x002fe4000f8e02ff */
[----:B------:R-:W-:-:S08]  /*1bde0*/  @!P3 IMAD.IADD R16, R16, 0x1, -R68 ;  /* 0x000000011010b824 */ /* 0x000fd000078e0a44 */
[----:B------:R-:W-:Y:S01]  /*1bdf0*/  @!P5 IMAD.IADD R14, R14, 0x1, -R68 ;  /* 0x000000010e0ed824 */ /* 0x000fe200078e0a44 */
[----:B------:R-:W-:-:S04]  /*1be00*/  LEA R7, P5, R6, R72, 0x1 ;  /* 0x0000004806077211 */ /* 0x000fc800078a08ff */
[----:B------:R-:W-:Y:S02]  /*1be10*/  LEA.HI.X.SX32 R6, R6, R69, 0x1, P5 ;  /* 0x0000004506067211 */ /* 0x000fe400028f0eff */
[----:B------:R-:W-:Y:S02]  /*1be20*/  PRMT R10, RZ, 0x7610, R10 ;  /* 0x00007610ff0a7816 */ /* 0x000fe4000000000a */
[----:B------:R-:W-:Y:S02]  /*1be30*/  PRMT R15, RZ, 0x7610, R15 ;  /* 0x00007610ff0f7816 */ /* 0x000fe4000000000f */
[----:B------:R-:W-:Y:S01]  /*1be40*/  ISETP.GE.AND P3, PT, R19, RZ, PT ;  /* 0x000000ff1300720c */ /* 0x000fe20003f66270 */
[----:B---3--:R1:W-:Y:S02]  /*1be50*/  STL [R1+0x40], R4 ;  /* 0x0000400401007387 */ /* 0x0083e40000100800 */
[----:B-1----:R-:W-:-:S04]  /*1be60*/  IMAD.MOV.U32 R4, RZ, RZ, R21 ;  /* 0x000000ffff047224 */ /* 0x002fc800078e0015 */
[----:B------:R-:W-:Y:S01]  /*1be70*/  @!P6 IMAD.MOV R4, RZ, RZ, -R4 ;  /* 0x000000ffff04e224 */ /* 0x000fe200078e0a04 */
[----:B------:R-:W-:Y:S01]  /*1be80*/  STL [R1+0x48], R26 ;  /* 0x0000481a01007387 */ /* 0x000fe20000100800 */
[----:B------:R-:W-:-:S03]  /*1be90*/  ISETP.GE.AND P6, PT, R9, RZ, PT ;  /* 0x000000ff0900720c */ /* 0x000fc60003fc6270 */
[----:B------:R-:W-:Y:S01]  /*1bea0*/  SEL R4, R73, R4, !P1 ;  /* 0x0000000449047207 */ /* 0x000fe20004800000 */
[----:B------:R-:W3:Y:S04]  /*1beb0*/  LDL R9, [R1+0x1024] ;  /* 0x0010240001097983 */ /* 0x000ee80000100800 */
[----:B------:R-:W-:Y:S01]  /*1bec0*/  STL [R1+0x398], R16 ;  /* 0x0003981001007387 */ /* 0x000fe20000100800 */
[----:B------:R-:W-:-:S03]  /*1bed0*/  IMAD R4, R4, UR11, RZ ;  /* 0x0000000b04047c24 */ /* 0x000fc6000f8e02ff */
[----:B------:R1:W-:Y:S02]  /*1bee0*/  STL [R1+0x2e4], R7 ;  /* 0x0002e40701007387 */ /* 0x0003e40000100800 */
[----:B------:R-:W-:Y:S02]  /*1bef0*/  LEA R19, P5, R4, R72, 0x1 ;  /* 0x0000004804137211 */ /* 0x000fe400078a08ff */
[----:B------:R4:W-:Y:S01]  /*1bf00*/  STL [R1+0x2e0], R6 ;  /* 0x0002e00601007387 */ /* 0x0009e20000100800 */
[----:B-1----:R-:W-:-:S04]  /*1bf10*/  @P0 LOP3.LUT R7, R7, R6, RZ, 0x3c, !PT ;  /* 0x0000000607070212 */ /* 0x002fc800078e3cff */
[C---:B----4-:R-:W-:Y:S02]  /*1bf20*/  @P0 LOP3.LUT R6, R7.reuse, R6, RZ, 0x3c, !PT ;  /* 0x0000000607060212 */ /* 0x050fe400078e3cff */
[----:B------:R-:W-:Y:S02]  /*1bf30*/  LEA.HI.X.SX32 R21, R4, R69, 0x1, P5 ;  /* 0x0000004504157211 */ /* 0x000fe400028f0eff */
[----:B------:R-:W-:-:S05]  /*1bf40*/  @P0 LOP3.LUT R7, R7, R6, RZ, 0x3c, !PT ;  /* 0x0000000607070212 */ /* 0x000fca00078e3cff */
[----:B------:R1:W4:Y:S02]  /*1bf50*/  @P0 LDG.E.U16 R10, desc[UR20][R6.64] ;  /* 0x00000014060a0981 */ /* 0x000324000c1e1500 */
[----:B-1----:R-:W-:Y:S02]  /*1bf60*/  @P0 IMAD.MOV.U32 R6, RZ, RZ, R19 ;  /* 0x000000ffff060224 */ /* 0x002fe400078e0013 */
[----:B------:R-:W-:-:S05]  /*1bf70*/  @P0 IMAD.MOV.U32 R7, RZ, RZ, R21 ;  /* 0x000000ffff070224 */ /* 0x000fca00078e0015 */
[----:B------:R1:W2:Y:S01]  /*1bf80*/  @P0 LDG.E.U16 R15, desc[UR20][R6.64] ;  /* 0x00000014060f0981 */ /* 0x0002a2000c1e1500 */
[----:B------:R-:W-:-:S13]  /*1bf90*/  ISETP.GT.U32.AND P4, PT, R68, R23, PT ;  /* 0x000000174400720c */ /* 0x000fda0003f84070 */
[----:B------:R-:W-:-:S05]  /*1bfa0*/  @!P4 IMAD.IADD R23, R23, 0x1, -R68 ;  /* 0x000000011717c824 */ /* 0x000fca00078e0a44 */
[----:B------:R-:W-:Y:S01]  /*1bfb0*/  ISETP.GT.U32.AND P4, PT, R68, R23, PT ;  /* 0x000000174400720c */ /* 0x000fe20003f84070 */
[----:B------:R-:W-:-:S04]  /*1bfc0*/  IMAD.MOV.U32 R5, RZ, RZ, R16 ;  /* 0x000000ffff057224 */ /* 0x000fc800078e0010 */
[----:B------:R-:W-:Y:S01]  /*1bfd0*/  @!P6 IMAD.MOV R5, RZ, RZ, -R5 ;  /* 0x000000ffff05e224 */ /* 0x000fe200078e0a05 */
[----:B------:R-:W-:-:S07]  /*1bfe0*/  ISETP.GT.U32.AND P6, PT, R68, R14, PT ;  /* 0x0000000e4400720c */ /* 0x000fce0003fc4070 */
[----:B------:R-:W-:Y:S01]  /*1bff0*/  @!P4 IMAD.IADD R23, R23, 0x1, -R68 ;  /* 0x000000011717c824 */ /* 0x000fe200078e0a44 */
[----:B------:R-:W-:-:S03]  /*1c000*/  ISETP.GT.U32.AND P4, PT, R68, R13, PT ;  /* 0x0000000d4400720c */ /* 0x000fc60003f84070 */
[----:B------:R-:W-:Y:S01]  /*1c010*/  IMAD.MOV.U32 R4, RZ, RZ, R23 ;  /* 0x000000ffff047224 */ /* 0x000fe200078e0017 */
[----:B-1----:R-:W-:-:S03]  /*1c020*/  SEL R6, R73, R5, !P1 ;  /* 0x0000000549067207 */ /* 0x002fc60004800000 */
[----:B------:R-:W-:Y:S01]  /*1c030*/  @!P3 IMAD.MOV R4, RZ, RZ, -R4 ;  /* 0x000000ffff04b224 */ /* 0x000fe200078e0a04 */
[----:B------:R1:W-:Y:S05]  /*1c040*/  STL [R1+0x3a0], R23 ;  /* 0x0003a01701007387 */ /* 0x0003ea0000100800 */
[--C-:B------:R-:W-:Y:S01]  /*1c050*/  @!P4 IMAD.IADD R13, R13, 0x1, -R68.reuse ;  /* 0x000000010d0dc824 */ /* 0x100fe200078e0a44 */
[----:B------:R-:W-:Y:S01]  /*1c060*/  SEL R5, R73, R4, !P1 ;  /* 0x0000000449057207 */ /* 0x000fe20004800000 */
[----:B------:R-:W-:Y:S02]  /*1c070*/  @!P6 IMAD.IADD R14, R14, 0x1, -R68 ;  /* 0x000000010e0ee824 */ /* 0x000fe400078e0a44 */
[----:B0-----:R-:W-:Y:S01]  /*1c080*/  IMAD R6, R6, UR4, RZ ;  /* 0x0000000406067c24 */ /* 0x001fe2000f8e02ff */
[----:B------:R-:W-:Y:S01]  /*1c090*/  PRMT R22, RZ, 0x7610, R22 ;  /* 0x00007610ff167816 */ /* 0x000fe20000000016 */
[----:B------:R-:W-:Y:S01]  /*1c0a0*/  IMAD.MOV.U32 R4, RZ, RZ, R14 ;  /* 0x000000ffff047224 */ /* 0x000fe200078e000e */
[----:B------:R-:W-:Y:S01]  /*1c0b0*/  PRMT R7, RZ, 0x7610, R7 ;  /* 0x00007610ff077816 */ /* 0x000fe20000000007 */
[----:B------:R-:W-:Y:S01]  /*1c0c0*/  IMAD R5, R5, UR5, RZ ;  /* 0x0000000505057c24 */ /* 0x000fe2000f8e02ff */
[C---:B-1----:R-:W-:Y:S01]  /*1c0d0*/  LEA R23, P6, R6.reuse, R72, 0x1 ;  /* 0x0000004806177211 */ /* 0x042fe200078c08ff */
[----:B------:R-:W0:Y:S03]  /*1c0e0*/  LDCU UR4, c[0x0][0x3b0] ;  /* 0x00007600ff0477ac */ /* 0x000e260008000800 */
[----:B------:R-:W-:Y:S01]  /*1c0f0*/  LEA.HI.X.SX32 R24, R6, R69, 0x1, P6 ;  /* 0x0000004506187211 */ /* 0x000fe200030f0eff */
[----:B------:R-:W1:Y:S01]  /*1c100*/  LDCU UR5, c[0x0][0x3b0] ;  /* 0x00007600ff0577ac */ /* 0x000e620008000800 */
[----:B---3--:R-:W-:-:S13]  /*1c110*/  ISETP.GE.AND P4, PT, R9, RZ, PT ;  /* 0x000000ff0900720c */ /* 0x008fda0003f86270 */
[----:B------:R-:W-:-:S05]  /*1c120*/  @!P4 IMAD.MOV R4, RZ, RZ, -R4 ;  /* 0x000000ffff04c224 */ /* 0x000fca00078e0a04 */
[----:B------:R-:W-:Y:S01]  /*1c130*/  SEL R6, R73, R4, !P1 ;  /* 0x0000000449067207 */ /* 0x000fe20004800000 */
[----:B----4-:R3:W-:Y:S04]  /*1c140*/  STL [R1+0x3c], R10 ;  /* 0x00003c0a01007387 */ /* 0x0107e80000100800 */
[----:B---3--:R-:W3:Y:S04]  /*1c150*/  LDL R10, [R1+0x1050] ;  /* 0x00105000010a7983 */ /* 0x008ee80000100800 */
[----:B------:R-:W-:Y:S04]  /*1c160*/  STL [R1+0x514], R19 ;  /* 0x0005141301007387 */ /* 0x000fe80000100800 */
[----:B------:R-:W4:Y:S04]  /*1c170*/  LDL.LU R16, [R1+0x3b4] ;  /* 0x0003b40001107983 */ /* 0x000f280000300800 */
[----:B------:R-:W-:Y:S04]  /*1c180*/  STL [R1+0x510], R21 ;  /* 0x0005101501007387 */ /* 0x000fe80000100800 */
[----:B------:R-:W4:Y:S04]  /*1c190*/  LDL R9, [R1+0x1080] ;  /* 0x0010800001097983 */ /* 0x000f280000100800 */
[----:B--2---:R2:W-:Y:S01]  /*1c1a0*/  STL [R1+0x38], R15 ;  /* 0x0000380f01007387 */ /* 0x0045e20000100800 */
[----:B------:R-:W-:-:S03]  /*1c1b0*/  @P0 IMAD.MOV.U32 R4, RZ, RZ, R23 ;  /* 0x000000ffff040224 */ /* 0x000fc600078e0017 */
[----:B--2---:R-:W2:Y:S04]  /*1c1c0*/  LDL.LU R15, [R1+0x3bc] ;  /* 0x0003bc00010f7983 */ /* 0x004ea80000300800 */
[----:B------:R0:W-:Y:S01]  /*1c1d0*/  STL [R1+0x3a4], R14 ;  /* 0x0003a40e01007387 */ /* 0x0001e20000100800 */
[C---:B------:R-:W-:Y:S02]  /*1c1e0*/  ISETP.GT.U32.AND P5, PT, R68.reuse, R20, PT ;  /* 0x000000144400720c */ /* 0x040fe40003fa4070 */
[----:B------:R-:W-:Y:S01]  /*1c1f0*/  ISETP.GT.U32.AND P3, PT, R68, R13, PT ;  /* 0x0000000d4400720c */ /* 0x000fe20003f64070 */
[----:B------:R-:W2:Y:S01]  /*1c200*/  LDL.LU R19, [R1+0x3c0] ;  /* 0x0003c00001137983 */ /* 0x000ea20000300800 */
[----:B0-----:R-:W-:-:S04]  /*1c210*/  LEA R14, P4, R5, R72, 0x1 ;  /* 0x00000048050e7211 */ /* 0x001fc800078808ff */
[----:B------:R-:W-:Y:S01]  /*1c220*/  LEA.HI.X.SX32 R21, R5, R69, 0x1, P4 ;  /* 0x0000004505157211 */ /* 0x000fe200020f0eff */
[----:B------:R-:W-:-:S05]  /*1c230*/  @P0 IMAD.MOV.U32 R5, RZ, RZ, R24 ;  /* 0x000000ffff050224 */ /* 0x000fca00078e0018 */
[----:B------:R0:W2:Y:S02]  /*1c240*/  @P0 LDG.E.U16 R22, desc[UR20][R4.64] ;  /* 0x0000001404160981 */ /* 0x0000a4000c1e1500 */
[----:B0-----:R-:W-:Y:S02]  /*1c250*/  @P0 IMAD.MOV.U32 R4, RZ, RZ, R14 ;  /* 0x000000ffff040224 */ /* 0x001fe400078e000e */
[----:B------:R-:W-:-:S05]  /*1c260*/  @P0 IMAD.MOV.U32 R5, RZ, RZ, R21 ;  /* 0x000000ffff050224 */ /* 0x000fca00078e0015 */
[----:B------:R0:W2:Y:S01]  /*1c270*/  @P0 LDG.E.U16 R7, desc[UR20][R4.64] ;  /* 0x0000001404070981 */ /* 0x0000a2000c1e1500 */
[----:B------:R-:W-:-:S05]  /*1c280*/  @!P5 IMAD.IADD R20, R20, 0x1, -R68 ;  /* 0x000000011414d824 */ /* 0x000fca00078e0a44 */
[----:B------:R-:W-:Y:S01]  /*1c290*/  ISETP.GT.U32.AND P5, PT, R68, R20, PT ;  /* 0x000000144400720c */ /* 0x000fe20003fa4070 */
[----:B------:R-:W-:Y:S01]  /*1c2a0*/  @!P3 IMAD.IADD R13, R13, 0x1, -R68 ;  /* 0x000000010d0db824 */ /* 0x000fe200078e0a44 */
[----:B------:R-:W-:Y:S01]  /*1c2b0*/  STL [R1+0x544], R23 ;  /* 0x0005441701007387 */ /* 0x000fe20000100800 */
[----:B------:R-:W-:Y:S01]  /*1c2c0*/  IMAD R6, R6, UR7, RZ ;  /* 0x0000000706067c24 */ /* 0x000fe2000f8e02ff */
[----:B------:R-:W-:Y:S01]  /*1c2d0*/  PRMT R11, RZ, 0x7610, R11 ;  /* 0x00007610ff0b7816 */ /* 0x000fe2000000000b */
[----:B0-----:R-:W-:Y:S01]  /*1c2e0*/  IMAD.MOV.U32 R4, RZ, RZ, R13 ;  /* 0x000000ffff047224 */ /* 0x001fe200078e000d */
[----:B------:R0:W-:Y:S01]  /*1c2f0*/  STL [R1+0x574], R14 ;  /* 0x0005740e01007387 */ /* 0x0001e20000100800 */
[----:B------:R-:W-:Y:S01]  /*1c300*/  PRMT R18, RZ, 0x7610, R18 ;  /* 0x00007610ff127816 */ /* 0x000fe20000000012 */
[----:B------:R-:W0:Y:S05]  /*1c310*/  LDCU UR7, c[0x0][0x3b0] ;  /* 0x00007600ff0777ac */ /* 0x000e2a0008000800 */
[----:B------:R-:W-:Y:S01]  /*1c320*/  @!P5 IMAD.IADD R20, R20, 0x1, -R68 ;  /* 0x000000011414d824 */ /* 0x000fe200078e0a44 */
[----:B---3--:R-:W-:-:S02]  /*1c330*/  ISETP.GE.AND P3, PT, R10, RZ, PT ;  /* 0x000000ff0a00720c */ /* 0x008fc40003f66270 */
[----:B------:R-:W3:Y:S04]  /*1c340*/  LDL R10, [R1+0x10d4] ;  /* 0x0010d400010a7983 */ /* 0x000ee80000100800 */
[----:B------:R-:W-:Y:S04]  /*1c350*/  STL [R1+0x540], R24 ;  /* 0x0005401801007387 */ /* 0x000fe80000100800 */
[----:B------:R-:W-:Y:S04]  /*1c360*/  STL [R1+0x3a8], R13 ;  /* 0x0003a80d01007387 */ /* 0x000fe80000100800 */
[----:B------:R-:W-:Y:S01]  /*1c370*/  STL [R1+0x570], R21 ;  /* 0x0005701501007387 */ /* 0x000fe20000100800 */
[----:B----4-:R-:W-:-:S03]  /*1c380*/  ISETP.GE.AND P4, PT, R9, RZ, PT ;  /* 0x000000ff0900720c */ /* 0x010fc60003f86270 */
[----:B------:R-:W4:Y:S04]  /*1c390*/  LDL R9, [R1+0x10f4] ;  /* 0x0010f40001097983 */ /* 0x000f280000100800 */
[----:B0-----:R-:W4:Y:S04]  /*1c3a0*/  LDL.LU R14, [R1+0x3c8] ;  /* 0x0003c800010e7983 */ /* 0x001f280000300800 */
[----:B--2---:R0:W-:Y:S02]  /*1c3b0*/  STL [R1+0x30], R7 ;  /* 0x0000300701007387 */ /* 0x0041e40000100800 */
[----:B0-----:R-:W-:-:S02]  /*1c3c0*/  LEA R7, P5, R6, R72, 0x1 ;  /* 0x0000004806077211 */ /* 0x001fc400078a08ff */
[----:B------:R-:W-:Y:S02]  /*1c3d0*/  STL [R1+0x3b0], R20 ;  /* 0x0003b01401007387 */ /* 0x000fe40000100800 */
[----:B------:R-:W-:Y:S02]  /*1c3e0*/  LEA.HI.X.SX32 R13, R6, R69, 0x1, P5 ;  /* 0x00000045060d7211 */ /* 0x000fe400028f0eff */
[----:B------:R0:W-:Y:S01]  /*1c3f0*/  STL [R1+0x5a4], R7 ;  /* 0x0005a40701007387 */ /* 0x0001e20000100800 */
[----:B------:R-:W-:Y:S02]  /*1c400*/  @P0 IMAD.MOV.U32 R6, RZ, RZ, R7 ;  /* 0x000000ffff060224 */ /* 0x000fe400078e0007 */
[----:B0-----:R-:W-:-:S05]  /*1c410*/  @P0 IMAD.MOV.U32 R7, RZ, RZ, R13 ;  /* 0x000000ffff070224 */ /* 0x001fca00078e000d */
[----:B------:R0:W2:Y:S01]  /*1c420*/  @P0 LDG.E.U16 R11, desc[UR20][R6.64] ;  /* 0x00000014060b0981 */ /* 0x0000a2000c1e1500 */
[C---:B------:R-:W-:Y:S01]  /*1c430*/  ISETP.GT.U32.AND P6, PT, R68.reuse, R16, PT ;  /* 0x000000104400720c */ /* 0x040fe20003fc4070 */
[----:B------:R-:W-:Y:S01]  /*1c440*/  @!P3 IMAD.MOV R4, RZ, RZ, -R4 ;  /* 0x000000ffff04b224 */ /* 0x000fe200078e0a04 */
[----:B------:R-:W-:-:S04]  /*1c450*/  ISETP.GT.U32.AND P3, PT, R68, R15, PT ;  /* 0x0000000f4400720c */ /* 0x000fc80003f64070 */
[----:B------:R-:W-:Y:S01]  /*1c460*/  SEL R5, R73, R4, !P1 ;  /* 0x0000000449057207 */ /* 0x000fe20004800000 */
[----:B------:R-:W-:-:S06]  /*1c470*/  IMAD.MOV.U32 R4, RZ, RZ, R20 ;  /* 0x000000ffff047224 */ /* 0x000fcc00078e0014 */
[----:B------:R-:W-:Y:S02]  /*1c480*/  @!P6 IMAD.IADD R16, R16, 0x1, -R68 ;  /* 0x000000011010e824 */ /* 0x000fe400078e0a44 */
[----:B------:R-:W-:Y:S02]  /*1c490*/  @!P4 IMAD.MOV R4, RZ, RZ, -R4 ;  /* 0x000000ffff04c224 */ /* 0x000fe400078e0a04 */
[----:B------:R-:W-:Y:S01]  /*1c4a0*/  IMAD R5, R5, UR12, RZ ;  /* 0x0000000c05057c24 */ /* 0x000fe2000f8e02ff */
[C---:B------:R-:W-:Y:S02]  /*1c4b0*/  ISETP.GT.U32.AND P6, PT, R68.reuse, R16, PT ;  /* 0x000000104400720c */ /* 0x040fe40003fc4070 */
[----:B------:R-:W-:Y:S01]  /*1c4c0*/  ISETP.GT.U32.AND P5, PT, R68, R19, PT ;  /* 0x000000134400720c */ /* 0x000fe20003fa4070 */
[----:B------:R-:W-:Y:S01]  /*1c4d0*/  @!P3 IMAD.IADD R15, R15, 0x1, -R68 ;  /* 0x000000010f0fb824 */ /* 0x000fe200078e0a44 */
[----:B------:R-:W-:Y:S01]  /*1c4e0*/  SEL R4, R73, R4, !P1 ;  /* 0x0000000449047207 */ /* 0x000fe20004800000 */
[----:B------:R1:W-:Y:S01]  /*1c4f0*/  STL [R1+0x5a0], R13 ;  /* 0x0005a00d01007387 */ /* 0x0003e20000100800 */
[C---:B------:R-:W-:Y:S01]  /*1c500*/  LEA R20, P4, R5.reuse, R72, 0x1 ;  /* 0x0000004805147211 */ /* 0x040fe200078808ff */
[----:B------:R-:W2:Y:S02]  /*1c510*/  LDCU UR12, c[0x0][0x3b0] ;  /* 0x00007600ff0c77ac */ /* 0x000ea40008000800 */
[----:B0-----:R-:W-:Y:S01]  /*1c520*/  IMAD R6, R4, UR4, RZ ;  /* 0x0000000404067c24 */ /* 0x001fe2000f8e02ff */
[----:B------:R-:W-:Y:S01]  /*1c530*/  LEA.HI.X.SX32 R5, R5, R69, 0x1, P4 ;  /* 0x0000004505057211 */ /* 0x000fe200020f0eff */
[----:B------:R-:W-:Y:S01]  /*1c540*/  @P0 IMAD.MOV.U32 R4, RZ, RZ, R20 ;  /* 0x000000ffff040224 */ /* 0x000fe200078e0014 */
[----:B------:R-:W-:Y:S01]  /*1c550*/  PRMT R7, RZ, 0x7610, R7 ;  /* 0x00007610ff077816 */ /* 0x000fe20000000007 */
[----:B------:R-:W-:Y:S01]  /*1c560*/  @!P6 IMAD.IADD R16, R16, 0x1, -R68 ;  /* 0x000000011010e824 */ /* 0x000fe200078e0a44 */
[----:B------:R-:W-:Y:S01]  /*1c570*/  PRMT R12, RZ, 0x7610, R12 ;  /* 0x00007610ff0c7816 */ /* 0x000fe2000000000c */
[----:B-1----:R-:W2:Y:S01]  /*1c580*/  LDL R13, [R1+0x10a8] ;  /* 0x0010a800010d7983 */ /* 0x002ea20000100800 */
[----:B------:R-:W-:Y:S01]  /*1c590*/  @!P5 IMAD.IADD R19, R19, 0x1, -R68 ;  /* 0x000000011313d824 */ /* 0x000fe200078e0a44 */
[----:B------:R-:W0:Y:S02]  /*1c5a0*/  LDCU UR4, c[0x0][0x3b0] ;  /* 0x00007600ff0477ac */ /* 0x000e240008000800 */
[----:B------:R-:W-:Y:S04]  /*1c5b0*/  STL [R1+0x34], R22 ;  /* 0x0000341601007387 */ /* 0x000fe80000100800 */
[----:B------:R1:W2:Y:S02]  /*1c5c0*/  @P0 LDG.E.U16 R18, desc[UR20][R4.64] ;  /* 0x0000001404120981 */ /* 0x0002a4000c1e1500 */
[----:B-1----:R-:W-:Y:S01]  /*1c5d0*/  IMAD.MOV.U32 R4, RZ, RZ, R16 ;  /* 0x000000ffff047224 */ /* 0x002fe200078e0010 */
[----:B---3--:R-:W-:-:S13]  /*1c5e0*/  ISETP.GE.AND P3, PT, R10, RZ, PT ;  /* 0x000000ff0a00720c */ /* 0x008fda0003f66270 */
[----:B------:R-:W-:Y:S01]  /*1c5f0*/  @!P3 IMAD.MOV R4, RZ, RZ, -R4 ;  /* 0x000000ffff04b224 */ /* 0x000fe200078e0a04 */
[----:B----4-:R-:W-:Y:S01]  /*1c600*/  ISETP.GE.AND P6, PT, R9, RZ, PT ;  /* 0x000000ff0900720c */ /* 0x010fe20003fc6270 */
[----:B--2---:R1:W-:Y:S04]  /*1c610*/  STL [R1+0x2c], R11 ;  /* 0x00002c0b01007387 */ /* 0x0043e80000100800 */
[----:B-1----:R-:W2:Y:S04]  /*1c620*/  LDL.LU R11, [R1+0x3cc] ;  /* 0x0003cc00010b7983 */ /* 0x002ea80000300800 */
[----:B------:R-:W-:Y:S04]  /*1c630*/  STL [R1+0x5d4], R20 ;  /* 0x0005d41401007387 */ /* 0x000fe80000100800 */
[----:B------:R-:W3:Y:S04]  /*1c640*/  LDL.LU R10, [R1+0x3d4] ;  /* 0x0003d400010a7983 */ /* 0x000ee80000300800 */
[----:B------:R1:W-:Y:S04]  /*1c650*/  STL [R1+0x5d0], R5 ;  /* 0x0005d00501007387 */ /* 0x0003e80000100800 */
[----:B------:R4:W-:Y:S04]  /*1c660*/  STL [R1+0x3b4], R16 ;  /* 0x0003b41001007387 */ /* 0x0009e80000100800 */
[----:B------:R-:W2:Y:S01]  /*1c670*/  LDL R9, [R1+0x108c] ;  /* 0x00108c0001097983 */ /* 0x000ea20000100800 */
[----:B-1----:R-:W-:-:S04]  /*1c680*/  LEA R5, P5, R6, R72, 0x1 ;  /* 0x0000004806057211 */ /* 0x002fc800078a08ff */
[----:B----4-:R-:W-:Y:S01]  /*1c690*/  LEA.HI.X.SX32 R16, R6, R69, 0x1, P5 ;  /* 0x0000004506107211 */ /* 0x010fe200028f0eff */
[----:B------:R1:W-:Y:S01]  /*1c6a0*/  STL [R1+0x604], R5 ;  /* 0x0006040501007387 */ /* 0x0003e20000100800 */
[----:B------:R-:W-:Y:S01]  /*1c6b0*/  SEL R6, R73, R4, !P1 ;  /* 0x0000000449067207 */ /* 0x000fe20004800000 */
[----:B------:R-:W-:Y:S02]  /*1c6c0*/  @P0 IMAD.MOV.U32 R4, RZ, RZ, R5 ;  /* 0x000000ffff040224 */ /* 0x000fe400078e0005 */
[----:B-1----:R-:W-:-:S05]  /*1c6d0*/  @P0 IMAD.MOV.U32 R5, RZ, RZ, R16 ;  /* 0x000000ffff050224 */ /* 0x002fca00078e0010 */
[----:B------:R1:W4:Y:S01]  /*1c6e0*/  @P0 LDG.E.U16 R7, desc[UR20][R4.64] ;  /* 0x0000001404070981 */ /* 0x000322000c1e1500 */
[C---:B------:R-:W-:Y:S02]  /*1c6f0*/  ISETP.GT.U32.AND P4, PT, R68.reuse, R15, PT ;  /* 0x0000000f4400720c */ /* 0x040fe40003f84070 */
[----:B------:R-:W-:Y:S01]  /*1c700*/  ISETP.GT.U32.AND P3, PT, R68, R19, PT ;  /* 0x000000134400720c */ /* 0x000fe20003f64070 */
[----:B------:R0:W-:Y:S01]  /*1c710*/  STL [R1+0x600], R16 ;  /* 0x0006001001007387 */ /* 0x0001e20000100800 */
[----:B------:R-:W-:Y:S01]  /*1c720*/  IMAD R6, R6, UR5, RZ ;  /* 0x0000000506067c24 */ /* 0x000fe2000f8e02ff */
[----:B------:R-:W-:Y:S01]  /*1c730*/  ISETP.GE.AND P5, PT, R13, RZ, PT ;  /* 0x000000ff0d00720c */ /* 0x000fe20003fa6270 */
[----:B------:R-:W2:Y:S07]  /*1c740*/  LDCU UR5, c[0x0][0x3b0] ;  /* 0x00007600ff0577ac */ /* 0x000eae0008000800 */
[----:B------:R-:W-:-:S04]  /*1c750*/  @!P4 IMAD.IADD R15, R15, 0x1, -R68 ;  /* 0x000000010f0fc824 */ /* 0x000fc800078e0a44 */
[----:B-1----:R-:W-:Y:S01]  /*1c760*/  IMAD.MOV.U32 R4, RZ, RZ, R15 ;  /* 0x000000ffff047224 */ /* 0x002fe200078e000f */
[----:B------:R1:W-:Y:S01]  /*1c770*/  STL [R1+0x3bc], R15 ;  /* 0x0003bc0f01007387 */ /* 0x0003e20000100800 */
[----:B------:R-:W-:-:S03]  /*1c780*/  @!P3 IMAD.IADD R19, R19, 0x1, -R68 ;  /* 0x000000011313b824 */ /* 0x000fc600078e0a44 */
[----:B0-----:R-:W2:Y:S04]  /*1c790*/  LDL R16, [R1+0x1058] ;  /* 0x0010580001107983 */ /* 0x001ea80000100800 */
[----:B-1----:R-:W3:Y:S04]  /*1c7a0*/  LDL.LU R15, [R1+0x3d0] ;  /* 0x0003d000010f7983 */ /* 0x002ee80000300800 */
[----:B------:R-:W3:Y:S04]  /*1c7b0*/  LDL.LU R13, [R1+0x3c4] ;  /* 0x0003c400010d7983 */ /* 0x000ee80000300800 */
[----:B----4-:R0:W-:Y:S04]  /*1c7c0*/  STL [R1+0x24], R7 ;  /* 0x0000240701007387 */ /* 0x0101e80000100800 */
[----:B------:R1:W-:Y:S01]  /*1c7d0*/  STL [R1+0x28], R18 ;  /* 0x0000281201007387 */ /* 0x0003e20000100800 */
[----:B0-----:R-:W-:-:S03]  /*1c7e0*/  LEA R7, P3, R6, R72, 0x1 ;  /* 0x0000004806077211 */ /* 0x001fc600078608ff */
[----:B------:R-:W-:Y:S01]  /*1c7f0*/  STL [R1+0x3c0], R19 ;  /* 0x0003c01301007387 */ /* 0x000fe20000100800 */
[----:B-1----:R-:W-:-:S03]  /*1c800*/  LEA.HI.X.SX32 R18, R6, R69, 0x1, P3 ;  /* 0x0000004506127211 */ /* 0x002fc600018f0eff */
[----:B------:R0:W-:Y:S01]  /*1c810*/  STL [R1+0x634], R7 ;  /* 0x0006340701007387 */ /* 0x0001e20000100800 */
[----:B------:R-:W-:Y:S02]  /*1c820*/  @P0 IMAD.MOV.U32 R6, RZ, RZ, R7 ;  /* 0x000000ffff060224 */ /* 0x000fe400078e0007 */
[----:B0-----:R-:W-:-:S05]  /*1c830*/  @P0 IMAD.MOV.U32 R7, RZ, RZ, R18 ;  /* 0x000000ffff070224 */ /* 0x001fca00078e0012 */
[----:B------:R0:W4:Y:S01]  /*1c840*/  @P0 LDG.E.U16 R12, desc[UR20][R6.64] ;  /* 0x00000014060c0981 */ /* 0x000122000c1e1500 */
[C---:B------:R-:W-:Y:S01]  /*1c850*/  ISETP.GT.U32.AND P4, PT, R68.reuse, R14, PT ;  /* 0x0000000e4400720c */ /* 0x040fe20003f84070 */
[----:B------:R-:W-:Y:S01]  /*1c860*/  @!P6 IMAD.MOV R4, RZ, RZ, -R4 ;  /* 0x000000ffff04e224 */ /* 0x000fe200078e0a04 */
[----:B--2---:R-:W-:-:S04]  /*1c870*/  ISETP.GT.U32.AND P6, PT, R68, R11, PT ;  /* 0x0000000b4400720c */ /* 0x004fc80003fc4070 */
[----:B------:R-:W-:Y:S01]  /*1c880*/  SEL R5, R73, R4, !P1 ;  /* 0x0000000449057207 */ /* 0x000fe20004800000 */
[----:B------:R-:W-:-:S06]  /*1c890*/  IMAD.MOV.U32 R4, RZ, RZ, R19 ;  /* 0x000000ffff047224 */ /* 0x000fcc00078e0013 */
[----:B------:R-:W-:Y:S02]  /*1c8a0*/  @!P4 IMAD.IADD R14, R14, 0x1, -R68 ;  /* 0x000000010e0ec824 */ /* 0x000fe400078e0a44 */
[----:B------:R-:W-:Y:S02]  /*1c8b0*/  @!P5 IMAD.MOV R4, RZ, RZ, -R4 ;  /* 0x000000ffff04d224 */ /* 0x000fe400078e0a04 */
[----:B------:R-:W-:Y:S01]  /*1c8c0*/  IMAD R5, R5, UR4, RZ ;  /* 0x0000000405057c24 */ /* 0x000fe2000f8e02ff */
[----:B------:R-:W-:Y:S01]  /*1c8d0*/  ISETP.GT.U32.AND P3, PT, R68, R14, PT ;  /* 0x0000000e4400720c */ /* 0x000fe20003f64070 */
[----:B------:R1:W-:Y:S01]  /*1c8e0*/  STL [R1+0x630], R18 ;  /* 0x0006301201007387 */ /* 0x0003e20000100800 */
[----:B------:R-:W-:Y:S01]  /*1c8f0*/  @!P6 IMAD.IADD R11, R11, 0x1, -R68 ;  /* 0x000000010b0be824 */ /* 0x000fe200078e0a44 */
[----:B------:R-:W-:Y:S01]  /*1c900*/  SEL R4, R73, R4, !P1 ;  /* 0x0000000449047207 */ /* 0x000fe20004800000 */
[----:B------:R-:W2:Y:S01]  /*1c910*/  LDCU UR4, c[0x0][0x3b0] ;  /* 0x00007600ff0477ac */ /* 0x000ea20008000800 */
[----:B------:R-:W-:-:S02]  /*1c920*/  ISETP.GE.AND P5, PT, R9, RZ, PT ;  /* 0x000000ff0900720c */ /* 0x000fc40003fa6270 */
[----:B------:R-:W-:Y:S02]  /*1c930*/  PRMT R17, RZ, 0x7610, R17 ;  /* 0x00007610ff117816 */ /* 0x000fe40000000011 */
[C---:B-1----:R-:W-:Y:S01]  /*1c940*/  LEA R18, P6, R5.reuse, R72, 0x1 ;  /* 0x0000004805127211 */ /* 0x042fe200078c08ff */
[----:B0-----:R-:W-:Y:S01]  /*1c950*/  IMAD R6, R4, UR7, RZ ;  /* 0x0000000704067c24 */ /* 0x001fe2000f8e02ff */
[----:B------:R-:W-:Y:S02]  /*1c960*/  PRMT R7, RZ, 0x7610, R7 ;  /* 0x00007610ff077816 */ /* 0x000fe40000000007 */
[----:B------:R-:W-:Y:S01]  /*1c970*/  @!P3 IMAD.IADD R14, R14, 0x1, -R68 ;  /* 0x000000010e0eb824 */ /* 0x000fe200078e0a44 */
[----:B------:R-:W-:Y:S01]  /*1c980*/  LEA.HI.X.SX32 R5, R5, R69, 0x1, P6 ;  /* 0x0000004505057211 */ /* 0x000fe200030f0eff */
[----:B------:R-:W-:Y:S01]  /*1c990*/  @P0 IMAD.MOV.U32 R4, RZ, RZ, R18 ;  /* 0x000000ffff040224 */ /* 0x000fe200078e0012 */
[----:B---3--:R-:W-:Y:S01]  /*1c9a0*/  ISETP.GT.U32.AND P4, PT, R68, R10, PT ;  /* 0x0000000a4400720c */ /* 0x008fe20003f84070 */
[----:B------:R-:W0:Y:S03]  /*1c9b0*/  LDCU UR7, c[0x0][0x3b0] ;  /* 0x00007600ff0777ac */ /* 0x000e260008000800 */
[----:B------:R1:W3:Y:S02]  /*1c9c0*/  @P0 LDG.E.U16 R17, desc[UR20][R4.64] ;  /* 0x0000001404110981 */ /* 0x0002e4000c1e1500 */
[----:B-1----:R-:W-:-:S04]  /*1c9d0*/  IMAD.MOV.U32 R4, RZ, RZ, R14 ;  /* 0x000000ffff047224 */ /* 0x002fc800078e000e */
[----:B------:R-:W-:Y:S01]  /*1c9e0*/  @!P5 IMAD.MOV R4, RZ, RZ, -R4 ;  /* 0x000000ffff04d224 */ /* 0x000fe200078e0a04 */
[----:B----4-:R1:W-:Y:S04]  /*1c9f0*/  STL [R1+0x20], R12 ;  /* 0x0000200c01007387 */ /* 0x0103e80000100800 */
[----:B-1----:R-:W4:Y:S04]  /*1ca00*/  LDL R12, [R1+0x1098] ;  /* 0x00109800010c7983 */ /* 0x002f280000100800 */
        /* <DEDUP_REMOVED lines=10> */
[----:B------:R0:W3:Y:S01]  /*1cab0*/  @P0 LDG.E.U16 R7, desc[UR20][R4.64] ;  /* 0x0000001404070981 */ /* 0x0000e2000c1e1500 */
[----:B------:R-:W-:Y:S01]  /*1cac0*/  @!P4 IMAD.IADD R10, R10, 0x1, -R68 ;  /* 0x000000010a0ac824 */ /* 0x000fe200078e0a44 */
[----:B------:R-:W-:-:S04]  /*1cad0*/  ISETP.GT.U32.AND P4, PT, R68, R11, PT ;  /* 0x0000000b4400720c */ /* 0x000fc80003f84070 */
[C---:B------:R-:W-:Y:S02]  /*1cae0*/  ISETP.GT.U32.AND P3, PT, R68.reuse, R10, PT ;  /* 0x0000000a4400720c */ /* 0x040fe40003f64070 */
[----:B------:R-:W-:Y:S01]  /*1caf0*/  ISETP.GT.U32.AND P5, PT, R68, R15, PT ;  /* 0x0000000f4400720c */ /* 0x000fe20003fa4070 */
[----:B------:R-:W-:Y:S01]  /*1cb00*/  STL [R1+0x690], R14 ;  /* 0x0006900e01007387 */ /* 0x000fe20000100800 */
[----:B------:R-:W-:-:S05]  /*1cb10*/  ISETP.GE.AND P6, PT, R16, RZ, PT ;  /* 0x000000ff1000720c */ /* 0x000fca0003fc6270 */
[----:B------:R-:W-:-:S04]  /*1cb20*/  @!P4 IMAD.IADD R11, R11, 0x1, -R68 ;  /* 0x000000010b0bc824 */ /* 0x000fc800078e0a44 */
[--C-:B------:R-:W-:Y:S01]  /*1cb30*/  @!P3 IMAD.IADD R10, R10, 0x1, -R68.reuse ;  /* 0x000000010a0ab824 */ /* 0x100fe200078e0a44 */
[----:B------:R-:W-:Y:S01]  /*1cb40*/  STL [R1+0x3cc], R11 ;  /* 0x0003cc0b01007387 */ /* 0x000fe20000100800 */
[----:B--2---:R-:W-:Y:S02]  /*1cb50*/  IMAD R6, R6, UR4, RZ ;  /* 0x0000000406067c24 */ /* 0x004fe4000f8e02ff */
[----:B------:R-:W-:Y:S01]  /*1cb60*/  @!P5 IMAD.IADD R15, R15, 0x1, -R68 ;  /* 0x000000010f0fd824 */ /* 0x000fe200078e0a44 */
[----:B------:R-:W2:Y:S01]  /*1cb70*/  LDL.LU R16, [R1+0x3ac] ;  /* 0x0003ac0001107983 */ /* 0x000ea20000300800 */
[----:B------:R-:W-:Y:S02]  /*1cb80*/  PRMT R3, RZ, 0x7610, R3 ;  /* 0x00007610ff037816 */ /* 0x000fe40000000003 */
[----:B------:R-:W-:Y:S01]  /*1cb90*/  ISETP.GT.U32.AND P4, PT, R68, R13, PT ;  /* 0x0000000d4400720c */ /* 0x000fe20003f84070 */
[----:B------:R-:W-:Y:S01]  /*1cba0*/  STL [R1+0x3d4], R10 ;  /* 0x0003d40a01007387 */ /* 0x000fe20000100800 */
[----:B0-----:R-:W-:Y:S01]  /*1cbb0*/  IMAD.MOV.U32 R5, RZ, RZ, R11 ;  /* 0x000000ffff057224 */ /* 0x001fe200078e000b */
[----:B------:R-:W0:Y:S02]  /*1cbc0*/  LDCU UR4, c[0x0][0x3b0] ;  /* 0x00007600ff0477ac */ /* 0x000e240008000800 */
[----:B------:R-:W2:Y:S04]  /*1cbd0*/  LDL R19, [R1+0x113c] ;  /* 0x00113c0001137983 */ /* 0x000ea80000100800 */
[----:B---3--:R1:W-:Y:S04]  /*1cbe0*/  STL [R1+0x18], R7 ;  /* 0x0000180701007387 */ /* 0x0083e80000100800 */
[----:B------:R-:W-:Y:S04]  /*1cbf0*/  STL [R1+0x1c], R17 ;  /* 0x00001c1101007387 */ /* 0x000fe80000100800 */
[----:B------:R-:W3:Y:S01]  /*1cc00*/  LDL R18, [R1+0x115c] ;  /* 0x00115c0001127983 */ /* 0x000ee20000100800 */
[----:B-1----:R-:W-:-:S04]  /*1cc10*/  LEA R7, P5, R6, R72, 0x1 ;  /* 0x0000004806077211 */ /* 0x002fc800078a08ff */
[----:B------:R-:W-:Y:S01]  /*1cc20*/  LEA.HI.X.SX32 R6, R6, R69, 0x1, P5 ;  /* 0x0000004506067211 */ /* 0x000fe200028f0eff */
[----:B------:R1:W-:Y:S04]  /*1cc30*/  STL [R1+0x6c4], R7 ;  /* 0x0006c40701007387 */ /* 0x0003e80000100800 */
[----:B------:R0:W-:Y:S01]  /*1cc40*/  STL [R1+0x6c0], R6 ;  /* 0x0006c00601007387 */ /* 0x0001e20000100800 */
[----:B----4-:R-:W-:Y:S01]  /*1cc50*/  ISETP.GE.AND P3, PT, R12, RZ, PT ;  /* 0x000000ff0c00720c */ /* 0x010fe20003f66270 */
[----:B------:R-:W-:Y:S01]  /*1cc60*/  @!P6 IMAD.MOV R5, RZ, RZ, -R5 ;  /* 0x000000ffff05e224 */ /* 0x000fe200078e0a05 */
[-C--:B-1----:R-:W-:Y:S01]  /*1cc70*/  @P0 LOP3.LUT R7, R7, R6.reuse, RZ, 0x3c, !PT ;  /* 0x0000000607070212 */ /* 0x082fe200078e3cff */
[----:B------:R-:W-:Y:S01]  /*1cc80*/  IMAD.MOV.U32 R4, RZ, RZ, R10 ;  /* 0x000000ffff047224 */ /* 0x000fe200078e000a */
[----:B------:R-:W4:Y:S02]  /*1cc90*/  LDL R11, [R1+0x1170] ;  /* 0x00117000010b7983 */ /* 0x000f240000100800 */
[----:B0-----:R-:W-:-:S02]  /*1cca0*/  @P0 LOP3.LUT R6, R7, R6, RZ, 0x3c, !PT ;  /* 0x0000000607060212 */ /* 0x001fc400078e3cff */
[C---:B------:R-:W-:Y:S01]  /*1ccb0*/  ISETP.GT.U32.AND P6, PT, R68.reuse, R15, PT ;  /* 0x0000000f4400720c */ /* 0x040fe20003fc4070 */
[----:B------:R-:W-:Y:S01]  /*1ccc0*/  @!P4 IMAD.IADD R13, R13, 0x1, -R68 ;  /* 0x000000010d0dc824 */ /* 0x000fe200078e0a44 */
[----:B------:R-:W-:Y:S02]  /*1ccd0*/  @P0 LOP3.LUT R7, R7, R6, RZ, 0x3c, !PT ;  /* 0x0000000607070212 */ /* 0x000fe400078e3cff */
[----:B------:R-:W-:Y:S01]  /*1cce0*/  SEL R5, R73, R5, !P1 ;  /* 0x0000000549057207 */ /* 0x000fe20004800000 */
[----:B------:R-:W-:Y:S01]  /*1ccf0*/  @!P3 IMAD.MOV R4, RZ, RZ, -R4 ;  /* 0x000000ffff04b224 */ /* 0x000fe200078e0a04 */
[----:B------:R-:W2:Y:S04]  /*1cd00*/  LDL.LU R10, [R1+0x39c] ;  /* 0x00039c00010a7983 */ /* 0x000ea80000300800 */
[----:B------:R-:W2:Y:S01]  /*1cd10*/  @P0 LDG.E.U16 R3, desc[UR20][R6.64] ;  /* 0x0000001406030981 */ /* 0x000ea2000c1e1500 */
[----:B------:R-:W-:Y:S01]  /*1cd20*/  ISETP.GT.U32.AND P4, PT, R68, R9, PT ;  /* 0x000000094400720c */ /* 0x000fe20003f84070 */
[----:B------:R-:W-:Y:S01]  /*1cd30*/  IMAD R5, R5, UR5, RZ ;  /* 0x0000000505057c24 */ /* 0x000fe2000f8e02ff */
[----:B------:R-:W-:Y:S01]  /*1cd40*/  SEL R4, R73, R4, !P1 ;  /* 0x0000000449047207 */ /* 0x000fe20004800000 */
[----:B------:R-:W-:Y:S01]  /*1cd50*/  @!P6 IMAD.IADD R15, R15, 0x1, -R68 ;  /* 0x000000010f0fe824 */ /* 0x000fe200078e0a44 */
[----:B------:R-:W3:Y:S01]  /*1cd60*/  LDL.LU R12, [R1+0x38c] ;  /* 0x00038c00010c7983 */ /* 0x000ee20000300800 */
[----:B------:R-:W-:Y:S01]  /*1cd70*/  PRMT R8, RZ, 0x7610, R8 ;  /* 0x00007610ff087816 */ /* 0x000fe20000000008 */
[----:B------:R-:W0:Y:S01]  /*1cd80*/  LDCU UR5, c[0x0][0x3b0] ;  /* 0x00007600ff0577ac */ /* 0x000e220008000800 */
[----:B------:R-:W-:Y:S01]  /*1cd90*/  LEA R14, P6, R5, R72, 0x1 ;  /* 0x00000048050e7211 */ /* 0x000fe200078c08ff */
[----:B------:R-:W-:Y:S01]  /*1cda0*/  IMAD R4, R4, UR4, RZ ;  /* 0x0000000404047c24 */ /* 0x000fe2000f8e02ff */
[----:B------:R-:W-:Y:S01]  /*1cdb0*/  STL [R1+0x3d0], R15 ;  /* 0x0003d00f01007387 */ /* 0x000fe20000100800 */
[----:B------:R-:W-:Y:S01]  /*1cdc0*/  PRMT R2, RZ, 0x7610, R2 ;  /* 0x00007610ff027816 */ /* 0x000fe20000000002 */
[----:B------:R-:W1:Y:S02]  /*1cdd0*/  LDCU UR4, c[0x0][0x3b0] ;  /* 0x00007600ff0477ac */ /* 0x000e640008000800 */
[----:B------:R-:W-:Y:S01]  /*1cde0*/  STL [R1+0x6f4], R14 ;  /* 0x0006f40e01007387 */ /* 0x000fe20000100800 */
[----:B------:R-:W-:Y:S01]  /*1cdf0*/  @!P4 IMAD.IADD R9, R9, 0x1, -R68 ;  /* 0x000000010909c824 */ /* 0x000fe200078e0a44 */
[----:B------:R-:W-:-:S05]  /*1ce00*/  LEA.HI.X.SX32 R17, R5, R69, 0x1, P6 ;  /* 0x0000004505117211 */ /* 0x000fca00030f0eff */
[----:B------:R-:W-:Y:S01]  /*1ce10*/  @P0 IMAD.MOV.U32 R5, RZ, RZ, R17 ;  /* 0x000000ffff050224 */ /* 0x000fe200078e0011 */
[----:B------:R-:W-:Y:S01]  /*1ce20*/  ISETP.GT.U32.AND P5, PT, R68, R13, PT ;  /* 0x0000000d4400720c */ /* 0x000fe20003fa4070 */
[----:B--2---:R2:W-:Y:S02]  /*1ce30*/  STL [R1+0x14], R3 ;  /* 0x0000140301007387 */ /* 0x0045e40000100800 */
[----:B--2---:R-:W-:-:S04]  /*1ce40*/  LEA R3, P4, R4, R72, 0x1 ;  /* 0x0000004804037211 */ /* 0x004fc800078808ff */
[----:B------:R-:W-:Y:S01]  /*1ce50*/  LEA.HI.X.SX32 R6, R4, R69, 0x1, P4 ;  /* 0x0000004504067211 */ /* 0x000fe200020f0eff */
[----:B------:R-:W-:-:S05]  /*1ce60*/  @P0 IMAD.MOV.U32 R4, RZ, RZ, R14 ;  /* 0x000000ffff040224 */ /* 0x000fca00078e000e */
[----:B------:R2:W4:Y:S02]  /*1ce70*/  @P0 LDG.E.U16 R8, desc[UR20][R4.64] ;  /* 0x0000001404080981 */ /* 0x000524000c1e1500 */
[----:B--2---:R-:W-:Y:S02]  /*1ce80*/  @P0 IMAD.MOV.U32 R4, RZ, RZ, R3 ;  /* 0x000000ffff040224 */ /* 0x004fe400078e0003 */
[----:B------:R-:W-:-:S05]  /*1ce90*/  @P0 IMAD.MOV.U32 R5, RZ, RZ, R6 ;  /* 0x000000ffff050224 */ /* 0x000fca00078e0006 */
[----:B------:R2:W4:Y:S01]  /*1cea0*/  @P0 LDG.E.U16 R2, desc[UR20][R4.64] ;  /* 0x0000001404020981 */ /* 0x000522000c1e1500 */
[----:B------:R-:W-:Y:S02]  /*1ceb0*/  ISETP.GT.U32.AND P3, PT, R68, R16, PT ;  /* 0x000000104400720c */ /* 0x000fe40003f64070 */
[----:B------:R-:W-:Y:S01]  /*1cec0*/  ISETP.GE.AND P6, PT, R19, RZ, PT ;  /* 0x000000ff1300720c */ /* 0x000fe20003fc6270 */
[----:B------:R-:W-:Y:S01]  /*1ced0*/  @!P5 IMAD.IADD R13, R13, 0x1, -R68 ;  /* 0x000000010d0dd824 */ /* 0x000fe200078e0a44 */
[----:B---3--:R-:W-:Y:S02]  /*1cee0*/  ISETP.GE.AND P5, PT, R18, RZ, PT ;  /* 0x000000ff1200720c */ /* 0x008fe40003fa6270 */
[----:B------:R-:W-:Y:S01]  /*1cef0*/  ISETP.GT.U32.AND P4, PT, R68, R9, PT ;  /* 0x000000094400720c */ /* 0x000fe20003f84070 */
[----:B--2---:R-:W-:Y:S01]  /*1cf00*/  IMAD.MOV.U32 R5, RZ, RZ, R15 ;  /* 0x000000ffff057224 */ /* 0x004fe200078e000f */
[----:B------:R-:W-:Y:S01]  /*1cf10*/  STL [R1+0x724], R3 ;  /* 0x0007240301007387 */ /* 0x000fe20000100800 */
[----:B------:R-:W-:-:S04]  /*1cf20*/  IMAD.MOV.U32 R4, RZ, RZ, R13 ;  /* 0x000000ffff047224 */ /* 0x000fc800078e000d */
[----:B------:R-:W-:Y:S01]  /*1cf30*/  @!P3 IMAD.IADD R16, R16, 0x1, -R68 ;  /* 0x000000011010b824 */ /* 0x000fe200078e0a44 */
[----:B----4-:R-:W-:Y:S01]  /*1cf40*/  ISETP.GE.AND P3, PT, R11, RZ, PT ;  /* 0x000000ff0b00720c */ /* 0x010fe20003f66270 */
[----:B------:R-:W-:Y:S01]  /*1cf50*/  @!P6 IMAD.MOV R5, RZ, RZ, -R5 ;  /* 0x000000ffff05e224 */ /* 0x000fe200078e0a05 */
[----:B------:R-:W-:Y:S01]  /*1cf60*/  STL [R1+0x6f0], R17 ;  /* 0x0006f01101007387 */ /* 0x000fe20000100800 */
[----:B------:R-:W-:Y:S01]  /*1cf70*/  @!P5 IMAD.MOV R4, RZ, RZ, -R4 ;  /* 0x000000ffff04d224 */ /* 0x000fe200078e0a04 */
[----:B------:R-:W-:Y:S02]  /*1cf80*/  ISETP.GT.U32.AND P6, PT, R68, R16, PT ;  /* 0x000000104400720c */ /* 0x000fe40003fc4070 */
[----:B------:R2:W-:Y:S01]  /*1cf90*/  STL [R1+0x3c4], R13 ;  /* 0x0003c40d01007387 */ /* 0x0005e20000100800 */
[----:B------:R-:W-:-:S03]  /*1cfa0*/  @!P4 IMAD.IADD R9, R9, 0x1, -R68 ;  /* 0x000000010909c824 */ /* 0x000fc600078e0a44 */
[----:B------:R3:W-:Y:S04]  /*1cfb0*/  STL [R1+0x720], R6 ;  /* 0x0007200601007387 */ /* 0x0007e80000100800 */
[----:B------:R-:W4:Y:S04]  /*1cfc0*/  LDL R14, [R1+0x11a0] ;  /* 0x0011a000010e7983 */ /* 0x000f280000100800 */
[----:B--2---:R-:W2:Y:S01]  /*1cfd0*/  LDL R13, [R1+0x119c] ;  /* 0x00119c00010d7983 */ /* 0x004ea20000100800 */
[C---:B---3--:R-:W-:Y:S02]  /*1cfe0*/  SEL R6, R73.reuse, R5, !P1 ;  /* 0x0000000549067207 */ /* 0x048fe40004800000 */
[----:B------:R-:W-:Y:S01]  /*1cff0*/  SEL R5, R73, R4, !P1 ;  /* 0x0000000449057207 */ /* 0x000fe20004800000 */
[----:B------:R-:W-:-:S02]  /*1d000*/  IMAD.MOV.U32 R4, RZ, RZ, R9 ;  /* 0x000000ffff047224 */ /* 0x000fc400078e0009 */
[----:B------:R-:W-:Y:S01]  /*1d010*/  IMAD R6, R6, UR7, RZ ;  /* 0x0000000706067c24 */ /* 0x000fe2000f8e02ff */
[----:B------:R3:W-:Y:S01]  /*1d020*/  STL [R1+0x3b8], R9 ;  /* 0x0003b80901007387 */ /* 0x0007e20000100800 */
[----:B-1----:R-:W-:Y:S02]  /*1d030*/  IMAD R5, R5, UR4, RZ ;  /* 0x0000000405057c24 */ /* 0x002fe4000f8e02ff */
[----:B------:R-:W-:Y:S01]  /*1d040*/  @!P6 IMAD.IADD R16, R16, 0x1, -R68 ;  /* 0x000000011010e824 */ /* 0x000fe200078e0a44 */
[----:B------:R-:W-:Y:S01]  /*1d050*/  PRMT R7, RZ, 0x7610, R7 ;  /* 0x00007610ff077816 */ /* 0x000fe20000000007 */
[----:B------:R-:W-:Y:S01]  /*1d060*/  @!P3 IMAD.MOV R4, RZ, RZ, -R4 ;  /* 0x000000ffff04b224 */ /* 0x000fe200078e0a04 */
[----:B------:R-:W-:Y:S01]  /*1d070*/  PRMT R92, RZ, 0x7610, R92 ;  /* 0x00007610ff5c7816 */ /* 0x000fe2000000005c */
[----:B------:R-:W1:Y:S01]  /*1d080*/  LDCU UR4, c[0x0][0x3b0] ;  /* 0x00007600ff0477ac */ /* 0x000e620008000800 */
[----:B---3--:R-:W3:Y:S01]  /*1d090*/  LDL.LU R9, [R1+0x30c] ;  /* 0x00030c0001097983 */ /* 0x008ee20000300800 */
[----:B------:R-:W-:Y:S01]  /*1d0a0*/  ISETP.GT.U32.AND P5, PT, R68, R10, PT ;  /* 0x0000000a4400720c */ /* 0x000fe20003fa4070 */
[----:B------:R-:W0:Y:S02]  /*1d0b0*/  LDCU UR7, c[0x0][0x3b0] ;  /* 0x00007600ff0777ac */ /* 0x000e240008000800 */
[----:B------:R0:W-:Y:S02]  /*1d0c0*/  STL [R1+0x10], R8 ;  /* 0x0000100801007387 */ /* 0x0001e40000100800 */
[----:B0-----:R-:W-:-:S04]  /*1d0d0*/  LEA R8, P3, R6, R72, 0x1 ;  /* 0x0000004806087211 */ /* 0x001fc800078608ff */
[----:B------:R-:W-:Y:S01]  /*1d0e0*/  LEA.HI.X.SX32 R11, R6, R69, 0x1, P3 ;  /* 0x00000045060b7211 */ /* 0x000fe200018f0eff */
[----:B------:R0:W-:Y:S01]  /*1d0f0*/  STL [R1+0xc], R2 ;  /* 0x00000c0201007387 */ /* 0x0001e20000100800 */
        /* <DEDUP_REMOVED lines=8> */
[----:B------:R0:W3:Y:S01]  /*1d180*/  @P0 LDG.E.U16 R92, desc[UR20][R4.64] ;  /* 0x00000014045c0981 */ /* 0x0000e2000c1e1500 */
[----:B------:R-:W-:-:S05]  /*1d190*/  @!P5 IMAD.IADD R10, R10, 0x1, -R68 ;  /* 0x000000010a0ad824 */ /* 0x000fca00078e0a44 */
[----:B------:R-:W-:Y:S01]  /*1d1a0*/  ISETP.GT.U32.AND P5, PT, R68, R10, PT ;  /* 0x0000000a4400720c */ /* 0x000fe20003fa4070 */
[----:B------:R-:W-:Y:S01]  /*1d1b0*/  IMAD R6, R6, UR5, RZ ;  /* 0x0000000506067c24 */ /* 0x000fe2000f8e02ff */
[----:B------:R-:W-:Y:S01]  /*1d1c0*/  STL [R1+0x754], R8 ;  /* 0x0007540801007387 */ /* 0x000fe20000100800 */
[----:B----4-:R-:W-:Y:S02]  /*1d1d0*/  ISETP.GE.AND P3, PT, R14, RZ, PT ;  /* 0x000000ff0e00720c */ /* 0x010fe40003f66270 */
[----:B------:R-:W-:Y:S01]  /*1d1e0*/  ISETP.GT.U32.AND P4, PT, R68, R12, PT ;  /* 0x0000000c4400720c */ /* 0x000fe20003f84070 */
[----:B------:R-:W-:Y:S01]  /*1d1f0*/  STL [R1+0x3ac], R16 ;  /* 0x0003ac1001007387 */ /* 0x000fe20000100800 */
[----:B------:R-:W-:Y:S01]  /*1d200*/  PRMT R91, RZ, 0x7610, R91 ;  /* 0x00007610ff5b7816 */ /* 0x000fe2000000005b */
[----:B0-----:R-:W-:Y:S01]  /*1d210*/  IMAD.MOV.U32 R4, RZ, RZ, R16 ;  /* 0x000000ffff047224 */ /* 0x001fe200078e0010 */
[----:B------:R-:W-:Y:S01]  /*1d220*/  PRMT R90, RZ, 0x7610, R90 ;  /* 0x00007610ff5a7816 */ /* 0x000fe2000000005a */
[----:B------:R0:W-:Y:S01]  /*1d230*/  STL [R1+0x784], R2 ;  /* 0x0007840201007387 */ /* 0x0001e20000100800 */
[----:B------:R-:W4:Y:S03]  /*1d240*/  LDCU UR5, c[0x0][0x3b0] ;  /* 0x00007600ff0577ac */ /* 0x000f260008000800 */
[----:B------:R1:W-:Y:S01]  /*1d250*/  STL [R1+0x750], R11 ;  /* 0x0007500b01007387 */ /* 0x0003e20000100800 */
[----:B------:R-:W-:-:S03]  /*1d260*/  @!P5 IMAD.IADD R10, R10, 0x1, -R68 ;  /* 0x000000010a0ad824 */ /* 0x000fc600078e0a44 */
[----:B------:R-:W4:Y:S01]  /*1d270*/  LDL R14, [R1+0x11bc] ;  /* 0x0011bc00010e7983 */ /* 0x000f220000100800 */
[----:B0-----:R-:W-:-:S03]  /*1d280*/  LEA R2, P6, R6, R72, 0x1 ;  /* 0x0000004806027211 */ /* 0x001fc600078c08ff */
[----:B------:R-:W4:Y:S04]  /*1d290*/  LDL.LU R15, [R1+0x2ec] ;  /* 0x0002ec00010f7983 */ /* 0x000f280000300800 */
[----:B------:R0:W-:Y:S04]  /*1d2a0*/  STL [R1+0x780], R3 ;  /* 0x0007800301007387 */ /* 0x0001e80000100800 */
[----:B-1----:R-:W4:Y:S01]  /*1d2b0*/  LDL.LU R11, [R1+0x2e8] ;  /* 0x0002e800010b7983 */ /* 0x002f220000300800 */
[----:B0-----:R-:W-:Y:S01]  /*1d2c0*/  LEA.HI.X.SX32 R3, R6, R69, 0x1, P6 ;  /* 0x0000004506037211 */ /* 0x001fe200030f0eff */
[----:B------:R-:W-:-:S02]  /*1d2d0*/  @P0 IMAD.MOV.U32 R6, RZ, RZ, R2 ;  /* 0x000000ffff060224 */ /* 0x000fc400078e0002 */
[----:B------:R-:W-:Y:S01]  /*1d2e0*/  @!P4 IMAD.IADD R12, R12, 0x1, -R68 ;  /* 0x000000010c0cc824 */ /* 0x000fe200078e0a44 */
[----:B--2---:R-:W-:Y:S01]  /*1d2f0*/  ISETP.GE.AND P4, PT, R13, RZ, PT ;  /* 0x000000ff0d00720c */ /* 0x004fe20003f86270 */
[----:B------:R-:W-:-:S05]  /*1d300*/  @!P3 IMAD.MOV R4, RZ, RZ, -R4 ;  /* 0x000000ffff04b224 */ /* 0x000fca00078e0a04 */
[----:B------:R-:W-:Y:S01]  /*1d310*/  SEL R4, R73, R4, !P1 ;  /* 0x0000000449047207 */ /* 0x000fe20004800000 */
[----:B------:R-:W-:-:S04]  /*1d320*/  IMAD.MOV.U32 R5, RZ, RZ, R10 ;  /* 0x000000ffff057224 */ /* 0x000fc800078e000a */
[----:B------:R-:W-:Y:S01]  /*1d330*/  IMAD R4, R4, UR12, RZ ;  /* 0x0000000c04047c24 */ /* 0x000fe2000f8e02ff */
[----:B---3--:R-:W-:Y:S01]  /*1d340*/  STL [R1+0x12ec], R92 ;  /* 0x0012ec5c01007387 */ /* 0x008fe20000100800 */
[----:B------:R-:W-:Y:S01]  /*1d350*/  @!P4 IMAD.MOV R5, RZ, RZ, -R5 ;  /* 0x000000ffff05c224 */ /* 0x000fe200078e0a05 */
[----:B------:R-:W-:Y:S01]  /*1d360*/  ISETP.GT.U32.AND P3, PT, R68, R12, PT ;  /* 0x0000000c4400720c */ /* 0x000fe20003f64070 */
[----:B------:R-:W0:Y:S01]  /*1d370*/  LDCU UR12, c[0x0][0x3b0] ;  /* 0x00007600ff0c77ac */ /* 0x000e220008000800 */
[----:B------:R1:W-:Y:S04]  /*1d380*/  STL [R1+0x7b4], R2 ;  /* 0x0007b40201007387 */ /* 0x0003e80000100800 */
[----:B------:R2:W-:Y:S04]  /*1d390*/  STL [R1+0x39c], R10 ;  /* 0x00039c0a01007387 */ /* 0x0005e80000100800 */
[----:B------:R-:W-:Y:S04]  /*1d3a0*/  STL [R1+0x7b0], R3 ;  /* 0x0007b00301007387 */ /* 0x000fe80000100800 */
[----:B------:R3:W-:Y:S01]  /*1d3b0*/  STL [R1+0x8], R7 ;  /* 0x0000080701007387 */ /* 0x0007e20000100800 */
[----:B-1----:R-:W-:Y:S01]  /*1d3c0*/  LEA R2, P4, R4, R72, 0x1 ;  /* 0x0000004804027211 */ /* 0x002fe200078808ff */
[----:B------:R-:W-:-:S02]  /*1d3d0*/  @!P3 IMAD.IADD R12, R12, 0x1, -R68 ;  /* 0x000000010c0cb824 */ /* 0x000fc400078e0a44 */
[----:B------:R-:W4:Y:S01]  /*1d3e0*/  LDL R13, [R1+0x11ec] ;  /* 0x0011ec00010d7983 */ /* 0x000f220000100800 */
[----:B------:R-:W-:-:S03]  /*1d3f0*/  ISETP.GT.U32.AND P6, PT, R68, R9, PT ;  /* 0x000000094400720c */ /* 0x000fc60003fc4070 */
[----:B--2---:R-:W2:Y:S01]  /*1d400*/  LDL.LU R10, [R1+0x2a4] ;  /* 0x0002a400010a7983 */ /* 0x004ea20000300800 */
[----:B---3--:R-:W-:-:S05]  /*1d410*/  @P0 IMAD.MOV.U32 R7, RZ, RZ, R3 ;  /* 0x000000ffff070224 */ /* 0x008fca00078e0003 */
[----:B------:R1:W3:Y:S01]  /*1d420*/  @P0 LDG.E.U16 R91, desc[UR20][R6.64] ;  /* 0x00000014065b0981 */ /* 0x0002e2000c1e1500 */
[----:B------:R-:W-:Y:S01]  /*1d430*/  LEA.HI.X.SX32 R3, R4, R69, 0x1, P4 ;  /* 0x0000004504037211 */ /* 0x000fe200020f0eff */
[----:B-1----:R-:W-:-:S04]  /*1d440*/  @P0 IMAD.MOV.U32 R6, RZ, RZ, R2 ;  /* 0x000000ffff060224 */ /* 0x002fc800078e0002 */
[----:B------:R-:W-:-:S05]  /*1d450*/  @P0 IMAD.MOV.U32 R7, RZ, RZ, R3 ;  /* 0x000000ffff070224 */ /* 0x000fca00078e0003 */
[----:B------:R1:W2:Y:S01]  /*1d460*/  @P0 LDG.E.U16 R90, desc[UR20][R6.64] ;  /* 0x00000014065a0981 */ /* 0x0002a2000c1e1500 */
[----:B----4-:R-:W-:Y:S01]  /*1d470*/  ISETP.GE.AND P5, PT, R14, RZ, PT ;  /* 0x000000ff0e00720c */ /* 0x010fe20003fa6270 */
[----:B------:R-:W-:Y:S01]  /*1d480*/  IMAD.MOV.U32 R4, RZ, RZ, R12 ;  /* 0x000000ffff047224 */ /* 0x000fe200078e000c */
[----:B------:R-:W-:Y:S01]  /*1d490*/  SEL R5, R73, R5, !P1 ;  /* 0x0000000549057207 */ /* 0x000fe20004800000 */
[----:B------:R-:W-:Y:S01]  /*1d4a0*/  @!P6 IMAD.IADD R9, R9, 0x1, -R68 ;  /* 0x000000010909e824 */ /* 0x000fe200078e0a44 */
[----:B------:R-:W-:-:S03]  /*1d4b0*/  ISETP.GT.U32.AND P6, PT, R68, R11, PT ;  /* 0x0000000b4400720c */ /* 0x000fc60003fc4070 */
[----:B------:R-:W-:-:S06]  /*1d4c0*/  IMAD R5, R5, UR4, RZ ;  /* 0x0000000405057c24 */ /* 0x000fcc000f8e02ff */
[----:B------:R-:W-:Y:S01]  /*1d4d0*/  @!P5 IMAD.MOV R4, RZ, RZ, -R4 ;  /* 0x000000ffff04d224 */ /* 0x000fe200078e0a04 */
[----:B------:R-:W-:Y:S01]  /*1d4e0*/  PRMT R89, RZ, 0x7610, R89 ;  /* 0x00007610ff597816 */ /* 0x000fe20000000059 */
[----:B------:R-:W4:Y:S03]  /*1d4f0*/  LDCU UR4, c[0x0][0x3b0] ;  /* 0x00007600ff0477ac */ /* 0x000f260008000800 */
[----:B------:R-:W-:Y:S01]  /*1d500*/  SEL R4, R73, R4, !P1 ;  /* 0x0000000449047207 */ /* 0x000fe20004800000 */
[----:B------:R-:W-:-:S04]  /*1d510*/  @!P6 IMAD.IADD R11, R11, 0x1, -R68 ;  /* 0x000000010b0be824 */ /* 0x000fc800078e0a44 */
[----:B-1----:R-:W-:Y:S01]  /*1d520*/  IMAD R6, R4, UR5, RZ ;  /* 0x0000000504067c24 */ /* 0x002fe2000f8e02ff */
[----:B------:R-:W-:Y:S01]  /*1d530*/  PRMT R88, RZ, 0x7610, R88 ;  /* 0x00007610ff587816 */ /* 0x000fe20000000058 */
[----:B------:R-:W1:Y:S01]  /*1d540*/  LDCU UR5, c[0x0][0x3b0] ;  /* 0x00007600ff0577ac */ /* 0x000e620008000800 */
[----:B---3--:R-:W-:Y:S04]  /*1d550*/  STL [R1+0x12f0], R91 ;  /* 0x0012f05b01007387 */ /* 0x008fe80000100800 */
[----:B------:R-:W-:Y:S04]  /*1d560*/  STL [R1+0x7e4], R2 ;  /* 0x0007e40201007387 */ /* 0x000fe80000100800 */
[----:B------:R-:W-:Y:S04]  /*1d570*/  STL [R1+0x38c], R12 ;  /* 0x00038c0c01007387 */ /* 0x000fe80000100800 */
[----:B------:R3:W-:Y:S04]  /*1d580*/  STL [R1+0x7e0], R3 ;  /* 0x0007e00301007387 */ /* 0x0007e80000100800 */
[----:B------:R-:W4:Y:S04]  /*1d590*/  LDL R17, [R1+0x11f8] ;  /* 0x0011f80001117983 */ /* 0x000f280000100800 */
[----:B------:R-:W4:Y:S01]  /*1d5a0*/  LDL R16, [R1+0x1224] ;  /* 0x0012240001107983 */ /* 0x000f220000100800 */
[----:B---3--:R-:W-:-:S03]  /*1d5b0*/  LEA R3, P5, R5, R72, 0x1 ;  /* 0x0000004805037211 */ /* 0x008fc600078a08ff */
[----:B------:R-:W3:Y:S01]  /*1d5c0*/  LDL.LU R12, [R1+0x28c] ;  /* 0x00028c00010c7983 */ /* 0x000ee20000300800 */
[----:B------:R-:W-:Y:S01]  /*1d5d0*/  LEA.HI.X.SX32 R8, R5, R69, 0x1, P5 ;  /* 0x0000004505087211 */ /* 0x000fe200028f0eff */
[----:B------:R-:W-:Y:S01]  /*1d5e0*/  @P0 IMAD.MOV.U32 R4, RZ, RZ, R3 ;  /* 0x000000ffff040224 */ /* 0x000fe200078e0003 */
[----:B------:R-:W-:Y:S01]  /*1d5f0*/  LEA R2, P6, R6, R72, 0x1 ;  /* 0x0000004806027211 */ /* 0x000fe200078c08ff */
[----:B--2---:R-:W-:Y:S02]  /*1d600*/  STL [R1+0x12f4], R90 ;  /* 0x0012f45a01007387 */ /* 0x004fe40000100800 */
[----:B------:R-:W-:Y:S02]  /*1d610*/  @P0 IMAD.MOV.U32 R5, RZ, RZ, R8 ;  /* 0x000000ffff050224 */ /* 0x000fe400078e0008 */
[----:B------:R2:W-:Y:S04]  /*1d620*/  STL [R1+0x814], R3 ;  /* 0x0008140301007387 */ /* 0x0005e80000100800 */
[----:B------:R0:W3:Y:S01]  /*1d630*/  @P0 LDG.E.U16 R89, desc[UR20][R4.64] ;  /* 0x0000001404590981 */ /* 0x0000e2000c1e1500 */
[----:B------:R-:W-:-:S02]  /*1d640*/  ISETP.GT.U32.AND P3, PT, R68, R15, PT ;  /* 0x0000000f4400720c */ /* 0x000fc40003f64070 */
[----:B------:R-:W-:Y:S01]  /*1d650*/  ISETP.GT.U32.AND P4, PT, R68, R9, PT ;  /* 0x000000094400720c */ /* 0x000fe20003f84070 */
[----:B------:R-:W3:Y:S01]  /*1d660*/  LDL R14, [R1+0x1238] ;  /* 0x00123800010e7983 */ /* 0x000ee20000100800 */
[----:B--2---:R-:W-:Y:S01]  /*1d670*/  LEA.HI.X.SX32 R3, R6, R69, 0x1, P6 ;  /* 0x0000004506037211 */ /* 0x004fe200030f0eff */
[----:B------:R-:W-:-:S04]  /*1d680*/  @P0 IMAD.MOV.U32 R6, RZ, RZ, R2 ;  /* 0x000000ffff060224 */ /* 0x000fc800078e0002 */
[----:B------:R-:W-:-:S05]  /*1d690*/  @P0 IMAD.MOV.U32 R7, RZ, RZ, R3 ;  /* 0x000000ffff070224 */ /* 0x000fca00078e0003 */
[----:B------:R2:W3:Y:S01]  /*1d6a0*/  @P0 LDG.E.U16 R88, desc[UR20][R6.64] ;  /* 0x0000001406580981 */ /* 0x0004e2000c1e1500 */
[----:B------:R-:W-:-:S05]  /*1d6b0*/  @!P3 IMAD.IADD R15, R15, 0x1, -R68 ;  /* 0x000000010f0fb824 */ /* 0x000fca00078e0a44 */
[C---:B------:R-:W-:Y:S02]  /*1d6c0*/  ISETP.GT.U32.AND P3, PT, R68.reuse, R15, PT ;  /* 0x0000000f4400720c */ /* 0x040fe40003f64070 */
[----:B------:R-:W-:Y:S01]  /*1d6d0*/  ISETP.GE.AND P5, PT, R13, RZ, PT ;  /* 0x000000ff0d00720c */ /* 0x000fe20003fa6270 */
[----:B------:R-:W-:Y:S01]  /*1d6e0*/  @!P4 IMAD.IADD R9, R9, 0x1, -R68 ;  /* 0x000000010909c824 */ /* 0x000fe200078e0a44 */
[C---:B------:R-:W-:Y:S02]  /*1d6f0*/  ISETP.GT.U32.AND P4, PT, R68.reuse, R10, PT ;  /* 0x0000000a4400720c */ /* 0x040fe40003f84070 */
[----:B------:R-:W-:-:S07]  /*1d700*/  ISETP.GT.U32.AND P6, PT, R68, R11, PT ;  /* 0x0000000b4400720c */ /* 0x000fce0003fc4070 */
[----:B------:R-:W-:Y:S02]  /*1d710*/  @!P3 IMAD.IADD R15, R15, 0x1, -R68 ;  /* 0x000000010f0fb824 */ /* 0x000fe400078e0a44 */
[----:B0-----:R-:W-:Y:S02]  /*1d720*/  IMAD.MOV.U32 R5, RZ, RZ, R9 ;  /* 0x000000ffff057224 */ /* 0x001fe400078e0009 */
[----:B------:R-:W-:Y:S01]  /*1d730*/  IMAD.MOV.U32 R4, RZ, RZ, R15 ;  /* 0x000000ffff047224 */ /* 0x000fe200078e000f */
[----:B------:R0:W-:Y:S01]  /*1d740*/  STL [R1+0x810], R8 ;  /* 0x0008100801007387 */ /* 0x0001e20000100800 */
[----:B------:R-:W-:-:S03]  /*1d750*/  @!P5 IMAD.MOV R5, RZ, RZ, -R5 ;  /* 0x000000ffff05d224 */ /* 0x000fc600078e0a05 */
[----:B------:R-:W-:Y:S02]  /*1d760*/  STL [R1+0x30c], R9 ;  /* 0x00030c0901007387 */ /* 0x000fe40000100800 */
[----:B--2---:R-:W-:Y:S02]  /*1d770*/  SEL R6, R73, R5, !P1 ;  /* 0x0000000549067207 */ /* 0x004fe40004800000 */
[----:B------:R-:W2:Y:S01]  /*1d780*/  LDL.LU R13, [R1+0x278] ;  /* 0x00027800010d7983 */ /* 0x000ea20000300800 */
[--C-:B------:R-:W-:Y:S02]  /*1d790*/  @!P4 IMAD.IADD R10, R10, 0x1, -R68.reuse ;  /* 0x000000010a0ac824 */ /* 0x100fe400078e0a44 */
[--C-:B------:R-:W-:Y:S02]  /*1d7a0*/  @!P6 IMAD.IADD R11, R11, 0x1, -R68.reuse ;  /* 0x000000010b0be824 */ /* 0x100fe400078e0a44 */
[----:B----4-:R-:W-:Y:S01]  /*1d7b0*/  IMAD R7, R6, UR4, RZ ;  /* 0x0000000406077c24 */ /* 0x010fe2000f8e02ff */
[----:B------:R-:W-:Y:S01]  /*1d7c0*/  ISETP.GT.U32.AND P4, PT, R68, R10, PT ;  /* 0x0000000a4400720c */ /* 0x000fe20003f84070 */
[----:B------:R-:W-:Y:S01]  /*1d7d0*/  IMAD.MOV.U32 R5, RZ, RZ, R11 ;  /* 0x000000ffff057224 */ /* 0x000fe200078e000b */
[----:B------:R4:W-:Y:S01]  /*1d7e0*/  STL [R1+0x844], R2 ;  /* 0x0008440201007387 */ /* 0x0009e20000100800 */
[----:B------:R-:W-:Y:S01]  /*1d7f0*/  PRMT R87, RZ, 0x7610, R87 ;  /* 0x00007610ff577816 */ /* 0x000fe20000000057 */
[----:B------:R-:W0:Y:S09]  /*1d800*/  LDCU UR4, c[0x0][0x3b0] ;  /* 0x00007600ff0477ac */ /* 0x000e320008000800 */
[----:B------:R-:W-:Y:S01]  /*1d810*/  @!P4 IMAD.IADD R10, R10, 0x1, -R68 ;  /* 0x000000010a0ac824 */ /* 0x000fe200078e0a44 */
[----:B------:R-:W-:-:S02]  /*1d820*/  PRMT R86, RZ, 0x7610, R86 ;  /* 0x00007610ff567816 */ /* 0x000fc40000000056 */
[----:B------:R-:W-:Y:S02]  /*1d830*/  ISETP.GE.AND P3, PT, R17, RZ, PT ;  /* 0x000000ff1100720c */ /* 0x000fe40003f66270 */
[----:B------:R-:W-:-:S11]  /*1d840*/  ISETP.GE.AND P5, PT, R16, RZ, PT ;  /* 0x000000ff1000720c */ /* 0x000fd60003fa6270 */
[----:B------:R-:W-:Y:S01]  /*1d850*/  @!P3 IMAD.MOV R4, RZ, RZ, -R4 ;  /* 0x000000ffff04b224 */ /* 0x000fe200078e0a04 */
[----:B---3--:R-:W-:-:S04]  /*1d860*/  ISETP.GT.U32.AND P3, PT, R68, R12, PT ;  /* 0x0000000c4400720c */ /* 0x008fc80003f64070 */
[----:B------:R-:W-:Y:S01]  /*1d870*/  SEL R4, R73, R4, !P1 ;  /* 0x0000000449047207 */ /* 0x000fe20004800000 */
[----:B------:R-:W-:-:S04]  /*1d880*/  @!P5 IMAD.MOV R5, RZ, RZ, -R5 ;  /* 0x000000ffff05d224 */ /* 0x000fc800078e0a05 */
[----:B-1----:R-:W-:Y:S01]  /*1d890*/  IMAD R6, R4, UR5, RZ ;  /* 0x0000000504067c24 */ /* 0x002fe2000f8e02ff */
[----:B0-----:R-:W-:-:S03]  /*1d8a0*/  LEA R8, P5, R7, R72, 0x1 ;  /* 0x0000004807087211 */ /* 0x001fc600078a08ff */
[----:B------:R-:W-:Y:S01]  /*1d8b0*/  @!P3 IMAD.IADD R12, R12, 0x1, -R68 ;  /* 0x000000010c0cb824 */ /* 0x000fe200078e0a44 */
[----:B----4-:R-:W-:Y:S01]  /*1d8c0*/  LEA R2, P3, R6, R72, 0x1 ;  /* 0x0000004806027211 */ /* 0x010fe200078608ff */
[----:B------:R-:W-:Y:S01]  /*1d8d0*/  STL [R1+0x12f8], R89 ;  /* 0x0012f85901007387 */ /* 0x000fe20000100800 */
[----:B------:R-:W-:Y:S01]  /*1d8e0*/  LEA.HI.X.SX32 R7, R7, R69, 0x1, P5 ;  /* 0x0000004507077211 */ /* 0x000fe200028f0eff */
[----:B------:R-:W-:Y:S01]  /*1d8f0*/  IMAD.MOV.U32 R4, RZ, RZ, R10 ;  /* 0x000000ffff047224 */ /* 0x000fe200078e000a */
[----:B------:R-:W-:Y:S01]  /*1d900*/  ISETP.GE.AND P6, PT, R14, RZ, PT ;  /* 0x000000ff0e00720c */ /* 0x000fe20003fc6270 */
[----:B------:R0:W-:Y:S01]  /*1d910*/  STL [R1+0x840], R3 ;  /* 0x0008400301007387 */ /* 0x0001e20000100800 */
[----:B------:R-:W-:Y:S01]  /*1d920*/  SEL R5, R73, R5, !P1 ;  /* 0x0000000549057207 */ /* 0x000fe20004800000 */
[----:B------:R-:W1:Y:S02]  /*1d930*/  LDCU UR5, c[0x0][0x3b0] ;  /* 0x00007600ff0577ac */ /* 0x000e640008000800 */
[----:B------:R3:W-:Y:S04]  /*1d940*/  STL [R1+0x2ec], R15 ;  /* 0x0002ec0f01007387 */ /* 0x0007e80000100800 */
[----:B------:R-:W4:Y:S01]  /*1d950*/  LDL.LU R9, [R1+0x260] ;  /* 0x0002600001097983 */ /* 0x000f220000300800 */
[----:B0-----:R-:W-:Y:S01]  /*1d960*/  LEA.HI.X.SX32 R3, R6, R69, 0x1, P3 ;  /* 0x0000004506037211 */ /* 0x001fe200018f0eff */
[----:B------:R-:W-:-:S02]  /*1d970*/  @P0 IMAD.MOV.U32 R6, RZ, RZ, R8 ;  /* 0x000000ffff060224 */ /* 0x000fc400078e0008 */
[----:B------:R-:W-:Y:S04]  /*1d980*/  STL [R1+0x12fc], R88 ;  /* 0x0012fc5801007387 */ /* 0x000fe80000100800 */
[----:B------:R0:W4:Y:S04]  /*1d990*/  @P0 LDG.E.U16 R87, desc[UR20][R6.64] ;  /* 0x0000001406570981 */ /* 0x000128000c1e1500 */
[----:B---3--:R-:W3:Y:S04]  /*1d9a0*/  LDL.LU R15, [R1+0x240] ;  /* 0x00024000010f7983 */ /* 0x008ee80000300800 */
[----:B------:R-:W-:Y:S04]  /*1d9b0*/  STL [R1+0x2e8], R11 ;  /* 0x0002e80b01007387 */ /* 0x000fe80000100800 */
[----:B------:R1:W-:Y:S01]  /*1d9c0*/  STL [R1+0x2a4], R10 ;  /* 0x0002a40a01007387 */ /* 0x0003e20000100800 */
[----:B0-----:R-:W-:-:S03]  /*1d9d0*/  @P0 IMAD.MOV.U32 R6, RZ, RZ, R2 ;  /* 0x000000ffff060224 */ /* 0x001fc600078e0002 */
[----:B-1----:R-:W3:Y:S04]  /*1d9e0*/  LDL R10, [R1+0x124c] ;  /* 0x00124c00010a7983 */ /* 0x002ee80000100800 */
[----:B------:R-:W-:Y:S04]  /*1d9f0*/  STL [R1+0x874], R8 ;  /* 0x0008740801007387 */ /* 0x000fe80000100800 */
[----:B------:R-:W-:Y:S04]  /*1da00*/  STL [R1+0x8a4], R2 ;  /* 0x0008a40201007387 */ /* 0x000fe80000100800 */
[----:B------:R0:W-:Y:S01]  /*1da10*/  STL [R1+0x870], R7 ;  /* 0x0008700701007387 */ /* 0x0001e20000100800 */
[----:B--2---:R-:W-:Y:S01]  /*1da20*/  ISETP.GT.U32.AND P4, PT, R68, R13, PT ;  /* 0x0000000d4400720c */ /* 0x004fe20003f84070 */
[----:B------:R-:W-:-:S02]  /*1da30*/  @!P6 IMAD.MOV R4, RZ, RZ, -R4 ;  /* 0x000000ffff04e224 */ /* 0x000fc400078e0a04 */
[----:B0-----:R-:W-:Y:S01]  /*1da40*/  @P0 IMAD.MOV.U32 R7, RZ, RZ, R3 ;  /* 0x000000ffff070224 */ /* 0x001fe200078e0003 */
[----:B------:R-:W2:Y:S04]  /*1da50*/  LDL R14, [R1+0x1288] ;  /* 0x00128800010e7983 */ /* 0x000ea80000100800 */
[----:B------:R-:W2:Y:S01]  /*1da60*/  @P0 LDG.E.U16 R86, desc[UR20][R6.64] ;  /* 0x0000001406560981 */ /* 0x000ea2000c1e1500 */
[----:B------:R-:W-:Y:S01]  /*1da70*/  ISETP.GT.U32.AND P6, PT, R68, R12, PT ;  /* 0x0000000c4400720c */ /* 0x000fe20003fc4070 */
[----:B------:R-:W-:Y:S01]  /*1da80*/  IMAD R5, R5, UR7, RZ ;  /* 0x0000000705057c24 */ /* 0x000fe2000f8e02ff */
[----:B------:R-:W-:Y:S02]  /*1da90*/  SEL R4, R73, R4, !P1 ;  /* 0x0000000449047207 */ /* 0x000fe40004800000 */
[----:B------:R-:W-:Y:S01]  /*1daa0*/  @!P4 IMAD.IADD R13, R13, 0x1, -R68 ;  /* 0x000000010d0dc824 */ /* 0x000fe200078e0a44 */
[----:B------:R0:W-:Y:S01]  /*1dab0*/  STL [R1+0x8a0], R3 ;  /* 0x0008a00301007387 */ /* 0x0001e20000100800 */
[----:B------:R-:W-:Y:S01]  /*1dac0*/  PRMT R85, RZ, 0x7610, R85 ;  /* 0x00007610ff557816 */ /* 0x000fe20000000055 */
[----:B------:R-:W1:Y:S01]  /*1dad0*/  LDCU UR7, c[0x0][0x3b0] ;  /* 0x00007600ff0777ac */ /* 0x000e620008000800 */
[----:B------:R-:W-:Y:S01]  /*1dae0*/  IMAD R4, R4, UR12, RZ ;  /* 0x0000000c04047c24 */ /* 0x000fe2000f8e02ff */
[----:B------:R-:W-:-:S02]  /*1daf0*/  LEA R8, P4, R5, R72, 0x1 ;  /* 0x0000004805087211 */ /* 0x000fc400078808ff */
[----:B------:R-:W-:Y:S01]  /*1db00*/  PRMT R84, RZ, 0x7610, R84 ;  /* 0x00007610ff547816 */ /* 0x000fe20000000054 */
[----:B------:R-:W1:Y:S01]  /*1db10*/  LDCU UR12, c[0x0][0x3b0] ;  /* 0x00007600ff0c77ac */ /* 0x000e620008000800 */
[----:B------:R-:W-:Y:S01]  /*1db20*/  LEA.HI.X.SX32 R17, R5, R69, 0x1, P4 ;  /* 0x0000004505117211 */ /* 0x000fe200020f0eff */
[----:B------:R-:W-:Y:S01]  /*1db30*/  @!P6 IMAD.IADD R12, R12, 0x1, -R68 ;  /* 0x000000010c0ce824 */ /* 0x000fe200078e0a44 */
[----:B------:R-:W-:-:S03]  /*1db40*/  LEA R2, P6, R4, R72, 0x1 ;  /* 0x0000004804027211 */ /* 0x000fc600078c08ff */
[----:B------:R-:W-:Y:S01]  /*1db50*/  @P0 IMAD.MOV.U32 R5, RZ, RZ, R17 ;  /* 0x000000ffff050224 */ /* 0x000fe200078e0011 */
[----:B0-----:R-:W-:Y:S01]  /*1db60*/  LEA.HI.X.SX32 R3, R4, R69, 0x1, P6 ;  /* 0x0000004504037211 */ /* 0x001fe200030f0eff */
[----:B------:R-:W-:-:S05]  /*1db70*/  @P0 IMAD.MOV.U32 R4, RZ, RZ, R8 ;  /* 0x000000ffff040224 */ /* 0x000fca00078e0008 */
[----:B------:R0:W2:Y:S02]  /*1db80*/  @P0 LDG.E.U16 R85, desc[UR20][R4.64] ;  /* 0x0000001404550981 */ /* 0x0000a4000c1e1500 */
[----:B0-----:R-:W-:Y:S02]  /*1db90*/  @P0 IMAD.MOV.U32 R4, RZ, RZ, R2 ;  /* 0x000000ffff040224 */ /* 0x001fe400078e0002 */
[----:B------:R-:W-:-:S05]  /*1dba0*/  @P0 IMAD.MOV.U32 R5, RZ, RZ, R3 ;  /* 0x000000ffff050224 */ /* 0x000fca00078e0003 */
[----:B------:R0:W2:Y:S04]  /*1dbb0*/  @P0 LDG.E.U16 R84, desc[UR20][R4.64] ;  /* 0x0000001404540981 */ /* 0x0000a8000c1e1500 */
[----:B----4-:R-:W-:Y:S04]  /*1dbc0*/  STL [R1+0x1300], R87 ;  /* 0x0013005701007387 */ /* 0x010fe80000100800 */
[----:B------:R-:W4:Y:S04]  /*1dbd0*/  LDL R16, [R1+0x12a0] ;  /* 0x0012a00001107983 */ /* 0x000f280000100800 */
[----:B------:R-:W4:Y:S01]  /*1dbe0*/  LDL.LU R11, [R1+0x214] ;  /* 0x00021400010b7983 */ /* 0x000f220000300800 */
[----:B---3--:R-:W-:-:S03]  /*1dbf0*/  ISETP.GE.AND P4, PT, R10, RZ, PT ;  /* 0x000000ff0a00720c */ /* 0x008fc60003f86270 */
[----:B--2---:R-:W-:Y:S04]  /*1dc00*/  STL [R1+0x1304], R86 ;  /* 0x0013045601007387 */ /* 0x004fe80000100800 */
[----:B------:R-:W-:Y:S04]  /*1dc10*/  STL [R1+0x8d4], R8 ;  /* 0x0008d40801007387 */ /* 0x000fe80000100800 */
[----:B------:R2:W-:Y:S04]  /*1dc20*/  STL [R1+0x28c], R12 ;  /* 0x00028c0c01007387 */ /* 0x0005e80000100800 */
[----:B------:R-:W-:Y:S04]  /*1dc30*/  STL [R1+0x904], R2 ;  /* 0x0009040201007387 */ /* 0x000fe80000100800 */
[----:B------:R-:W-:Y:S04]  /*1dc40*/  STL [R1+0x8d0], R17 ;  /* 0x0008d01101007387 */ /* 0x000fe80000100800 */
[----:B------:R-:W3:Y:S01]  /*1dc50*/  LDL R10, [R1+0x12cc] ;  /* 0x0012cc00010a7983 */ /* 0x000ee20000100800 */
[----:B------:R-:W-:-:S02]  /*1dc60*/  ISETP.GT.U32.AND P5, PT, R68, R9, PT ;  /* 0x000000094400720c */ /* 0x000fc40003fa4070 */
[----:B------:R-:W-:Y:S02]  /*1dc70*/  ISETP.GT.U32.AND P3, PT, R68, R15, PT ;  /* 0x0000000f4400720c */ /* 0x000fe40003f64070 */
[----:B------:R-:W-:-:S09]  /*1dc80*/  ISETP.GE.AND P6, PT, R14, RZ, PT ;  /* 0x000000ff0e00720c */ /* 0x000fd20003fc6270 */
[--C-:B------:R-:W-:Y:S01]  /*1dc90*/  @!P5 IMAD.IADD R9, R9, 0x1, -R68.reuse ;  /* 0x000000010909d824 */ /* 0x100fe200078e0a44 */
[----:B------:R-:W-:Y:S01]  /*1dca0*/  ISETP.GT.U32.AND P5, PT, R68, R13, PT ;  /* 0x0000000d4400720c */ /* 0x000fe20003fa4070 */
[----:B------:R-:W-:Y:S02]  /*1dcb0*/  @!P3 IMAD.IADD R15, R15, 0x1, -R68 ;  /* 0x000000010f0fb824 */ /* 0x000fe400078e0a44 */
[----:B0-----:R-:W-:-:S03]  /*1dcc0*/  IMAD.MOV.U32 R5, RZ, RZ, R12 ;  /* 0x000000ffff057224 */ /* 0x001fc600078e000c */
[----:B------:R-:W-:Y:S01]  /*1dcd0*/  ISETP.GT.U32.AND P3, PT, R68, R15, PT ;  /* 0x0000000f4400720c */ /* 0x000fe20003f64070 */
[----:B------:R-:W-:-:S06]  /*1dce0*/  @!P4 IMAD.MOV R5, RZ, RZ, -R5 ;  /* 0x000000ffff05c224 */ /* 0x000fcc00078e0a05 */
[----:B------:R-:W-:Y:S01]  /*1dcf0*/  @!P5 IMAD.IADD R13, R13, 0x1, -R68 ;  /* 0x000000010d0dd824 */ /* 0x000fe200078e0a44 */
[----:B------:R-:W-:-:S03]  /*1dd00*/  ISETP.GT.U32.AND P5, PT, R68, R9, PT ;  /* 0x000000094400720c */ /* 0x000fc60003fa4070 */
[----:B------:R-:W-:Y:S01]  /*1dd10*/  IMAD.MOV.U32 R4, RZ, RZ, R13 ;  /* 0x000000ffff047224 */ /* 0x000fe200078e000d */
[----:B------:R-:W-:-:S03]  /*1dd20*/  SEL R5, R73, R5, !P1 ;  /* 0x0000000549057207 */ /* 0x000fc60004800000 */
[----:B------:R-:W-:Y:S02]  /*1dd30*/  @!P6 IMAD.MOV R4, RZ, RZ, -R4 ;  /* 0x000000ffff04e224 */ /* 0x000fe400078e0a04 */
[----:B------:R-:W-:Y:S01]  /*1dd40*/  IMAD R6, R5, UR4, RZ ;  /* 0x0000000405067c24 */ /* 0x000fe2000f8e02ff */
[----:B------:R-:W-:Y:S01]  /*1dd50*/  STL [R1+0x1308], R85 ;  /* 0x0013085501007387 */ /* 0x000fe20000100800 */
[--C-:B------:R-:W-:Y:S01]  /*1dd60*/  @!P3 IMAD.IADD R15, R15, 0x1, -R68.reuse ;  /* 0x000000010f0fb824 */ /* 0x100fe200078e0a44 */
[----:B------:R-:W-:Y:S01]  /*1dd70*/  SEL R4, R73, R4, !P1 ;  /* 0x0000000449047207 */ /* 0x000fe20004800000 */
[----:B------:R-:W-:Y:S01]  /*1dd80*/  @!P5 IMAD.IADD R9, R9, 0x1, -R68 ;  /* 0x000000010909d824 */ /* 0x000fe200078e0a44 */
[----:B------:R-:W-:Y:S01]  /*1dd90*/  STL [R1+0x900], R3 ;  /* 0x0009000301007387 */ /* 0x000fe20000100800 */
[----:B------:R-:W-:Y:S01]  /*1dda0*/  LEA R7, P3, R6, R72, 0x1 ;  /* 0x0000004806077211 */ /* 0x000fe200078608ff */
[----:B------:R-:W0:Y:S01]  /*1ddb0*/  LDCU UR4, c[0x0][0x3b0] ;  /* 0x00007600ff0477ac */ /* 0x000e220008000800 */
[----:B------:R-:W-:Y:S01]  /*1ddc0*/  IMAD R4, R4, UR5, RZ ;  /* 0x0000000504047c24 */ /* 0x000fe2000f8e02ff */
[----:B------:R-:W3:Y:S01]  /*1ddd0*/  LDL.LU R14, [R1+0x1f4] ;  /* 0x0001f400010e7983 */ /* 0x000ee20000300800 */
[----:B------:R-:W-:Y:S01]  /*1dde0*/  IMAD.MOV.U32 R5, RZ, RZ, R9 ;  /* 0x000000ffff057224 */ /* 0x000fe200078e0009 */
[----:B------:R-:W-:Y:S01]  /*1ddf0*/  LEA.HI.X.SX32 R6, R6, R69, 0x1, P3 ;  /* 0x0000004506067211 */ /* 0x000fe200018f0eff */
[----:B------:R-:W0:Y:S01]  /*1de00*/  LDCU UR5, c[0x0][0x3b0] ;  /* 0x00007600ff0577ac */ /* 0x000e220008000800 */
[----:B------:R-:W-:Y:S04]  /*1de10*/  STL [R1+0x130c], R84 ;  /* 0x00130c5401007387 */ /* 0x000fe80000100800 */
[----:B--2---:R-:W2:Y:S04]  /*1de20*/  LDL.LU R12, [R1+0x1c0] ;  /* 0x0001c000010c7983 */ /* 0x004ea80000300800 */
[----:B------:R0:W-:Y:S04]  /*1de30*/  STL [R1+0x278], R13 ;  /* 0x0002780d01007387 */ /* 0x0001e80000100800 */
[----:B0-----:R-:W2:Y:S04]  /*1de40*/  LDL R13, [R1+0x127c] ;  /* 0x00127c00010d7983 */ /* 0x001ea80000100800 */
[----:B------:R0:W-:Y:S04]  /*1de50*/  STL [R1+0x260], R9 ;  /* 0x0002600901007387 */ /* 0x0001e80000100800 */
[----:B0-----:R-:W2:Y:S04]  /*1de60*/  LDL.LU R9, [R1+0x1a0] ;  /* 0x0001a00001097983 */ /* 0x001ea80000300800 */
[----:B------:R-:W-:Y:S04]  /*1de70*/  STL [R1+0x240], R15 ;  /* 0x0002400f01007387 */ /* 0x000fe80000100800 */
[----:B------:R0:W-:Y:S01]  /*1de80*/  STL [R1+0x934], R7 ;  /* 0x0009340701007387 */ /* 0x0001e20000100800 */
[----:B------:R-:W-:-:S02]  /*1de90*/  PRMT R83, RZ, 0x7610, R83 ;  /* 0x00007610ff537816 */ /* 0x000fc40000000053 */
[----:B0-----:R-:W-:Y:S02]  /*1dea0*/  @P0 LOP3.LUT R7, R7, R6, RZ, 0x3c, !PT ;  /* 0x0000000607070212 */ /* 0x001fe400078e3cff */
[----:B------:R-:W-:Y:S02]  /*1deb0*/  PRMT R82, RZ, 0x7610, R82 ;  /* 0x00007610ff527816 */ /* 0x000fe40000000052 */
[----:B----4-:R-:W-:-:S13]  /*1dec0*/  ISETP.GT.U32.AND P4, PT, R68, R11, PT ;  /* 0x0000000b4400720c */ /* 0x010fda0003f84070 */
[----:B------:R-:W-:Y:S01]  /*1ded0*/  @!P4 IMAD.IADD R11, R11, 0x1, -R68 ;  /* 0x000000010b0bc824 */ /* 0x000fe200078e0a44 */
[----:B------:R-:W-:-:S04]  /*1dee0*/  LEA R2, P4, R4, R72, 0x1 ;  /* 0x0000004804027211 */ /* 0x000fc800078808ff */
[----:B------:R-:W-:Y:S02]  /*1def0*/  LEA.HI.X.SX32 R3, R4, R69, 0x1, P4 ;  /* 0x0000004504037211 */ /* 0x000fe400020f0eff */
[----:B---3--:R-:W-:Y:S02]  /*1df00*/  ISETP.GE.AND P5, PT, R10, RZ, PT ;  /* 0x000000ff0a00720c */ /* 0x008fe40003fa6270 */
[----:B------:R-:W3:Y:S04]  /*1df10*/  LDL.LU R10, [R1+0x120] ;  /* 0x00012000010a7983 */ /* 0x000ee80000300800 */
[----:B------:R-:W-:Y:S04]  /*1df20*/  STL [R1+0x964], R2 ;  /* 0x0009640201007387 */ /* 0x000fe80000100800 */
[----:B------:R0:W-:Y:S02]  /*1df30*/  STL [R1+0x930], R6 ;  /* 0x0009300601007387 */ /* 0x0001e40000100800 */
[----:B0-----:R-:W-:-:S04]  /*1df40*/  @P0 LOP3.LUT R6, R7, R6, RZ, 0x3c, !PT ;  /* 0x0000000607060212 */ /* 0x001fc800078e3cff */
[----:B------:R-:W-:-:S05]  /*1df50*/  @P0 LOP3.LUT R7, R7, R6, RZ, 0x3c, !PT ;  /* 0x0000000607070212 */ /* 0x000fca00078e3cff */
[----:B------:R0:W4:Y:S02]  /*1df60*/  @P0 LDG.E.U16 R83, desc[UR20][R6.64] ;  /* 0x0000001406530981 */ /* 0x000124000c1e1500 */
[----:B0-----:R-:W-:Y:S02]  /*1df70*/  @P0 IMAD.MOV.U32 R6, RZ, RZ, R2 ;  /* 0x000000ffff060224 */ /* 0x001fe400078e0002 */
[----:B------:R-:W-:-:S05]  /*1df80*/  @P0 IMAD.MOV.U32 R7, RZ, RZ, R3 ;  /* 0x000000ffff070224 */ /* 0x000fca00078e0003 */
[----:B------:R0:W3:Y:S01]  /*1df90*/  @P0 LDG.E.U16 R82, desc[UR20][R6.64] ;  /* 0x0000001406520981 */ /* 0x0000e2000c1e1500 */
[----:B------:R-:W-:Y:S02]  /*1dfa0*/  ISETP.GE.AND P6, PT, R16, RZ, PT ;  /* 0x000000ff1000720c */ /* 0x000fe40003fc6270 */
[----:B------:R-:W-:Y:S01]  /*1dfb0*/  ISETP.GT.U32.AND P3, PT, R68, R11, PT ;  /* 0x0000000b4400720c */ /* 0x000fe20003f64070 */
[----:B------:R-:W-:-:S04]  /*1dfc0*/  IMAD.MOV.U32 R4, RZ, RZ, R15 ;  /* 0x000000ffff047224 */ /* 0x000fc800078e000f */
[----:B------:R-:W-:Y:S01]  /*1dfd0*/  @!P5 IMAD.MOV R4, RZ, RZ, -R4 ;  /* 0x000000ffff04d224 */ /* 0x000fe200078e0a04 */
[----:B--2---:R-:W-:-:S05]  /*1dfe0*/  ISETP.GT.U32.AND P4, PT, R68, R12, PT ;  /* 0x0000000c4400720c */ /* 0x004fca0003f84070 */
[----:B------:R-:W-:Y:S02]  /*1dff0*/  @!P6 IMAD.MOV R5, RZ, RZ, -R5 ;  /* 0x000000ffff05e224 */ /* 0x000fe400078e0a05 */
[----:B------:R-:W-:-:S03]  /*1e000*/  @!P3 IMAD.IADD R11, R11, 0x1, -R68 ;  /* 0x000000010b0bb824 */ /* 0x000fc600078e0a44 */
[----:B0-----:R-:W-:Y:S02]  /*1e010*/  SEL R6, R73, R5, !P1 ;  /* 0x0000000549067207 */ /* 0x001fe40004800000 */
[----:B------:R-:W-:Y:S02]  /*1e020*/  ISETP.GE.AND P5, PT, R13, RZ, PT ;  /* 0x000000ff0d00720c */ /* 0x000fe40003fa6270 */
[----:B------:R-:W-:Y:S01]  /*1e030*/  SEL R5, R73, R4, !P1 ;  /* 0x0000000449057207 */ /* 0x000fe20004800000 */
[----:B------:R-:W-:-:S04]  /*1e040*/  IMAD.MOV.U32 R4, RZ, RZ, R11 ;  /* 0x000000ffff047224 */ /* 0x000fc800078e000b */
[----:B-1----:R-:W-:Y:S02]  /*1e050*/  IMAD R5, R5, UR12, RZ ;  /* 0x0000000c05057c24 */ /* 0x002fe4000f8e02ff */
[----:B------:R-:W-:Y:S01]  /*1e060*/  @!P4 IMAD.IADD R12, R12, 0x1, -R68 ;  /* 0x000000010c0cc824 */ /* 0x000fe200078e0a44 */
[----:B------:R-:W-:Y:S01]  /*1e070*/  PRMT R81, RZ, 0x7610, R81 ;  /* 0x00007610ff517816 */ /* 0x000fe20000000051 */
[----:B------:R-:W-:Y:S01]  /*1e080*/  IMAD R6, R6, UR7, RZ ;  /* 0x0000000706067c24 */ /* 0x000fe2000f8e02ff */
[----:B------:R-:W-:Y:S01]  /*1e090*/  PRMT R80, RZ, 0x7610, R80 ;  /* 0x00007610ff507816 */ /* 0x000fe20000000050 */
[----:B------:R-:W-:Y:S01]  /*1e0a0*/  @!P5 IMAD.MOV R4, RZ, RZ, -R4 ;  /* 0x000000ffff04d224 */ /* 0x000fe200078e0a04 */
[-C--:B------:R-:W-:Y:S01]  /*1e0b0*/  LEA R2, P5, R5, R72.reuse, 0x1 ;  /* 0x0000004805027211 */ /* 0x080fe200078a08ff */
[----:B------:R-:W0:Y:S01]  /*1e0c0*/  LDCU UR7, c[0x0][0x3b0] ;  /* 0x00007600ff0777ac */ /* 0x000e220008000800 */
[C---:B------:R-:W-:Y:S02]  /*1e0d0*/  LEA R7, P4, R6.reuse, R72, 0x1 ;  /* 0x0000004806077211 */ /* 0x040fe400078808ff */
[----:B------:R-:W-:Y:S01]  /*1e0e0*/  SEL R4, R73, R4, !P1 ;  /* 0x0000000449047207 */ /* 0x000fe20004800000 */
[----:B------:R-:W1:Y:S01]  /*1e0f0*/  LDCU UR12, c[0x0][0x3b0] ;  /* 0x00007600ff0c77ac */ /* 0x000e620008000800 */
[-C--:B------:R-:W-:Y:S01]  /*1e100*/  LEA.HI.X.SX32 R8, R6, R69.reuse, 0x1, P4 ;  /* 0x0000004506087211 */ /* 0x080fe200020f0eff */
[----:B------:R-:W-:Y:S01]  /*1e110*/  @P0 IMAD.MOV.U32 R6, RZ, RZ, R7 ;  /* 0x000000ffff060224 */ /* 0x000fe200078e0007 */
[----:B------:R-:W-:Y:S01]  /*1e120*/  PRMT R79, RZ, 0x7610, R79 ;  /* 0x00007610ff4f7816 */ /* 0x000fe2000000004f */
[----:B----4-:R-:W-:Y:S04]  /*1e130*/  STL [R1+0x1310], R83 ;  /* 0x0013105301007387 */ /* 0x010fe80000100800 */
[----:B------:R2:W-:Y:S02]  /*1e140*/  STL [R1+0x960], R3 ;  /* 0x0009600301007387 */ /* 0x0005e40000100800 */
[----:B--2---:R-:W-:-:S02]  /*1e150*/  LEA.HI.X.SX32 R3, R5, R69, 0x1, P5 ;  /* 0x0000004505037211 */ /* 0x004fc400028f0eff */
[----:B------:R-:W-:Y:S01]  /*1e160*/  ISETP.GT.U32.AND P5, PT, R68, R12, PT ;  /* 0x0000000c4400720c */ /* 0x000fe20003fa4070 */
[----:B---3--:R-:W-:Y:S04]  /*1e170*/  STL [R1+0x1314], R82 ;  /* 0x0013145201007387 */ /* 0x008fe80000100800 */
[----:B------:R-:W2:Y:S04]  /*1e180*/  LDL R16, [R1+0x1218] ;  /* 0x0012180001107983 */ /* 0x000ea80000100800 */
[----:B------:R-:W3:Y:S04]  /*1e190*/  LDL R15, [R1+0x1154] ;  /* 0x00115400010f7983 */ /* 0x000ee80000100800 */
[----:B------:R-:W-:Y:S04]  /*1e1a0*/  STL [R1+0x214], R11 ;  /* 0x0002140b01007387 */ /* 0x000fe80000100800 */
[----:B------:R-:W4:Y:S01]  /*1e1b0*/  LDL R13, [R1+0x101c] ;  /* 0x00101c00010d7983 */ /* 0x000f220000100800 */
[----:B------:R-:W-:Y:S01]  /*1e1c0*/  IMAD R5, R4, UR4, RZ ;  /* 0x0000000404057c24 */ /* 0x000fe2000f8e02ff */
[----:B------:R-:W-:Y:S01]  /*1e1d0*/  ISETP.GT.U32.AND P6, PT, R68, R14, PT ;  /* 0x0000000e4400720c */ /* 0x000fe20003fc4070 */
[----:B------:R-:W-:Y:S01]  /*1e1e0*/  @!P5 IMAD.IADD R12, R12, 0x1, -R68 ;  /* 0x000000010c0cd824 */ /* 0x000fe200078e0a44 */
[----:B------:R0:W-:Y:S01]  /*1e1f0*/  STL [R1+0x994], R7 ;  /* 0x0009940701007387 */ /* 0x0001e20000100800 */
[----:B------:R-:W-:Y:S01]  /*1e200*/  ISETP.GT.U32.AND P4, PT, R68, R10, PT ;  /* 0x0000000a4400720c */ /* 0x000fe20003f84070 */
[----:B------:R-:W1:Y:S02]  /*1e210*/  LDCU UR4, c[0x0][0x3b0] ;  /* 0x00007600ff0477ac */ /* 0x000e640008000800 */
[----:B------:R1:W-:Y:S01]  /*1e220*/  STL [R1+0x9c4], R2 ;  /* 0x0009c40201007387 */ /* 0x0003e20000100800 */
[----:B0-----:R-:W-:-:S03]  /*1e230*/  @P0 IMAD.MOV.U32 R7, RZ, RZ, R8 ;  /* 0x000000ffff070224 */ /* 0x001fc600078e0008 */
[----:B------:R-:W-:Y:S04]  /*1e240*/  STL [R1+0x990], R8 ;  /* 0x0009900801007387 */ /* 0x000fe80000100800 */
[----:B------:R0:W4:Y:S04]  /*1e250*/  @P0 LDG.E.U16 R81, desc[UR20][R6.64] ;  /* 0x0000001406510981 */ /* 0x000128000c1e1500 */
[----:B------:R1:W-:Y:S04]  /*1e260*/  STL [R1+0x9c0], R3 ;  /* 0x0009c00301007387 */ /* 0x0003e80000100800 */
[----:B------:R-:W4:Y:S01]  /*1e270*/  LDL R11, [R1+0xf7c] ;  /* 0x000f7c00010b7983 */ /* 0x000f220000100800 */
[----:B0-----:R-:W-:Y:S01]  /*1e280*/  @P0 IMAD.MOV.U32 R6, RZ, RZ, R2 ;  /* 0x000000ffff060224 */ /* 0x001fe200078e0002 */
[----:B-1----:R-:W-:Y:S01]  /*1e290*/  LEA R2, P5, R5, R72, 0x1 ;  /* 0x0000004805027211 */ /* 0x002fe200078a08ff */
[----:B------:R-:W-:-:S03]  /*1e2a0*/  @P0 IMAD.MOV.U32 R7, RZ, RZ, R3 ;  /* 0x000000ffff070224 */ /* 0x000fc600078e0003 */
[----:B------:R-:W-:Y:S02]  /*1e2b0*/  LEA.HI.X.SX32 R3, R5, R69, 0x1, P5 ;  /* 0x0000004505037211 */ /* 0x000fe400028f0eff */
[----:B------:R0:W4:Y:S02]  /*1e2c0*/  @P0 LDG.E.U16 R80, desc[UR20][R6.64] ;  /* 0x0000001406500981 */ /* 0x000124000c1e1500 */
[----:B0-----:R-:W-:Y:S02]  /*1e2d0*/  @P0 IMAD.MOV.U32 R6, RZ, RZ, R2 ;  /* 0x000000ffff060224 */ /* 0x001fe400078e0002 */
[----:B------:R-:W-:-:S05]  /*1e2e0*/  @P0 IMAD.MOV.U32 R7, RZ, RZ, R3 ;  /* 0x000000ffff070224 */ /* 0x000fca00078e0003 */
[----:B------:R0:W4:Y:S01]  /*1e2f0*/  @P0 LDG.E.U16 R79, desc[UR20][R6.64] ;  /* 0x00000014064f0981 */ /* 0x000122000c1e1500 */
[----:B------:R-:W-:Y:S01]  /*1e300*/  @!P6 IMAD.IADD R14, R14, 0x1, -R68 ;  /* 0x000000010e0ee824 */ /* 0x000fe200078e0a44 */
[----:B------:R-:W-:-:S04]  /*1e310*/  ISETP.GT.U32.AND P6, PT, R68, R9, PT ;  /* 0x000000094400720c */ /* 0x000fc80003fc4070 */
[----:B------:R-:W-:Y:S01]  /*1e320*/  ISETP.GT.U32.AND P3, PT, R68, R14, PT ;  /* 0x0000000e4400720c */ /* 0x000fe20003f64070 */
[----:B------:R-:W-:-:S08]  /*1e330*/  @!P4 IMAD.IADD R10, R10, 0x1, -R68 ;  /* 0x000000010a0ac824 */ /* 0x000fd000078e0a44 */
[----:B------:R-:W-:-:S04]  /*1e340*/  @!P6 IMAD.IADD R9, R9, 0x1, -R68 ;  /* 0x000000010909e824 */ /* 0x000fc800078e0a44 */
[----:B------:R-:W-:Y:S01]  /*1e350*/  @!P3 IMAD.IADD R14, R14, 0x1, -R68 ;  /* 0x000000010e0eb824 */ /* 0x000fe200078e0a44 */
[----:B------:R-:W-:-:S03]  /*1e360*/  ISETP.GT.U32.AND P4, PT, R68, R9, PT ;  /* 0x000000094400720c */ /* 0x000fc60003f84070 */
[----:B------:R-:W-:Y:S02]  /*1e370*/  IMAD.MOV.U32 R4, RZ, RZ, R14 ;  /* 0x000000ffff047224 */ /* 0x000fe400078e000e */
[----:B------:R-:W-:Y:S01]  /*1e380*/  IMAD.MOV.U32 R5, RZ, RZ, R12 ;  /* 0x000000ffff057224 */ /* 0x000fe200078e000c */
[----:B------:R-:W-:-:S07]  /*1e390*/  ISETP.GT.U32.AND P5, PT, R68, R10, PT ;  /* 0x0000000a4400720c */ /* 0x000fce0003fa4070 */
[----:B------:R-:W-:-:S06]  /*1e3a0*/  @!P4 IMAD.IADD R9, R9, 0x1, -R68 ;  /* 0x000000010909c824 */ /* 0x000fcc00078e0a44 */
[----:B------:R-:W-:Y:S01]  /*1e3b0*/  @!P5 IMAD.IADD R10, R10, 0x1, -R68 ;  /* 0x000000010a0ad824 */ /* 0x000fe200078e0a44 */
[----:B------:R-:W-:Y:S02]  /*1e3c0*/  PRMT R78, RZ, 0x7610, R78 ;  /* 0x00007610ff4e7816 */ /* 0x000fe4000000004e */
[----:B------:R-:W-:Y:S02]  /*1e3d0*/  PRMT R77, RZ, 0x7610, R77 ;  /* 0x00007610ff4d7816 */ /* 0x000fe4000000004d */
[----:B------:R-:W-:Y:S02]  /*1e3e0*/  PRMT R76, RZ, 0x7610, R76 ;  /* 0x00007610ff4c7816 */ /* 0x000fe4000000004c */
[----:B--2---:R-:W-:Y:S02]  /*1e3f0*/  ISETP.GE.AND P3, PT, R16, RZ, PT ;  /* 0x000000ff1000720c */ /* 0x004fe40003f66270 */
[----:B---3--:R-:W-:-:S11]  /*1e400*/  ISETP.GE.AND P6, PT, R15, RZ, PT ;  /* 0x000000ff0f00720c */ /* 0x008fd60003fc6270 */
[----:B------:R-:W-:Y:S01]  /*1e410*/  @!P3 IMAD.MOV R4, RZ, RZ, -R4 ;  /* 0x000000ffff04b224 */ /* 0x000fe200078e0a04 */
[----:B----4-:R-:W-:Y:S01]  /*1e420*/  ISETP.GE.AND P3, PT, R13, RZ, PT ;  /* 0x000000ff0d00720c */ /* 0x010fe20003f66270 */
[----:B------:R-:W-:-:S03]  /*1e430*/  @!P6 IMAD.MOV R5, RZ, RZ, -R5 ;  /* 0x000000ffff05e224 */ /* 0x000fc600078e0a05 */
[C---:B0-----:R-:W-:Y:S01]  /*1e440*/  SEL R6, R73.reuse, R4, !P1 ;  /* 0x0000000449067207 */ /* 0x041fe20004800000 */
[----:B------:R-:W-:Y:S01]  /*1e450*/  IMAD.MOV.U32 R4, RZ, RZ, R9 ;  /* 0x000000ffff047224 */ /* 0x000fe200078e0009 */
[----:B------:R-:W-:-:S03]  /*1e460*/  SEL R5, R73, R5, !P1 ;  /* 0x0000000549057207 */ /* 0x000fc60004800000 */
[----:B------:R-:W-:Y:S01]  /*1e470*/  IMAD R6, R6, UR5, RZ ;  /* 0x0000000506067c24 */ /* 0x000fe2000f8e02ff */
[----:B------:R-:W-:Y:S01]  /*1e480*/  PRMT R75, RZ, 0x7610, R75 ;  /* 0x00007610ff4b7816 */ /* 0x000fe2000000004b */
[C---:B------:R-:W-:Y:S02]  /*1e490*/  VIADD R43, R0.reuse, 0x67 ;  /* 0x00000067002b7836 */ /* 0x040fe40000000000 */
[C---:B------:R-:W-:Y:S02]  /*1e4a0*/  VIADD R42, R0.reuse, 0x6e ;  /* 0x0000006e002a7836 */ /* 0x040fe40000000000 */
[C---:B------:R-:W-:Y:S01]  /*1e4b0*/  VIADD R41, R0.reuse, 0x6f ;  /* 0x0000006f00297836 */ /* 0x040fe20000000000 */
[----:B------:R-:W-:Y:S01]  /*1e4c0*/  STL [R1+0x1318], R81 ;  /* 0x0013185101007387 */ /* 0x000fe20000100800 */
[----:B------:R-:W-:Y:S02]  /*1e4d0*/  IMAD R7, R5, UR4, RZ ;  /* 0x0000000405077c24 */ /* 0x000fe4000f8e02ff */
[----:B------:R-:W-:Y:S01]  /*1e4e0*/  @!P3 IMAD.MOV R4, RZ, RZ, -R4 ;  /* 0x000000ffff04b224 */ /* 0x000fe200078e0a04 */
[----:B------:R-:W-:Y:S01]  /*1e4f0*/  ISETP.GE.AND P4, PT, R11, RZ, PT ;  /* 0x000000ff0b00720c */ /* 0x000fe20003f86270 */
[----:B------:R-:W-:-:S02]  /*1e500*/  VIADD R40, R0, 0x76 ;  /* 0x0000007600287836 */ /* 0x000fc40000000000 */
[C---:B------:R-:W-:Y:S02]  /*1e510*/  VIADD R39, R0.reuse, 0x77 ;  /* 0x0000007700277836 */ /* 0x040fe40000000000 */
[C---:B------:R-:W-:Y:S02]  /*1e520*/  VIADD R38, R0.reuse, 0x7e ;  /* 0x0000007e00267836 */ /* 0x040fe40000000000 */
[C---:B------:R-:W-:Y:S02]  /*1e530*/  VIADD R37, R0.reuse, 0x7f ;  /* 0x0000007f00257836 */ /* 0x040fe40000000000 */
[C---:B------:R-:W-:Y:S01]  /*1e540*/  VIADD R36, R0.reuse, 0x86 ;  /* 0x0000008600247836 */ /* 0x040fe20000000000 */
[----:B------:R-:W-:Y:S01]  /*1e550*/  STL [R1+0x131c], R80 ;  /* 0x00131c5001007387 */ /* 0x000fe20000100800 */
[----:B------:R-:W-:Y:S02]  /*1e560*/  IMAD.MOV.U32 R5, RZ, RZ, R10 ;  /* 0x000000ffff057224 */ /* 0x000fe400078e000a */
[C---:B------:R-:W-:Y:S01]  /*1e570*/  VIADD R35, R0.reuse, 0x87 ;  /* 0x0000008700237836 */ /* 0x040fe20000000000 */
[----:B------:R-:W-:Y:S01]  /*1e580*/  STL [R1+0x1f4], R14 ;  /* 0x0001f40e01007387 */ /* 0x000fe20000100800 */
[----:B------:R-:W-:-:S02]  /*1e590*/  VIADD R34, R0, 0x8e ;  /* 0x0000008e00227836 */ /* 0x000fc40000000000 */
[C---:B------:R-:W-:Y:S01]  /*1e5a0*/  VIADD R33, R0.reuse, 0x8f ;  /* 0x0000008f00217836 */ /* 0x040fe20000000000 */
[----:B------:R-:W-:Y:S01]  /*1e5b0*/  STL [R1+0x1c0], R12 ;  /* 0x0001c00c01007387 */ /* 0x000fe20000100800 */
[C---:B------:R-:W-:Y:S02]  /*1e5c0*/  VIADD R32, R0.reuse, 0x96 ;  /* 0x0000009600207836 */ /* 0x040fe40000000000 */
[C---:B------:R-:W-:Y:S01]  /*1e5d0*/  VIADD R88, R0.reuse, 0x97 ;  /* 0x0000009700587836 */ /* 0x040fe20000000000 */
[----:B------:R0:W-:Y:S01]  /*1e5e0*/  STL [R1+0x9f4], R2 ;  /* 0x0009f40201007387 */ /* 0x0001e20000100800 */
[C---:B------:R-:W-:Y:S01]  /*1e5f0*/  VIADD R71, R0.reuse, 0xae ;  /* 0x000000ae00477836 */ /* 0x040fe20000000000 */
[----:B------:R-:W-:Y:S01]  /*1e600*/  IABS R15, R43 ;  /* 0x0000002b000f7213 */ /* 0x000fe20000000000 */
[C---:B------:R-:W-:Y:S01]  /*1e610*/  VIADD R70, R0.reuse, 0xaf ;  /* 0x000000af00467836 */ /* 0x040fe20000000000 */
[----:B------:R-:W-:Y:S01]  /*1e620*/  STL [R1+0x9f0], R3 ;  /* 0x0009f00301007387 */ /* 0x000fe20000100800 */
[----:B------:R-:W-:Y:S01]  /*1e630*/  IABS R13, R41 ;  /* 0x00000029000d7213 */ /* 0x000fe20000000000 */
[C---:B------:R-:W-:Y:S01]  /*1e640*/  VIADD R87, R0.reuse, 0xb6 ;  /* 0x000000b600577836 */ /* 0x040fe20000000000 */
[----:B------:R-:W1:Y:S01]  /*1e650*/  LDCU UR4, c[0x0][0x3b0] ;  /* 0x00007600ff0477ac */ /* 0x000e620008000800 */
[----:B------:R-:W-:Y:S01]  /*1e660*/  STL [R1+0x1320], R79 ;  /* 0x0013204f01007387 */ /* 0x000fe20000100800 */
[----:B------:R-:W-:-:S02]  /*1e670*/  VIADD R86, R0, 0xbf ;  /* 0x000000bf00567836 */ /* 0x000fc40000000000 */
[C---:B------:R-:W-:Y:S01]  /*1e680*/  VIADD R85, R0.reuse, 0xc7 ;  /* 0x000000c700557836 */ /* 0x040fe20000000000 */
[----:B------:R2:W-:Y:S01]  /*1e690*/  STL [R1+0x1a0], R9 ;  /* 0x0001a00901007387 */ /* 0x0005e20000100800 */
[----:B0-----:R-:W-:Y:S01]  /*1e6a0*/  LEA R2, P5, R7, R72, 0x1 ;  /* 0x0000004807027211 */ /* 0x001fe200078a08ff */
[C---:B------:R-:W-:Y:S01]  /*1e6b0*/  VIADD R84, R0.reuse, 0xc6 ;  /* 0x000000c600547836 */ /* 0x040fe20000000000 */
[----:B------:R-:W-:Y:S01]  /*1e6c0*/  SEL R4, R73, R4, !P1 ;  /* 0x0000000449047207 */ /* 0x000fe20004800000 */
[----:B------:R-:W-:Y:S01]  /*1e6d0*/  STL [R1+0x120], R10 ;  /* 0x0001200a01007387 */ /* 0x000fe20000100800 */
[----:B------:R-:W-:Y:S01]  /*1e6e0*/  VIADD R83, R0, 0xce ;  /* 0x000000ce00537836 */ /* 0x000fe20000000000 */
[----:B------:R-:W0:Y:S01]  /*1e6f0*/  LDCU UR5, c[0x0][0x3b0] ;  /* 0x00007600ff0577ac */ /* 0x000e220008000800 */
[----:B--2---:R-:W-:-:S04]  /*1e700*/  LEA R9, P3, R6, R72, 0x1 ;  /* 0x0000004806097211 */ /* 0x004fc800078608ff */
[-C--:B------:R-:W-:Y:S01]  /*1e710*/  LEA.HI.X.SX32 R6, R6, R69.reuse, 0x1, P3 ;  /* 0x0000004506067211 */ /* 0x080fe200018f0eff */
[----:B------:R-:W-:Y:S01]  /*1e720*/  STL [R1+0xa24], R9 ;  /* 0x000a240901007387 */ /* 0x000fe20000100800 */
[----:B------:R-:W-:-:S03]  /*1e730*/  LEA.HI.X.SX32 R3, R7, R69, 0x1, P5 ;  /* 0x0000004507037211 */ /* 0x000fc600028f0eff */
[----:B------:R-:W-:Y:S01]  /*1e740*/  STL [R1+0xa54], R2 ;  /* 0x000a540201007387 */ /* 0x000fe20000100800 */
[----:B------:R-:W-:-:S03]  /*1e750*/  @P0 IMAD.MOV.U32 R7, RZ, RZ, R6 ;  /* 0x000000ffff070224 */ /* 0x000fc600078e0006 */
[----:B------:R2:W-:Y:S01]  /*1e760*/  STL [R1+0xa20], R6 ;  /* 0x000a200601007387 */ /* 0x0005e20000100800 */
[----:B------:R-:W-:Y:S02]  /*1e770*/  IMAD R8, R4, UR7, RZ ;  /* 0x0000000704087c24 */ /* 0x000fe4000f8e02ff */
[----:B------:R-:W-:Y:S02]  /*1e780*/  @!P4 IMAD.MOV R5, RZ, RZ, -R5 ;  /* 0x000000ffff05c224 */ /* 0x000fe400078e0a05 */
[----:B--2---:R-:W-:Y:S01]  /*1e790*/  @P0 IMAD.MOV.U32 R6, RZ, RZ, R9 ;  /* 0x000000ffff060224 */ /* 0x004fe200078e0009 */
[----:B------:R2:W-:Y:S01]  /*1e7a0*/  STL [R1+0xa50], R3 ;  /* 0x000a500301007387 */ /* 0x0005e20000100800 */
[----:B------:R-:W-:Y:S01]  /*1e7b0*/  @P0 IMAD.MOV.U32 R4, RZ, RZ, R2 ;  /* 0x000000ffff040224 */ /* 0x000fe200078e0002 */
[----:B------:R-:W-:Y:S02]  /*1e7c0*/  IABS R14, R42 ;  /* 0x0000002a000e7213 */ /* 0x000fe40000000000 */
[----:B------:R-:W-:Y:S01]  /*1e7d0*/  IABS R12, R40 ;  /* 0x00000028000c7213 */ /* 0x000fe20000000000 */
[----:B------:R3:W4:Y:S01]  /*1e7e0*/  @P0 LDG.E.U16 R78, desc[UR20][R6.64] ;  /* 0x00000014064e0981 */ /* 0x000722000c1e1500 */
[----:B------:R-:W-:Y:S01]  /*1e7f0*/  IABS R11, R39 ;  /* 0x00000027000b7213 */ /* 0x000fe20000000000 */
[----:B------:R-:W-:Y:S01]  /*1e800*/  VIADD R82, R0, 0xcf ;  /* 0x000000cf00527836 */ /* 0x000fe20000000000 */
[----:B------:R-:W0:Y:S01]  /*1e810*/  LDCU UR7, c[0x0][0x3b0] ;  /* 0x00007600ff0777ac */ /* 0x000e220008000800 */
[----:B---3--:R-:W-:-:S02]  /*1e820*/  LEA R7, P3, R8, R72, 0x1 ;  /* 0x0000004808077211 */ /* 0x008fc400078608ff */
[----:B------:R-:W-:Y:S01]  /*1e830*/  SEL R6, R73, R5, !P1 ;  /* 0x0000000549067207 */ /* 0x000fe20004800000 */
[----:B------:R-:W-:Y:S01]  /*1e840*/  @P0 IMAD.MOV.U32 R5, RZ, RZ, R3 ;  /* 0x000000ffff050224 */ /* 0x000fe200078e0003 */
[----:B------:R-:W-:-:S04]  /*1e850*/  LEA.HI.X.SX32 R10, R8, R69, 0x1, P3 ;  /* 0x00000045080a7211 */ /* 0x000fc800018f0eff */
[----:B------:R3:W4:Y:S02]  /*1e860*/  @P0 LDG.E.U16 R77, desc[UR20][R4.64] ;  /* 0x00000014044d0981 */ /* 0x000724000c1e1500 */
[----:B---3--:R-:W-:Y:S02]  /*1e870*/  @P0 IMAD.MOV.U32 R4, RZ, RZ, R7 ;  /* 0x000000ffff040224 */ /* 0x008fe400078e0007 */
[----:B------:R-:W-:-:S05]  /*1e880*/  @P0 IMAD.MOV.U32 R5, RZ, RZ, R10 ;  /* 0x000000ffff050224 */ /* 0x000fca00078e000a */
[----:B------:R3:W4:Y:S01]  /*1e890*/  @P0 LDG.E.U16 R76, desc[UR20][R4.64] ;  /* 0x00000014044c0981 */ /* 0x000722000c1e1500 */
[----:B------:R-:W-:Y:S01]  /*1e8a0*/  IMAD R6, R6, UR12, RZ ;  /* 0x0000000c06067c24 */ /* 0x000fe2000f8e02ff */
[----:B------:R-:W0:Y:S01]  /*1e8b0*/  LDCU UR12, c[0x0][0x3b0] ;  /* 0x00007600ff0c77ac */ /* 0x000e220008000800 */
[C---:B--2---:R-:W-:Y:S02]  /*1e8c0*/  VIADD R3, R0.reuse, 0x5f ;  /* 0x0000005f00037836 */ /* 0x044fe40000000000 */
[----:B------:R-:W-:Y:S01]  /*1e8d0*/  VIADD R2, R0, 0x66 ;  /* 0x0000006600027836 */ /* 0x000fe20000000000 */
[----:B------:R-:W-:-:S04]  /*1e8e0*/  LEA R9, P3, R6, R72, 0x1 ;  /* 0x0000004806097211 */ /* 0x000fc800078608ff */
[----:B------:R-:W-:Y:S01]  /*1e8f0*/  LEA.HI.X.SX32 R8, R6, R69, 0x1, P3 ;  /* 0x0000004506087211 */ /* 0x000fe200018f0eff */
[----:B---3--:R-:W-:-:S04]  /*1e900*/  @P0 IMAD.MOV.U32 R4, RZ, RZ, R9 ;  /* 0x000000ffff040224 */ /* 0x008fc800078e0009 */
[----:B------:R-:W-:-:S05]  /*1e910*/  @P0 IMAD.MOV.U32 R5, RZ, RZ, R8 ;  /* 0x000000ffff050224 */ /* 0x000fca00078e0008 */
[----:B------:R-:W2:Y:S04]  /*1e920*/  @P0 LDG.E.U16 R75, desc[UR20][R4.64] ;  /* 0x00000014044b0981 */ /* 0x000ea8000c1e1500 */
[----:B----4-:R-:W-:Y:S04]  /*1e930*/  STL [R1+0x1324], R78 ;  /* 0x0013244e01007387 */ /* 0x010fe80000100800 */
[----:B------:R-:W-:Y:S04]  /*1e940*/  STL [R1+0x1328], R77 ;  /* 0x0013284d01007387 */ /* 0x000fe80000100800 */
[----:B------:R-:W-:Y:S04]  /*1e950*/  STL [R1+0xa84], R7 ;  /* 0x000a840701007387 */ /* 0x000fe80000100800 */
[----:B------:R-:W-:Y:S04]  /*1e960*/  STL [R1+0xed0], R3 ;  /* 0x000ed00301007387 */ /* 0x000fe80000100800 */
[----:B------:R-:W-:Y:S04]  /*1e970*/  STL [R1+0xed8], R2 ;  /* 0x000ed80201007387 */ /* 0x000fe80000100800 */
[----:B------:R3:W-:Y:S04]  /*1e980*/  STL [R1+0xa80], R10 ;  /* 0x000a800a01007387 */ /* 0x0007e80000100800 */
[----:B------:R-:W-:Y:S04]  /*1e990*/  STL [R1+0x132c], R76 ;  /* 0x00132c4c01007387 */ /* 0x000fe80000100800 */
[----:B------:R4:W-:Y:S04]  /*1e9a0*/  STL [R1+0xab4], R9 ;  /* 0x000ab40901007387 */ /* 0x0009e80000100800 */
[----:B------:R-:W-:Y:S04]  /*1e9b0*/  STL [R1+0xab0], R8 ;  /* 0x000ab00801007387 */ /* 0x000fe80000100800 */
[----:B---3--:R-:W3:Y:S04]  /*1e9c0*/  LDL R10, [R1+0xf74] ;  /* 0x000f7400010a7983 */ /* 0x008ee80000100800 */
[----:B------:R-:W3:Y:S04]  /*1e9d0*/  LDL R20, [R1+0xf98] ;  /* 0x000f980001147983 */ /* 0x000ee80000100800 */
[----:B----4-:R-:W4:Y:S04]  /*1e9e0*/  LDL.LU R9, [R1+0x3d8] ;  /* 0x0003d80001097983 */ /* 0x010f280000300800 */
[----:B------:R-:W3:Y:S04]  /*1e9f0*/  LDL.LU R18, [R1+0x3dc] ;  /* 0x0003dc0001127983 */ /* 0x000ee80000300800 */
[----:B------:R-:W3:Y:S04]  /*1ea00*/  LDL.LU R26, [R1+0x3e0] ;  /* 0x0003e000011a7983 */ /* 0x000ee80000300800 */
[----:B------:R-:W3:Y:S04]  /*1ea10*/  LDL.LU R23, [R1+0x3e4] ;  /* 0x0003e40001177983 */ /* 0x000ee80000300800 */
[----:B------:R-:W3:Y:S04]  /*1ea20*/  LDL.LU R22, [R1+0x3e8] ;  /* 0x0003e80001167983 */ /* 0x000ee80000300800 */
[----:B------:R-:W3:Y:S04]  /*1ea30*/  LDL.LU R19, [R1+0x3ec] ;  /* 0x0003ec0001137983 */ /* 0x000ee80000300800 */
[----:B------:R-:W-:Y:S04]  /*1ea40*/  STL [R1+0xed4], R43 ;  /* 0x000ed42b01007387 */ /* 0x000fe80000100800 */
[----:B--2---:R-:W-:Y:S04]  /*1ea50*/  STL [R1+0x1330], R75 ;  /* 0x0013304b01007387 */ /* 0x004fe80000100800 */
[----:B------:R-:W-:Y:S04]  /*1ea60*/  STL [R1+0xedc], R42 ;  /* 0x000edc2a01007387 */ /* 0x000fe80000100800 */
[----:B------:R-:W-:Y:S04]  /*1ea70*/  STL [R1+0xee0], R41 ;  /* 0x000ee02901007387 */ /* 0x000fe80000100800 */
[----:B------:R-:W-:Y:S04]  /*1ea80*/  STL [R1+0xee8], R40 ;  /* 0x000ee82801007387 */ /* 0x000fe80000100800 */
[----:B------:R-:W2:Y:S04]  /*1ea90*/  LDL R28, [R1+0xf9c] ;  /* 0x000f9c00011c7983 */ /* 0x000ea80000100800 */
[----:B------:R-:W2:Y:S01]  /*1eaa0*/  LDL.LU R24, [R1+0x3f0] ;  /* 0x0003f00001187983 */ /* 0x000ea20000300800 */
[----:B----4-:R-:W-:-:S02]  /*1eab0*/  ISETP.GT.U32.AND P3, PT, R68, R9, PT ;  /* 0x000000094400720c */ /* 0x010fc40003f64070 */
[C---:B---3--:R-:W-:Y:S02]  /*1eac0*/  ISETP.GT.U32.AND P4, PT, R68.reuse, R18, PT ;  /* 0x000000124400720c */ /* 0x048fe40003f84070 */
[----:B------:R-:W-:-:S09]  /*1ead0*/  ISETP.GT.U32.AND P6, PT, R68, R26, PT ;  /* 0x0000001a4400720c */ /* 0x000fd20003fc4070 */
[--C-:B------:R-:W-:Y:S02]  /*1eae0*/  @!P3 IMAD.IADD R9, R9, 0x1, -R68.reuse ;  /* 0x000000010909b824 */ /* 0x100fe400078e0a44 */
[----:B------:R-:W-:-:S03]  /*1eaf0*/  @!P4 IMAD.IADD R18, R18, 0x1, -R68 ;  /* 0x000000011212c824 */ /* 0x000fc600078e0a44 */
[----:B------:R-:W-:Y:S01]  /*1eb00*/  ISETP.GT.U32.AND P5, PT, R68, R9, PT ;  /* 0x000000094400720c */ /* 0x000fe20003fa4070 */
[----:B------:R-:W-:Y:S01]  /*1eb10*/  @!P6 IMAD.IADD R26, R26, 0x1, -R68 ;  /* 0x000000011a1ae824 */ /* 0x000fe200078e0a44 */
[----:B------:R-:W-:-:S11]  /*1eb20*/  ISETP.GT.U32.AND P6, PT, R68, R18, PT ;  /* 0x000000124400720c */ /* 0x000fd60003fc4070 */
[--C-:B------:R-:W-:Y:S02]  /*1eb30*/  @!P5 IMAD.IADD R9, R9, 0x1, -R68.reuse ;  /* 0x000000010909d824 */ /* 0x100fe400078e0a44 */
[----:B------:R-:W-:-:S03]  /*1eb40*/  @!P6 IMAD.IADD R18, R18, 0x1, -R68 ;  /* 0x000000011212e824 */ /* 0x000fc600078e0a44 */
[----:B------:R3:W-:Y:S01]  /*1eb50*/  STL [R1+0x3d8], R9 ;  /* 0x0003d80901007387 */ /* 0x0007e20000100800 */
[----:B------:R-:W-:-:S03]  /*1eb60*/  IMAD.MOV.U32 R46, RZ, RZ, R9 ;  /* 0x000000ffff2e7224 */ /* 0x000fc600078e0009 */
[----:B------:R-:W-:Y:S01]  /*1eb70*/  STL [R1+0xee4], R39 ;  /* 0x000ee42701007387 */ /* 0x000fe20000100800 */
[----:B------:R-:W-:-:S03]  /*1eb80*/  IMAD.MOV.U32 R30, RZ, RZ, R18 ;  /* 0x000000ffff1e7224 */ /* 0x000fc600078e0012 */
[----:B------:R-:W-:Y:S04]  /*1eb90*/  STL [R1+0xef8], R38 ;  /* 0x000ef82601007387 */ /* 0x000fe80000100800 */
[----:B------:R-:W4:Y:S04]  /*1eba0*/  LDL R27, [R1+0xfb4] ;  /* 0x000fb400011b7983 */ /* 0x000f280000100800 */
[----:B------:R-:W4:Y:S04]  /*1ebb0*/  LDL R25, [R1+0xfb8] ;  /* 0x000fb80001197983 */ /* 0x000f280000100800 */
[----:B---3--:R-:W3:Y:S04]  /*1ebc0*/  LDL R9, [R1+0xfd4] ;  /* 0x000fd40001097983 */ /* 0x008ee80000100800 */
[----:B------:R-:W3:Y:S04]  /*1ebd0*/  LDL.LU R21, [R1+0x3f4] ;  /* 0x0003f40001157983 */ /* 0x000ee80000300800 */
[----:B------:R0:W-:Y:S04]  /*1ebe0*/  STL [R1+0x3dc], R18 ;  /* 0x0003dc1201007387 */ /* 0x0001e80000100800 */
[----:B0-----:R-:W3:Y:S01]  /*1ebf0*/  LDL R18, [R1+0xfd8] ;  /* 0x000fd80001127983 */ /* 0x001ee20000100800 */
[----:B------:R-:W-:-:S02]  /*1ec00*/  ISETP.GT.U32.AND P3, PT, R68, R23, PT ;  /* 0x000000174400720c */ /* 0x000fc40003f64070 */
[----:B------:R-:W-:Y:S02]  /*1ec10*/  ISETP.GT.U32.AND P4, PT, R68, R22, PT ;  /* 0x000000164400720c */ /* 0x000fe40003f84070 */
[----:B------:R-:W-:-:S09]  /*1ec20*/  ISETP.GE.AND P5, PT, R10, RZ, PT ;  /* 0x000000ff0a00720c */ /* 0x000fd20003fa6270 */
[--C-:B------:R-:W-:Y:S01]  /*1ec30*/  @!P3 IMAD.IADD R23, R23, 0x1, -R68.reuse ;  /* 0x000000011717b824 */ /* 0x100fe200078e0a44 */
[----:B------:R-:W-:Y:S01]  /*1ec40*/  ISETP.GE.AND P3, PT, R20, RZ, PT ;  /* 0x000000ff1400720c */ /* 0x000fe20003f66270 */
[----:B------:R-:W-:Y:S01]  /*1ec50*/  @!P4 IMAD.IADD R22, R22, 0x1, -R68 ;  /* 0x000000011616c824 */ /* 0x000fe200078e0a44 */
[C---:B------:R-:W-:Y:S01]  /*1ec60*/  ISETP.GT.U32.AND P4, PT, R68.reuse, R26, PT ;  /* 0x0000001a4400720c */ /* 0x040fe20003f84070 */
[----:B------:R-:W4:Y:S01]  /*1ec70*/  LDL.LU R20, [R1+0x3f8] ;  /* 0x0003f80001147983 */ /* 0x000f220000300800 */
[----:B------:R-:W-:Y:S01]  /*1ec80*/  @!P5 IMAD.MOV R46, RZ, RZ, -R46 ;  /* 0x000000ffff2ed224 */ /* 0x000fe200078e0a2e */
[C---:B------:R-:W-:Y:S02]  /*1ec90*/  ISETP.GT.U32.AND P5, PT, R68.reuse, R23, PT ;  /* 0x000000174400720c */ /* 0x040fe40003fa4070 */
[----:B------:R-:W-:-:S06]  /*1eca0*/  ISETP.GT.U32.AND P6, PT, R68, R22, PT ;  /* 0x000000164400720c */ /* 0x000fcc0003fc4070 */
[----:B------:R-:W-:Y:S01]  /*1ecb0*/  @!P3 IMAD.MOV R30, RZ, RZ, -R30 ;  /* 0x000000ffff1eb224 */ /* 0x000fe200078e0a1e */
[----:B------:R-:W-:Y:S01]  /*1ecc0*/  ISETP.GT.U32.AND P3, PT, R68, R19, PT ;  /* 0x000000134400720c */ /* 0x000fe20003f64070 */
[--C-:B------:R-:W-:Y:S01]  /*1ecd0*/  @!P4 IMAD.IADD R26, R26, 0x1, -R68.reuse ;  /* 0x000000011a1ac824 */ /* 0x100fe200078e0a44 */
[----:B--2---:R-:W-:Y:S02]  /*1ece0*/  ISETP.GT.U32.AND P4, PT, R68, R24, PT ;  /* 0x000000184400720c */ /* 0x004fe40003f84070 */
[--C-:B------:R-:W-:Y:S02]  /*1ecf0*/  @!P5 IMAD.IADD R23, R23, 0x1, -R68.reuse ;  /* 0x000000011717d824 */ /* 0x100fe400078e0a44 */
[--C-:B------:R-:W-:Y:S01]  /*1ed00*/  @!P6 IMAD.IADD R22, R22, 0x1, -R68.reuse ;  /* 0x000000011616e824 */ /* 0x100fe200078e0a44 */
[----:B------:R-:W-:Y:S06]  /*1ed10*/  STL [R1+0x3e0], R26 ;  /* 0x0003e01a01007387 */ /* 0x000fec0000100800 */
[--C-:B------:R-:W-:Y:S01]  /*1ed20*/  @!P3 IMAD.IADD R19, R19, 0x1, -R68.reuse ;  /* 0x000000011313b824 */ /* 0x100fe200078e0a44 */
[----:B------:R-:W-:Y:S01]  /*1ed30*/  STL [R1+0x3e4], R23 ;  /* 0x0003e41701007387 */ /* 0x000fe20000100800 */
[----:B------:R-:W-:-:S03]  /*1ed40*/  @!P4 IMAD.IADD R24, R24, 0x1, -R68 ;  /* 0x000000011818c824 */ /* 0x000fc600078e0a44 */
[----:B------:R-:W-:Y:S01]  /*1ed50*/  STL [R1+0x3e8], R22 ;  /* 0x0003e81601007387 */ /* 0x000fe20000100800 */
[----:B------:R-:W-:-:S03]  /*1ed60*/  ISETP.GT.U32.AND P4, PT, R68, R19, PT ;  /* 0x000000134400720c */ /* 0x000fc60003f84070 */
[----:B------:R-:W2:Y:S04]  /*1ed70*/  LDL.LU R45, [R1+0x3fc] ;  /* 0x0003fc00012d7983 */ /* 0x000ea80000300800 */
[----:B------:R-:W2:Y:S04]  /*1ed80*/  LDL.LU R29, [R1+0x400] ;  /* 0x00040000011d7983 */ /* 0x000ea80000300800 */
[----:B------:R-:W-:Y:S02]  /*1ed90*/  STL [R1+0xef4], R37 ;  /* 0x000ef42501007387 */ /* 0x000fe40000100800 */
[----:B------:R-:W-:Y:S01]  /*1eda0*/  @!P4 IMAD.IADD R19, R19, 0x1, -R68 ;  /* 0x000000011313c824 */ /* 0x000fe200078e0a44 */
[----:B------:R-:W-:-:S02]  /*1edb0*/  ISETP.GE.AND P5, PT, R28, RZ, PT ;  /* 0x000000ff1c00720c */ /* 0x000fc40003fa6270 */
[----:B---3--:R-:W-:Y:S02]  /*1edc0*/  ISETP.GE.AND P4, PT, R18, RZ, PT ;  /* 0x000000ff1200720c */ /* 0x008fe40003f86270 */
[----:B------:R-:W3:Y:S01]  /*1edd0*/  LDL R18, [R1+0xffc] ;  /* 0x000ffc0001127983 */ /* 0x000ee20000100800 */
[----:B------:R-:W-:-:S08]  /*1ede0*/  IMAD.MOV.U32 R67, RZ, RZ, R26 ;  /* 0x000000ffff437224 */ /* 0x000fd000078e001a */
[----:B------:R-:W-:Y:S01]  /*1edf0*/  @!P5 IMAD.MOV R67, RZ, RZ, -R67 ;  /* 0x000000ffff43d224 */ /* 0x000fe200078e0a43 */
[----:B------:R-:W-:Y:S02]  /*1ee00*/  ISETP.GT.U32.AND P5, PT, R68, R24, PT ;  /* 0x000000184400720c */ /* 0x000fe40003fa4070 */
[----:B----4-:R-:W-:Y:S02]  /*1ee10*/  ISETP.GE.AND P6, PT, R27, RZ, PT ;  /* 0x000000ff1b00720c */ /* 0x010fe40003fc6270 */
[----:B------:R-:W-:Y:S02]  /*1ee20*/  ISETP.GE.AND P3, PT, R25, RZ, PT ;  /* 0x000000ff1900720c */ /* 0x000fe40003f66270 */
[----:B------:R-:W4:Y:S01]  /*1ee30*/  LDL R25, [R1+0xff4] ;  /* 0x000ff40001197983 */ /* 0x000f220000100800 */
[----:B------:R-:W-:-:S06]  /*1ee40*/  IMAD.MOV.U32 R31, RZ, RZ, R23 ;  /* 0x000000ffff1f7224 */ /* 0x000fcc00078e0017 */
[----:B------:R-:W-:Y:S01]  /*1ee50*/  @!P5 IMAD.IADD R24, R24, 0x1, -R68 ;  /* 0x000000011818d824 */ /* 0x000fe200078e0a44 */
[----:B------:R0:W-:Y:S01]  /*1ee60*/  STL [R1+0x3ec], R19 ;  /* 0x0003ec1301007387 */ /* 0x0001e20000100800 */
[----:B------:R-:W-:Y:S01]  /*1ee70*/  @!P6 IMAD.MOV R31, RZ, RZ, -R31 ;  /* 0x000000ffff1fe224 */ /* 0x000fe200078e0a1f */
[C---:B------:R-:W-:Y:S01]  /*1ee80*/  ISETP.GT.U32.AND P6, PT, R68.reuse, R21, PT ;  /* 0x000000154400720c */ /* 0x040fe20003fc4070 */
[----:B------:R-:W-:Y:S01]  /*1ee90*/  IMAD.MOV.U32 R66, RZ, RZ, R22 ;  /* 0x000000ffff427224 */ /* 0x000fe200078e0016 */
[----:B------:R0:W-:Y:S01]  /*1eea0*/  STL [R1+0x3f0], R24 ;  /* 0x0003f01801007387 */ /* 0x0001e20000100800 */
[----:B------:R-:W-:Y:S01]  /*1eeb0*/  ISETP.GT.U32.AND P5, PT, R68, R20, PT ;  /* 0x000000144400720c */ /* 0x000fe20003fa4070 */
[----:B------:R-:W-:Y:S02]  /*1eec0*/  IMAD.MOV.U32 R65, RZ, RZ, R19 ;  /* 0x000000ffff417224 */ /* 0x000fe400078e0013 */
[----:B------:R-:W-:Y:S01]  /*1eed0*/  STL [R1+0xf00], R36 ;  /* 0x000f002401007387 */ /* 0x000fe20000100800 */
[----:B------:R-:W-:-:S03]  /*1eee0*/  @!P3 IMAD.MOV R66, RZ, RZ, -R66 ;  /* 0x000000ffff42b224 */ /* 0x000fc600078e0a42 */
[----:B------:R-:W-:Y:S01]  /*1eef0*/  STL [R1+0xf08], R35 ;  /* 0x000f082301007387 */ /* 0x000fe20000100800 */
[----:B------:R-:W-:-:S03]  /*1ef00*/  ISETP.GE.AND P3, PT, R9, RZ, PT ;  /* 0x000000ff0900720c */ /* 0x000fc60003f66270 */
[----:B0-----:R-:W4:Y:S04]  /*1ef10*/  LDL R19, [R1+0x1028] ;  /* 0x0010280001137983 */ /* 0x001f280000100800 */
[----:B------:R-:W4:Y:S04]  /*1ef20*/  LDL.LU R27, [R1+0x404] ;  /* 0x00040400011b7983 */ /* 0x000f280000300800 */
[----:B------:R-:W4:Y:S01]  /*1ef30*/  LDL.LU R23, [R1+0x408] ;  /* 0x0004080001177983 */ /* 0x000f220000300800 */
[----:B------:R-:W-:-:S03]  /*1ef40*/  @!P6 IMAD.IADD R21, R21, 0x1, -R68 ;  /* 0x000000011515e824 */ /* 0x000fc600078e0a44 */
[----:B------:R-:W4:Y:S01]  /*1ef50*/  LDL.LU R22, [R1+0x40c] ;  /* 0x00040c0001167983 */ /* 0x000f220000300800 */
[----:B------:R-:W-:Y:S01]  /*1ef60*/  @!P5 IMAD.IADD R20, R20, 0x1, -R68 ;  /* 0x000000011414d824 */ /* 0x000fe200078e0a44 */
[----:B------:R-:W-:Y:S01]  /*1ef70*/  ISETP.GT.U32.AND P6, PT, R68, R21, PT ;  /* 0x000000154400720c */ /* 0x000fe20003fc4070 */
[----:B------:R-:W-:-:S03]  /*1ef80*/  @!P3 IMAD.MOV R65, RZ, RZ, -R65 ;  /* 0x000000ffff41b224 */ /* 0x000fc600078e0a41 */
[C---:B------:R-:W-:Y:S02]  /*1ef90*/  ISETP.GT.U32.AND P3, PT, R68.reuse, R20, PT ;  /* 0x000000144400720c */ /* 0x040fe40003f64070 */
[----:B--2---:R-:W-:-:S07]  /*1efa0*/  ISETP.GT.U32.AND P5, PT, R68, R45, PT ;  /* 0x0000002d4400720c */ /* 0x004fce0003fa4070 */
[----:B------:R-:W-:-:S04]  /*1efb0*/  @!P6 IMAD.IADD R21, R21, 0x1, -R68 ;  /* 0x000000011515e824 */ /* 0x000fc800078e0a44 */
[--C-:B------:R-:W-:Y:S01]  /*1efc0*/  @!P3 IMAD.IADD R20, R20, 0x1, -R68.reuse ;  /* 0x000000011414b824 */ /* 0x100fe200078e0a44 */
[----:B------:R0:W-:Y:S01]  /*1efd0*/  STL [R1+0x3f4], R21 ;  /* 0x0003f41501007387 */ /* 0x0001e20000100800 */
[----:B------:R-:W-:-:S03]  /*1efe0*/  @!P5 IMAD.IADD R45, R45, 0x1, -R68 ;  /* 0x000000012d2dd824 */ /* 0x000fc600078e0a44 */
[----:B------:R-:W-:Y:S01]  /*1eff0*/  STL [R1+0x3f8], R20 ;  /* 0x0003f81401007387 */ /* 0x000fe20000100800 */
[----:B------:R-:W-:Y:S01]  /*1f000*/  IMAD.MOV.U32 R64, RZ, RZ, R24 ;  /* 0x000000ffff407224 */ /* 0x000fe200078e0018 */
[----:B---3--:R-:W-:Y:S02]  /*1f010*/  ISETP.GE.AND P5, PT, R18, RZ, PT ;  /* 0x000000ff1200720c */ /* 0x008fe40003fa6270 */
[----:B------:R-:W2:Y:S04]  /*1f020*/  LDL R18, [R1+0x1030] ;  /* 0x0010300001127983 */ /* 0x000ea80000100800 */
[----:B------:R-:W-:Y:S04]  /*1f030*/  STL [R1+0xf10], R34 ;  /* 0x000f102201007387 */ /* 0x000fe80000100800 */
[----:B------:R-:W3:Y:S01]  /*1f040*/  LDL R24, [R1+0x10dc] ;  /* 0x0010dc0001187983 */ /* 0x000ee20000100800 */
[C---:B------:R-:W-:Y:S01]  /*1f050*/  ISETP.GT.U32.AND P6, PT, R68.reuse, R29, PT ;  /* 0x0000001d4400720c */ /* 0x040fe20003fc4070 */
[----:B------:R-:W-:Y:S01]  /*1f060*/  @!P4 IMAD.MOV R64, RZ, RZ, -R64 ;  /* 0x000000ffff40c224 */ /* 0x000fe200078e0a40 */
[----:B----4-:R-:W-:Y:S01]  /*1f070*/  ISETP.GE.AND P3, PT, R25, RZ, PT ;  /* 0x000000ff1900720c */ /* 0x010fe20003f66270 */
[----:B------:R-:W-:Y:S01]  /*1f080*/  IMAD.MOV.U32 R63, RZ, RZ, R21 ;  /* 0x000000ffff3f7224 */ /* 0x000fe200078e0015 */
[----:B------:R-:W-:Y:S01]  /*1f090*/  ISETP.GT.U32.AND P4, PT, R68, R45, PT ;  /* 0x0000002d4400720c */ /* 0x000fe20003f84070 */
[----:B------:R-:W4:Y:S04]  /*1f0a0*/  LDL.LU R44, [R1+0x410] ;  /* 0x00041000012c7983 */ /* 0x000f280000300800 */
[----:B------:R-:W2:Y:S04]  /*1f0b0*/  LDL.LU R26, [R1+0x414] ;  /* 0x00041400011a7983 */ /* 0x000ea80000300800 */
[----:B------:R-:W-:-:S05]  /*1f0c0*/  @!P6 IMAD.IADD R29, R29, 0x1, -R68 ;  /* 0x000000011d1de824 */ /* 0x000fca00078e0a44 */
[C---:B------:R-:W-:Y:S01]  /*1f0d0*/  ISETP.GT.U32.AND P6, PT, R68.reuse, R29, PT ;  /* 0x0000001d4400720c */ /* 0x040fe20003fc4070 */
[----:B------:R-:W-:Y:S02]  /*1f0e0*/  @!P3 IMAD.MOV R63, RZ, RZ, -R63 ;  /* 0x000000ffff3fb224 */ /* 0x000fe400078e0a3f */
[----:B------:R-:W-:Y:S02]  /*1f0f0*/  @!P4 IMAD.IADD R45, R45, 0x1, -R68 ;  /* 0x000000012d2dc824 */ /* 0x000fe400078e0a44 */
[----:B------:R-:W-:Y:S01]  /*1f100*/  IMAD.MOV.U32 R62, RZ, RZ, R20 ;  /* 0x000000ffff3e7224 */ /* 0x000fe200078e0014 */
[----:B------:R-:W-:-:S07]  /*1f110*/  ISETP.GT.U32.AND P3, PT, R68, R27, PT ;  /* 0x0000001b4400720c */ /* 0x000fce0003f64070 */
[----:B------:R-:W-:Y:S01]  /*1f120*/  @!P6 IMAD.IADD R29, R29, 0x1, -R68 ;  /* 0x000000011d1de824 */ /* 0x000fe200078e0a44 */
[C---:B------:R-:W-:Y:S01]  /*1f130*/  ISETP.GT.U32.AND P4, PT, R68.reuse, R23, PT ;  /* 0x000000174400720c */ /* 0x040fe20003f84070 */
[----:B------:R0:W-:Y:S01]  /*1f140*/  STL [R1+0x3fc], R45 ;  /* 0x0003fc2d01007387 */ /* 0x0001e20000100800 */
[----:B------:R-:W-:-:S03]  /*1f150*/  ISETP.GT.U32.AND P6, PT, R68, R22, PT ;  /* 0x000000164400720c */ /* 0x000fc60003fc4070 */
[----:B------:R-:W-:Y:S01]  /*1f160*/  STL [R1+0x400], R29 ;  /* 0x0004001d01007387 */ /* 0x000fe20000100800 */
[----:B------:R-:W-:Y:S01]  /*1f170*/  @!P5 IMAD.MOV R62, RZ, RZ, -R62 ;  /* 0x000000ffff3ed224 */ /* 0x000fe200078e0a3e */
[----:B------:R-:W-:Y:S02]  /*1f180*/  ISETP.GE.AND P5, PT, R19, RZ, PT ;  /* 0x000000ff1300720c */ /* 0x000fe40003fa6270 */
[----:B------:R-:W-:Y:S04]  /*1f190*/  STL [R1+0xf0c], R33 ;  /* 0x000f0c2101007387 */ /* 0x000fe80000100800 */
[----:B------:R-:W-:Y:S01]  /*1f1a0*/  STL [R1+0xf24], R32 ;  /* 0x000f242001007387 */ /* 0x000fe20000100800 */
[----:B------:R-:W-:-:S03]  /*1f1b0*/  @!P3 IMAD.IADD R27, R27, 0x1, -R68 ;  /* 0x000000011b1bb824 */ /* 0x000fc600078e0a44 */
[----:B------:R-:W4:Y:S04]  /*1f1c0*/  LDL R28, [R1+0x10b8] ;  /* 0x0010b800011c7983 */ /* 0x000f280000100800 */
[----:B0-----:R-:W4:Y:S04]  /*1f1d0*/  LDL R21, [R1+0x10fc] ;  /* 0x0010fc0001157983 */ /* 0x001f280000100800 */
[----:B------:R-:W4:Y:S01]  /*1f1e0*/  LDL.LU R25, [R1+0x41c] ;  /* 0x00041c0001197983 */ /* 0x000f220000300800 */
[----:B------:R-:W-:Y:S01]  /*1f1f0*/  @!P4 IMAD.IADD R23, R23, 0x1, -R68 ;  /* 0x000000011717c824 */ /* 0x000fe200078e0a44 */
[----:B------:R-:W-:Y:S01]  /*1f200*/  ISETP.GT.U32.AND P4, PT, R68, R27, PT ;  /* 0x0000001b4400720c */ /* 0x000fe20003f84070 */
[----:B------:R-:W-:-:S02]  /*1f210*/  IMAD.MOV.U32 R61, RZ, RZ, R45 ;  /* 0x000000ffff3d7224 */ /* 0x000fc400078e002d */
[----:B------:R-:W-:Y:S01]  /*1f220*/  @!P6 IMAD.IADD R22, R22, 0x1, -R68 ;  /* 0x000000011616e824 */ /* 0x000fe200078e0a44 */
[----:B------:R-:W-:Y:S01]  /*1f230*/  ISETP.GT.U32.AND P6, PT, R68, R23, PT ;  /* 0x000000174400720c */ /* 0x000fe20003fc4070 */
[----:B------:R-:W-:-:S03]  /*1f240*/  @!P5 IMAD.MOV R61, RZ, RZ, -R61 ;  /* 0x000000ffff3dd224 */ /* 0x000fc600078e0a3d */
[----:B------:R-:W-:-:S05]  /*1f250*/  ISETP.GT.U32.AND P5, PT, R68, R22, PT ;  /* 0x000000164400720c */ /* 0x000fca0003fa4070 */
[----:B------:R-:W-:-:S04]  /*1f260*/  @!P4 IMAD.IADD R27, R27, 0x1, -R68 ;  /* 0x000000011b1bc824 */ /* 0x000fc800078e0a44 */
[--C-:B------:R-:W-:Y:S01]  /*1f270*/  @!P6 IMAD.IADD R23, R23, 0x1, -R68.reuse ;  /* 0x000000011717e824 */ /* 0x100fe200078e0a44 */
[----:B------:R0:W-:Y:S03]  /*1f280*/  STL [R1+0x404], R27 ;  /* 0x0004041b01007387 */ /* 0x0001e60000100800 */
[----:B------:R-:W-:Y:S02]  /*1f290*/  @!P5 IMAD.IADD R22, R22, 0x1, -R68 ;  /* 0x000000011616d824 */ /* 0x000fe400078e0a44 */
[----:B------:R-:W-:Y:S02]  /*1f2a0*/  VIADD R78, R0, 0x9e ;  /* 0x0000009e004e7836 */ /* 0x000fe40000000000 */
[----:B------:R-:W-:Y:S01]  /*1f2b0*/  IMAD.MOV.U32 R59, RZ, RZ, R27 ;  /* 0x000000ffff3b7224 */ /* 0x000fe200078e001b */
[----:B---3--:R-:W-:Y:S02]  /*1f2c0*/  ISETP.GE.AND P6, PT, R24, RZ, PT ;  /* 0x000000ff1800720c */ /* 0x008fe40003fc6270 */
[----:B------:R-:W3:Y:S04]  /*1f2d0*/  LDL.LU R24, [R1+0x428] ;  /* 0x0004280001187983 */ /* 0x000ee80000300800 */
[----:B------:R0:W-:Y:S04]  /*1f2e0*/  STL [R1+0x408], R23 ;  /* 0x0004081701007387 */ /* 0x0001e80000100800 */
[----:B------:R-:W3:Y:S04]  /*1f2f0*/  LDL.LU R49, [R1+0x42c] ;  /* 0x00042c0001317983 */ /* 0x000ee80000300800 */
[----:B------:R0:W-:Y:S04]  /*1f300*/  STL [R1+0x40c], R22 ;  /* 0x00040c1601007387 */ /* 0x0001e80000100800 */
[----:B------:R-:W3:Y:S04]  /*1f310*/  LDL R47, [R1+0x1094] ;  /* 0x00109400012f7983 */ /* 0x000ee80000100800 */
[----:B------:R-:W3:Y:S04]  /*1f320*/  LDL R45, [R1+0x10b0] ;  /* 0x0010b000012d7983 */ /* 0x000ee80000100800 */
[----:B------:R-:W-:Y:S04]  /*1f330*/  STL [R1+0xf20], R88 ;  /* 0x000f205801007387 */ /* 0x000fe80000100800 */
[----:B------:R-:W-:Y:S04]  /*1f340*/  STL [R1+0xf30], R78 ;  /* 0x000f304e01007387 */ /* 0x000fe80000100800 */
[----:B0-----:R-:W3:Y:S01]  /*1f350*/  LDL R27, [R1+0x1078] ;  /* 0x00107800011b7983 */ /* 0x001ee20000100800 */
[----:B--2---:R-:W-:-:S02]  /*1f360*/  ISETP.GE.AND P3, PT, R18, RZ, PT ;  /* 0x000000ff1200720c */ /* 0x004fc40003f66270 */
[C---:B------:R-:W-:Y:S01]  /*1f370*/  ISETP.GT.U32.AND P4, PT, R68.reuse, R26, PT ;  /* 0x0000001a4400720c */ /* 0x040fe20003f84070 */
[----:B------:R-:W-:Y:S02]  /*1f380*/  IMAD.MOV.U32 R60, RZ, RZ, R29 ;  /* 0x000000ffff3c7224 */ /* 0x000fe400078e001d */
[----:B------:R-:W2:Y:S08]  /*1f390*/  LDL.LU R29, [R1+0x430] ;  /* 0x00043000011d7983 */ /* 0x000eb00000300800 */
[----:B------:R-:W-:Y:S01]  /*1f3a0*/  @!P3 IMAD.MOV R60, RZ, RZ, -R60 ;  /* 0x000000ffff3cb224 */ /* 0x000fe200078e0a3c */
[----:B----4-:R-:W-:Y:S01]  /*1f3b0*/  ISETP.GT.U32.AND P3, PT, R68, R44, PT ;  /* 0x0000002c4400720c */ /* 0x010fe20003f64070 */
[----:B------:R-:W-:Y:S01]  /*1f3c0*/  @!P4 IMAD.IADD R26, R26, 0x1, -R68 ;  /* 0x000000011a1ac824 */ /* 0x000fe200078e0a44 */
[----:B------:R-:W-:-:S02]  /*1f3d0*/  ISETP.GE.AND P5, PT, R28, RZ, PT ;  /* 0x000000ff1c00720c */ /* 0x000fc40003fa6270 */
[----:B------:R-:W-:Y:S01]  /*1f3e0*/  ISETP.GT.U32.AND P4, PT, R68, R25, PT ;  /* 0x000000194400720c */ /* 0x000fe20003f84070 */
[----:B------:R-:W-:-:S08]  /*1f3f0*/  IMAD.MOV.U32 R58, RZ, RZ, R23 ;  /* 0x000000ffff3a7224 */ /* 0x000fd000078e0017 */
[----:B------:R-:W-:Y:S01]  /*1f400*/  @!P3 IMAD.IADD R44, R44, 0x1, -R68 ;  /* 0x000000012c2cb824 */ /* 0x000fe200078e0a44 */
[----:B------:R-:W-:Y:S01]  /*1f410*/  ISETP.GE.AND P3, PT, R21, RZ, PT ;  /* 0x000000ff1500720c */ /* 0x000fe20003f66270 */
[----:B------:R-:W-:Y:S01]  /*1f420*/  IMAD.MOV.U32 R57, RZ, RZ, R22 ;  /* 0x000000ffff397224 */ /* 0x000fe200078e0016 */
[----:B------:R-:W4:Y:S04]  /*1f430*/  LDL R23, [R1+0x1090] ;  /* 0x0010900001177983 */ /* 0x000f280000100800 */
[----:B------:R-:W4:Y:S01]  /*1f440*/  LDL R22, [R1+0x106c] ;  /* 0x00106c0001167983 */ /* 0x000f220000100800 */
[----:B------:R-:W-:-:S03]  /*1f450*/  @!P4 IMAD.IADD R25, R25, 0x1, -R68 ;  /* 0x000000011919c824 */ /* 0x000fc600078e0a44 */
[----:B------:R-:W4:Y:S01]  /*1f460*/  LDL.LU R28, [R1+0x434] ;  /* 0x00043400011c7983 */ /* 0x000f220000300800 */
[C---:B------:R-:W-:Y:S01]  /*1f470*/  ISETP.GT.U32.AND P4, PT, R68.reuse, R44, PT ;  /* 0x0000002c4400720c */ /* 0x040fe20003f84070 */
[----:B------:R-:W-:Y:S01]  /*1f480*/  @!P5 IMAD.MOV R58, RZ, RZ, -R58 ;  /* 0x000000ffff3ad224 */ /* 0x000fe200078e0a3a */
[C---:B------:R-:W-:Y:S01]  /*1f490*/  ISETP.GT.U32.AND P5, PT, R68.reuse, R26, PT ;  /* 0x0000001a4400720c */ /* 0x040fe20003fa4070 */
[----:B------:R-:W-:Y:S01]  /*1f4a0*/  @!P6 IMAD.MOV R59, RZ, RZ, -R59 ;  /* 0x000000ffff3be224 */ /* 0x000fe200078e0a3b */
[----:B------:R-:W-:Y:S01]  /*1f4b0*/  ISETP.GT.U32.AND P6, PT, R68, R25, PT ;  /* 0x000000194400720c */ /* 0x000fe20003fc4070 */
[----:B------:R-:W-:-:S08]  /*1f4c0*/  @!P3 IMAD.MOV R57, RZ, RZ, -R57 ;  /* 0x000000ffff39b224 */ /* 0x000fd000078e0a39 */
[--C-:B------:R-:W-:Y:S02]  /*1f4d0*/  @!P4 IMAD.IADD R44, R44, 0x1, -R68.reuse ;  /* 0x000000012c2cc824 */ /* 0x100fe400078e0a44 */
[--C-:B------:R-:W-:Y:S02]  /*1f4e0*/  @!P5 IMAD.IADD R26, R26, 0x1, -R68.reuse ;  /* 0x000000011a1ad824 */ /* 0x100fe400078e0a44 */
[----:B------:R-:W-:Y:S01]  /*1f4f0*/  @!P6 IMAD.IADD R25, R25, 0x1, -R68 ;  /* 0x000000011919e824 */ /* 0x000fe200078e0a44 */
[----:B------:R-:W-:Y:S01]  /*1f500*/  STL [R1+0x410], R44 ;  /* 0x0004102c01007387 */ /* 0x000fe20000100800 */
[----:B------:R-:W-:-:S03]  /*1f510*/  VIADD R77, R0, 0x9f ;  /* 0x0000009f004d7836 */ /* 0x000fc60000000000 */
[----:B------:R0:W-:Y:S01]  /*1f520*/  STL [R1+0x414], R26 ;  /* 0x0004141a01007387 */ /* 0x0001e20000100800 */
[----:B------:R-:W-:-:S03]  /*1f530*/  IMAD.MOV.U32 R56, RZ, RZ, R44 ;  /* 0x000000ffff387224 */ /* 0x000fc600078e002c */
[----:B------:R-:W-:Y:S01]  /*1f540*/  STL [R1+0x41c], R25 ;  /* 0x00041c1901007387 */ /* 0x000fe20000100800 */
[----:B------:R-:W-:Y:S02]  /*1f550*/  IMAD.MOV.U32 R55, RZ, RZ, R26 ;  /* 0x000000ffff377224 */ /* 0x000fe400078e001a */
[C---:B------:R-:W-:Y:S02]  /*1f560*/  VIADD R76, R0.reuse, 0xa6 ;  /* 0x000000a6004c7836 */ /* 0x040fe40000000000 */
[----:B------:R-:W-:Y:S01]  /*1f570*/  VIADD R75, R0, 0xa7 ;  /* 0x000000a7004b7836 */ /* 0x000fe20000000000 */
[C---:B---3--:R-:W-:Y:S02]  /*1f580*/  ISETP.GT.U32.AND P3, PT, R68.reuse, R24, PT ;  /* 0x000000184400720c */ /* 0x048fe40003f64070 */
[----:B------:R-:W-:Y:S02]  /*1f590*/  ISETP.GT.U32.AND P4, PT, R68, R49, PT ;  /* 0x000000314400720c */ /* 0x000fe40003f84070 */
[----:B------:R-:W-:-:S09]  /*1f5a0*/  ISETP.GE.AND P5, PT, R47, RZ, PT ;  /* 0x000000ff2f00720c */ /* 0x000fd20003fa6270 */
[--C-:B------:R-:W-:Y:S01]  /*1f5b0*/  @!P3 IMAD.IADD R24, R24, 0x1, -R68.reuse ;  /* 0x000000011818b824 */ /* 0x100fe200078e0a44 */
[----:B------:R-:W3:Y:S01]  /*1f5c0*/  LDL.LU R47, [R1+0x424] ;  /* 0x00042400012f7983 */ /* 0x000ee20000300800 */
[----:B------:R-:W-:Y:S01]  /*1f5d0*/  ISETP.GE.AND P6, PT, R45, RZ, PT ;  /* 0x000000ff2d00720c */ /* 0x000fe20003fc6270 */
[----:B------:R-:W-:Y:S02]  /*1f5e0*/  @!P4 IMAD.IADD R49, R49, 0x1, -R68 ;  /* 0x000000013131c824 */ /* 0x000fe400078e0a44 */
[----:B------:R-:W3:Y:S01]  /*1f5f0*/  LDL.LU R45, [R1+0x420] ;  /* 0x00042000012d7983 */ /* 0x000ee20000300800 */
[----:B------:R-:W-:-:S03]  /*1f600*/  ISETP.GT.U32.AND P4, PT, R68, R24, PT ;  /* 0x000000184400720c */ /* 0x000fc60003f84070 */
[----:B------:R-:W-:Y:S01]  /*1f610*/  STL [R1+0xf2c], R77 ;  /* 0x000f2c4d01007387 */ /* 0x000fe20000100800 */
[----:B------:R-:W-:-:S03]  /*1f620*/  @!P5 IMAD.MOV R56, RZ, RZ, -R56 ;  /* 0x000000ffff38d224 */ /* 0x000fc600078e0a38 */
[----:B0-----:R-:W3:Y:S01]  /*1f630*/  LDL R26, [R1+0x1068] ;  /* 0x00106800011a7983 */ /* 0x001ee20000100800 */
[----:B------:R-:W-:-:S03]  /*1f640*/  ISETP.GT.U32.AND P5, PT, R68, R49, PT ;  /* 0x000000314400720c */ /* 0x000fc60003fa4070 */
[----:B------:R-:W3:Y:S02]  /*1f650*/  LDL R48, [R1+0x1120] ;  /* 0x0011200001307983 */ /* 0x000ee40000100800 */
[----:B------:R-:W-:Y:S01]  /*1f660*/  @!P4 IMAD.IADD R24, R24, 0x1, -R68 ;  /* 0x000000011818c824 */ /* 0x000fe200078e0a44 */
[----:B------:R-:W-:-:S04]  /*1f670*/  ISETP.GE.AND P3, PT, R27, RZ, PT ;  /* 0x000000ff1b00720c */ /* 0x000fc80003f66270 */
[----:B------:R-:W-:Y:S03]  /*1f680*/  STL [R1+0x428], R24 ;  /* 0x0004281801007387 */ /* 0x000fe60000100800 */
[----:B------:R-:W-:Y:S01]  /*1f690*/  @!P5 IMAD.IADD R49, R49, 0x1, -R68 ;  /* 0x000000013131d824 */ /* 0x000fe200078e0a44 */
[----:B------:R-:W3:Y:S04]  /*1f6a0*/  LDL.LU R44, [R1+0x418] ;  /* 0x00041800012c7983 */ /* 0x000ee80000300800 */
[----:B------:R0:W-:Y:S04]  /*1f6b0*/  STL [R1+0x42c], R49 ;  /* 0x00042c3101007387 */ /* 0x0001e80000100800 */
[----:B------:R-:W-:Y:S04]  /*1f6c0*/  STL [R1+0xf3c], R76 ;  /* 0x000f3c4c01007387 */ /* 0x000fe80000100800 */
[----:B------:R-:W-:Y:S04]  /*1f6d0*/  STL [R1+0xf40], R75 ;  /* 0x000f404b01007387 */ /* 0x000fe80000100800 */
[----:B------:R-:W3:Y:S01]  /*1f6e0*/  LDL R27, [R1+0x105c] ;  /* 0x00105c00011b7983 */ /* 0x000ee20000100800 */
[----:B------:R-:W-:Y:S01]  /*1f6f0*/  @!P6 IMAD.MOV R55, RZ, RZ, -R55 ;  /* 0x000000ffff37e224 */ /* 0x000fe200078e0a37 */
[C---:B--2---:R-:W-:Y:S01]  /*1f700*/  ISETP.GT.U32.AND P6, PT, R68.reuse, R29, PT ;  /* 0x0000001d4400720c */ /* 0x044fe20003fc4070 */
[----:B------:R-:W-:Y:S01]  /*1f710*/  IMAD.MOV.U32 R54, RZ, RZ, R25 ;  /* 0x000000ffff367224 */ /* 0x000fe200078e0019 */
[----:B----4-:R-:W-:-:S03]  /*1f720*/  ISETP.GT.U32.AND P5, PT, R68, R28, PT ;  /* 0x0000001c4400720c */ /* 0x010fc60003fa4070 */
[----:B------:R-:W-:Y:S01]  /*1f730*/  @!P3 IMAD.MOV R54, RZ, RZ, -R54 ;  /* 0x000000ffff36b224 */ /* 0x000fe200078e0a36 */
[----:B------:R-:W-:-:S07]  /*1f740*/  ISETP.GE.AND P3, PT, R23, RZ, PT ;  /* 0x000000ff1700720c */ /* 0x000fce0003f66270 */
[----:B------:R-:W-:-:S05]  /*1f750*/  @!P6 IMAD.IADD R29, R29, 0x1, -R68 ;  /* 0x000000011d1de824 */ /* 0x000fca00078e0a44 */
[----:B------:R-:W-:Y:S01]  /*1f760*/  ISETP.GT.U32.AND P6, PT, R68, R29, PT ;  /* 0x0000001d4400720c */ /* 0x000fe20003fc4070 */
[----:B------:R-:W-:Y:S02]  /*1f770*/  @!P5 IMAD.IADD R28, R28, 0x1, -R68 ;  /* 0x000000011c1cd824 */ /* 0x000fe400078e0a44 */
[----:B------:R-:W-:-:S03]  /*1f780*/  IMAD.MOV.U32 R53, RZ, RZ, R24 ;  /* 0x000000ffff357224 */ /* 0x000fc600078e0018 */
[----:B------:R-:W-:Y:S01]  /*1f790*/  ISETP.GT.U32.AND P5, PT, R68, R28, PT ;  /* 0x0000001c4400720c */ /* 0x000fe20003fa4070 */
[----:B------:R-:W-:-:S06]  /*1f7a0*/  @!P3 IMAD.MOV R53, RZ, RZ, -R53 ;  /* 0x000000ffff35b224 */ /* 0x000fcc00078e0a35 */
[----:B------:R-:W-:-:S05]  /*1f7b0*/  @!P6 IMAD.IADD R29, R29, 0x1, -R68 ;  /* 0x000000011d1de824 */ /* 0x000fca00078e0a44 */
[----:B------:R-:W-:Y:S01]  /*1f7c0*/  STL [R1+0x430], R29 ;  /* 0x0004301d01007387 */ /* 0x000fe20000100800 */
[----:B------:R-:W-:-:S04]  /*1f7d0*/  @!P5 IMAD.IADD R28, R28, 0x1, -R68 ;  /* 0x000000011c1cd824 */ /* 0x000fc800078e0a44 */
[----:B------:R-:W-:Y:S01]  /*1f7e0*/  IMAD.MOV.U32 R50, RZ, RZ, R28 ;  /* 0x000000ffff327224 */ /* 0x000fe200078e001c */
[----:B---3--:R-:W-:Y:S02]  /*1f7f0*/  ISETP.GT.U32.AND P3, PT, R68, R47, PT ;  /* 0x0000002f4400720c */ /* 0x008fe40003f64070 */
[----:B------:R-:W-:Y:S02]  /*1f800*/  ISETP.GE.AND P5, PT, R26, RZ, PT ;  /* 0x000000ff1a00720c */ /* 0x000fe40003fa6270 */
[----:B------:R-:W2:Y:S09]  /*1f810*/  LDL R26, [R1+0x10a4] ;  /* 0x0010a400011a7983 */ /* 0x000eb20000100800 */
[----:B------:R-:W-:Y:S01]  /*1f820*/  @!P3 IMAD.IADD R47, R47, 0x1, -R68 ;  /* 0x000000012f2fb824 */ /* 0x000fe200078e0a44 */
[----:B------:R-:W-:Y:S01]  /*1f830*/  ISETP.GE.AND P3, PT, R48, RZ, PT ;  /* 0x000000ff3000720c */ /* 0x000fe20003f66270 */
[----:B------:R-:W-:Y:S04]  /*1f840*/  STL [R1+0x434], R28 ;  /* 0x0004341c01007387 */ /* 0x000fe80000100800 */
[----:B------:R-:W-:Y:S08]  /*1f850*/  STL [R1+0xf48], R71 ;  /* 0x000f484701007387 */ /* 0x000ff00000100800 */
[----:B------:R-:W-:Y:S01]  /*1f860*/  @!P3 IMAD.MOV R50, RZ, RZ, -R50 ;  /* 0x000000ffff32b224 */ /* 0x000fe200078e0a32 */
[----:B------:R-:W-:-:S02]  /*1f870*/  ISETP.GE.AND P3, PT, R27, RZ, PT ;  /* 0x000000ff1b00720c */ /* 0x000fc40003f66270 */
[----:B------:R-:W3:Y:S01]  /*1f880*/  LDL R27, [R1+0x111c] ;  /* 0x00111c00011b7983 */ /* 0x000ee20000100800 */
[----:B------:R-:W-:Y:S01]  /*1f890*/  ISETP.GE.AND P4, PT, R22, RZ, PT ;  /* 0x000000ff1600720c */ /* 0x000fe20003f86270 */
[----:B------:R-:W-:Y:S01]  /*1f8a0*/  IMAD.MOV.U32 R52, RZ, RZ, R49 ;  /* 0x000000ffff347224 */ /* 0x000fe200078e0031 */
[----:B------:R-:W-:Y:S02]  /*1f8b0*/  IABS R17, R3 ;  /* 0x0000000300117213 */ /* 0x000fe40000000000 */
[----:B------:R-:W-:-:S03]  /*1f8c0*/  ISETP.GT.U32.AND P6, PT, R68, R45, PT ;  /* 0x0000002d4400720c */ /* 0x000fc60003fc4070 */
[----:B------:R-:W-:-:S06]  /*1f8d0*/  IMAD.HI.U32 R6, R74, R17, RZ ;  /* 0x000000114a067227 */ /* 0x000fcc00078e00ff */
[----:B------:R-:W-:Y:S01]  /*1f8e0*/  @!P4 IMAD.MOV R52, RZ, RZ, -R52 ;  /* 0x000000ffff34c224 */ /* 0x000fe200078e0a34 */
[C---:B------:R-:W-:Y:S01]  /*1f8f0*/  ISETP.GT.U32.AND P4, PT, R68.reuse, R47, PT ;  /* 0x0000002f4400720c */ /* 0x040fe20003f84070 */
[----:B------:R-:W-:Y:S02]  /*1f900*/  IMAD.MOV R4, RZ, RZ, -R6 ;  /* 0x000000ffff047224 */ /* 0x000fe400078e0a06 */
[----:B------:R-:W-:Y:S02]  /*1f910*/  IMAD.MOV.U32 R51, RZ, RZ, R29 ;  /* 0x000000ffff337224 */ /* 0x000fe400078e001d */
[C---:B------:R-:W-:Y:S02]  /*1f920*/  IMAD R17, R68.reuse, R4, R17 ;  /* 0x0000000444117224 */ /* 0x040fe400078e0211 */
[----:B------:R-:W-:Y:S01]  /*1f930*/  @!P5 IMAD.MOV R51, RZ, RZ, -R51 ;  /* 0x000000ffff33d224 */ /* 0x000fe200078e0a33 */
[----:B------:R-:W-:Y:S01]  /*1f940*/  ISETP.GT.U32.AND P5, PT, R68, R44, PT ;  /* 0x0000002c4400720c */ /* 0x000fe20003fa4070 */
[----:B------:R-:W-:Y:S01]  /*1f950*/  @!P6 IMAD.IADD R45, R45, 0x1, -R68 ;  /* 0x000000012d2de824 */ /* 0x000fe200078e0a44 */
[----:B------:R-:W-:-:S03]  /*1f960*/  IABS R16, R2 ;  /* 0x0000000200107213 */ /* 0x000fc60000000000 */
[----:B------:R-:W-:Y:S01]  /*1f970*/  @!P4 IMAD.IADD R47, R47, 0x1, -R68 ;  /* 0x000000012f2fc824 */ /* 0x000fe200078e0a44 */
[----:B------:R-:W-:Y:S01]  /*1f980*/  ISETP.GT.U32.AND P4, PT, R68, R17, PT ;  /* 0x000000114400720c */ /* 0x000fe20003f84070 */
[----:B------:R-:W-:Y:S01]  /*1f990*/  IMAD.HI.U32 R7, R74, R16, RZ ;  /* 0x000000104a077227 */ /* 0x000fe200078e00ff */
[----:B------:R-:W-:-:S03]  /*1f9a0*/  ISETP.GT.U32.AND P6, PT, R68, R45, PT ;  /* 0x0000002d4400720c */ /* 0x000fc60003fc4070 */
[----:B------:R-:W-:Y:S02]  /*1f9b0*/  IMAD.MOV R5, RZ, RZ, -R7 ;  /* 0x000000ffff057224 */ /* 0x000fe400078e0a07 */
[----:B------:R-:W-:Y:S02]  /*1f9c0*/  @!P5 IMAD.IADD R44, R44, 0x1, -R68 ;  /* 0x000000012c2cd824 */ /* 0x000fe400078e0a44 */
[----:B------:R-:W-:-:S04]  /*1f9d0*/  IMAD.HI.U32 R4, R74, R15, RZ ;  /* 0x0000000f4a047227 */ /* 0x000fc800078e00ff */
[C---:B------:R-:W-:Y:S02]  /*1f9e0*/  IMAD R16, R68.reuse, R5, R16 ;  /* 0x0000000544107224 */ /* 0x040fe400078e0210 */
[----:B------:R-:W-:Y:S01]  /*1f9f0*/  @!P4 IMAD.IADD R17, R17, 0x1, -R68 ;  /* 0x000000011111c824 */ /* 0x000fe200078e0a44 */
[----:B------:R-:W-:Y:S01]  /*1fa00*/  ISETP.GT.U32.AND P4, PT, R68, R44, PT ;  /* 0x0000002c4400720c */ /* 0x000fe20003f84070 */
[----:B------:R-:W-:Y:S02]  /*1fa10*/  IMAD.MOV R4, RZ, RZ, -R4 ;  /* 0x000000ffff047224 */ /* 0x000fe400078e0a04 */
[----:B------:R-:W-:-:S04]  /*1fa20*/  IMAD.HI.U32 R5, R74, R14, RZ ;  /* 0x0000000e4a057227 */ /* 0x000fc800078e00ff */
[----:B------:R-:W-:Y:S01]  /*1fa30*/  @!P6 IMAD.IADD R45, R45, 0x1, -R68 ;  /* 0x000000012d2de824 */ /* 0x000fe200078e0a44 */
[C---:B------:R-:W-:Y:S01]  /*1fa40*/  ISETP.GT.U32.AND P6, PT, R68.reuse, R16, PT ;  /* 0x000000104400720c */ /* 0x040fe20003fc4070 */
[----:B------:R-:W-:Y:S02]  /*1fa50*/  IMAD R15, R68, R4, R15 ;  /* 0x00000004440f7224 */ /* 0x000fe400078e020f */
[----:B------:R-:W-:-:S04]  /*1fa60*/  IMAD.MOV R4, RZ, RZ, -R5 ;  /* 0x000000ffff047224 */ /* 0x000fc800078e0a05 */
[----:B------:R-:W-:Y:S02]  /*1fa70*/  IMAD R14, R68, R4, R14 ;  /* 0x00000004440e7224 */ /* 0x000fe400078e020e */
[----:B------:R-:W-:Y:S02]  /*1fa80*/  @!P4 IMAD.IADD R44, R44, 0x1, -R68 ;  /* 0x000000012c2cc824 */ /* 0x000fe400078e0a44 */
[----:B------:R-:W-:Y:S01]  /*1fa90*/  IMAD.HI.U32 R5, R74, R13, RZ ;  /* 0x0000000d4a057227 */ /* 0x000fe200078e00ff */
[----:B------:R-:W-:-:S03]  /*1faa0*/  ISETP.GT.U32.AND P4, PT, R68, R14, PT ;  /* 0x0000000e4400720c */ /* 0x000fc60003f84070 */
[--C-:B------:R-:W-:Y:S01]  /*1fab0*/  @!P6 IMAD.IADD R16, R16, 0x1, -R68.reuse ;  /* 0x000000011010e824 */ /* 0x100fe200078e0a44 */
[C---:B------:R-:W-:Y:S01]  /*1fac0*/  ISETP.GT.U32.AND P6, PT, R68.reuse, R17, PT ;  /* 0x000000114400720c */ /* 0x040fe20003fc4070 */
[----:B------:R-:W-:Y:S02]  /*1fad0*/  IMAD.MOV R4, RZ, RZ, -R5 ;  /* 0x000000ffff047224 */ /* 0x000fe400078e0a05 */
[----:B------:R-:W-:Y:S02]  /*1fae0*/  IMAD.MOV.U32 R48, RZ, RZ, R45 ;  /* 0x000000ffff307224 */ /* 0x000fe400078e002d */
[----:B------:R-:W-:Y:S02]  /*1faf0*/  IMAD R13, R68, R4, R13 ;  /* 0x00000004440d7224 */ /* 0x000fe400078e020d */
[----:B0-----:R-:W-:Y:S02]  /*1fb00*/  IMAD.MOV.U32 R49, RZ, RZ, R47 ;  /* 0x000000ffff317224 */ /* 0x001fe400078e002f */
[--C-:B------:R-:W-:Y:S01]  /*1fb10*/  @!P4 IMAD.IADD R14, R14, 0x1, -R68.reuse ;  /* 0x000000010e0ec824 */ /* 0x100fe200078e0a44 */
[C---:B------:R-:W-:Y:S01]  /*1fb20*/  ISETP.GT.U32.AND P4, PT, R68.reuse, R13, PT ;  /* 0x0000000d4400720c */ /* 0x040fe20003f84070 */
[----:B------:R-:W-:Y:S01]  /*1fb30*/  @!P3 IMAD.MOV R49, RZ, RZ, -R49 ;  /* 0x000000ffff31b224 */ /* 0x000fe200078e0a31 */
[----:B------:R-:W-:Y:S01]  /*1fb40*/  ISETP.GT.U32.AND P3, PT, R68, R16, PT ;  /* 0x000000104400720c */ /* 0x000fe20003f64070 */
[----:B------:R-:W-:-:S02]  /*1fb50*/  @!P6 IMAD.IADD R17, R17, 0x1, -R68 ;  /* 0x000000011111e824 */ /* 0x000fc400078e0a44 */
[----:B------:R-:W-:Y:S01]  /*1fb60*/  IMAD.HI.U32 R4, R74, R12, RZ ;  /* 0x0000000c4a047227 */ /* 0x000fe200078e00ff */
[----:B------:R0:W-:Y:S03]  /*1fb70*/  STL [R1+0x424], R47 ;  /* 0x0004242f01007387 */ /* 0x0001e60000100800 */
[----:B------:R-:W-:-:S04]  /*1fb80*/  IMAD.MOV R4, RZ, RZ, -R4 ;  /* 0x000000ffff047224 */ /* 0x000fc800078e0a04 */
[----:B------:R-:W-:Y:S02]  /*1fb90*/  @!P4 IMAD.IADD R13, R13, 0x1, -R68 ;  /* 0x000000010d0dc824 */ /* 0x000fe400078e0a44 */
[----:B------:R-:W-:Y:S02]  /*1fba0*/  IMAD R12, R68, R4, R12 ;  /* 0x00000004440c7224 */ /* 0x000fe400078e020c */
[----:B0-----:R-:W-:Y:S02]  /*1fbb0*/  IMAD.MOV.U32 R47, RZ, RZ, R44 ;  /* 0x000000ffff2f7224 */ /* 0x001fe400078e002c */
[----:B------:R-:W-:-:S04]  /*1fbc0*/  IMAD.HI.U32 R4, R74, R11, RZ ;  /* 0x0000000b4a047227 */ /* 0x000fc800078e00ff */
[----:B------:R-:W-:Y:S01]  /*1fbd0*/  @!P3 IMAD.IADD R16, R16, 0x1, -R68 ;  /* 0x000000011010b824 */ /* 0x000fe200078e0a44 */
[----:B------:R-:W-:Y:S01]  /*1fbe0*/  ISETP.GE.AND P3, PT, R3, RZ, PT ;  /* 0x000000ff0300720c */ /* 0x000fe20003f66270 */
[----:B------:R-:W-:Y:S01]  /*1fbf0*/  IMAD.MOV R4, RZ, RZ, -R4 ;  /* 0x000000ffff047224 */ /* 0x000fe200078e0a04 */
[----:B------:R0:W-:Y:S03]  /*1fc00*/  STL [R1+0x420], R45 ;  /* 0x0004202d01007387 */ /* 0x0001e60000100800 */
[----:B------:R-:W-:Y:S01]  /*1fc10*/  IMAD R11, R68, R4, R11 ;  /* 0x00000004440b7224 */ /* 0x000fe200078e020b */
[----:B------:R-:W-:Y:S04]  /*1fc20*/  STL [R1+0xf54], R70 ;  /* 0x000f544601007387 */ /* 0x000fe80000100800 */
[----:B------:R-:W-:Y:S01]  /*1fc30*/  STL [R1+0xf64], R87 ;  /* 0x000f645701007387 */ /* 0x000fe20000100800 */
[----:B0-----:R-:W-:-:S03]  /*1fc40*/  IMAD.MOV.U32 R45, RZ, RZ, R17 ;  /* 0x000000ffff2d7224 */ /* 0x001fc600078e0011 */
[----:B------:R0:W-:Y:S01]  /*1fc50*/  STL [R1+0x418], R44 ;  /* 0x0004182c01007387 */ /* 0x0001e20000100800 */
[----:B------:R-:W-:Y:S01]  /*1fc60*/  @!P3 IMAD.MOV R45, RZ, RZ, -R45 ;  /* 0x000000ffff2db224 */ /* 0x000fe200078e0a2d */
[----:B------:R-:W-:Y:S01]  /*1fc70*/  ISETP.GT.U32.AND P3, PT, R68, R13, PT ;  /* 0x0000000d4400720c */ /* 0x000fe20003f64070 */
[----:B0-----:R-:W-:Y:S01]  /*1fc80*/  IMAD.MOV.U32 R44, RZ, RZ, R16 ;  /* 0x000000ffff2c7224 */ /* 0x001fe200078e0010 */
[----:B------:R-:W-:Y:S02]  /*1fc90*/  IABS R10, R38 ;  /* 0x00000026000a7213 */ /* 0x000fe40000000000 */
[----:B------:R-:W-:-:S09]  /*1fca0*/  IABS R9, R37 ;  /* 0x0000002500097213 */ /* 0x000fd20000000000 */
[----:B------:R-:W-:Y:S01]  /*1fcb0*/  @!P3 IMAD.IADD R13, R13, 0x1, -R68 ;  /* 0x000000010d0db824 */ /* 0x000fe200078e0a44 */
[----:B------:R-:W-:Y:S01]  /*1fcc0*/  ISETP.GE.AND P3, PT, R42, RZ, PT ;  /* 0x000000ff2a00720c */ /* 0x000fe20003f66270 */
[----:B------:R-:W-:-:S04]  /*1fcd0*/  IMAD.HI.U32 R5, R74, R10, RZ ;  /* 0x0000000a4a057227 */ /* 0x000fc800078e00ff */
[----:B------:R-:W-:-:S04]  /*1fce0*/  IMAD.HI.U32 R4, R74, R9, RZ ;  /* 0x000000094a047227 */ /* 0x000fc800078e00ff */
[----:B------:R-:W-:Y:S02]  /*1fcf0*/  IMAD.MOV R5, RZ, RZ, -R5 ;  /* 0x000000ffff057224 */ /* 0x000fe400078e0a05 */
[----:B------:R-:W-:Y:S02]  /*1fd00*/  IMAD.MOV R6, RZ, RZ, -R4 ;  /* 0x000000ffff067224 */ /* 0x000fe400078e0a04 */
[C---:B------:R-:W-:Y:S02]  /*1fd10*/  IMAD R10, R68.reuse, R5, R10 ;  /* 0x00000005440a7224 */ /* 0x040fe400078e020a */
[----:B------:R-:W-:Y:S01]  /*1fd20*/  IMAD R9, R68, R6, R9 ;  /* 0x0000000644097224 */ /* 0x000fe200078e0209 */
[----:B------:R-:W-:-:S05]  /*1fd30*/  IABS R8, R36 ;  /* 0x0000002400087213 */ /* 0x000fca0000000000 */
[----:B------:R-:W-:-:S04]  /*1fd40*/  IMAD.HI.U32 R5, R74, R8, RZ ;  /* 0x000000084a057227 */ /* 0x000fc800078e00ff */
[----:B------:R-:W-:Y:S01]  /*1fd50*/  IMAD.MOV R5, RZ, RZ, -R5 ;  /* 0x000000ffff057224 */ /* 0x000fe200078e0a05 */
[----:B------:R-:W-:-:S03]  /*1fd60*/  IABS R7, R35 ;  /* 0x0000002300077213 */ /* 0x000fc60000000000 */
[----:B------:R-:W-:Y:S02]  /*1fd70*/  IMAD R8, R68, R5, R8 ;  /* 0x0000000544087224 */ /* 0x000fe400078e0208 */
[----:B------:R-:W-:Y:S01]  /*1fd80*/  IMAD.HI.U32 R4, R74, R7, RZ ;  /* 0x000000074a047227 */ /* 0x000fe200078e00ff */
[----:B--2---:R-:W-:-:S13]  /*1fd90*/  ISETP.GE.AND P5, PT, R26, RZ, PT ;  /* 0x000000ff1a00720c */ /* 0x004fda0003fa6270 */
[----:B------:R-:W-:Y:S01]  /*1fda0*/  @!P5 IMAD.MOV R48, RZ, RZ, -R48 ;  /* 0x000000ffff30d224 */ /* 0x000fe200078e0a30 */
[----:B------:R-:W-:Y:S02]  /*1fdb0*/  ISETP.GT.U32.AND P5, PT, R68, R15, PT ;  /* 0x0000000f4400720c */ /* 0x000fe40003fa4070 */
[----:B---3--:R-:W-:-:S11]  /*1fdc0*/  ISETP.GE.AND P6, PT, R27, RZ, PT ;  /* 0x000000ff1b00720c */ /* 0x008fd60003fc6270 */
[----:B------:R-:W-:-:S05]  /*1fdd0*/  @!P5 IMAD.IADD R15, R15, 0x1, -R68 ;  /* 0x000000010f0fd824 */ /* 0x000fca00078e0a44 */
[----:B------:R-:W-:Y:S02]  /*1fde0*/  ISETP.GT.U32.AND P4, PT, R68, R15, PT ;  /* 0x0000000f4400720c */ /* 0x000fe40003f84070 */
[----:B------:R-:W-:Y:S01]  /*1fdf0*/  ISETP.GE.AND P5, PT, R2, RZ, PT ;  /* 0x000000ff0200720c */ /* 0x000fe20003fa6270 */
[----:B------:R-:W-:Y:S01]  /*1fe00*/  @!P6 IMAD.MOV R47, RZ, RZ, -R47 ;  /* 0x000000ffff2fe224 */ /* 0x000fe200078e0a2f */
[----:B------:R-:W-:-:S09]  /*1fe10*/  ISETP.GT.U32.AND P6, PT, R68, R14, PT ;  /* 0x0000000e4400720c */ /* 0x000fd20003fc4070 */
[----:B------:R-:W-:Y:S01]  /*1fe20*/  @!P4 IMAD.IADD R15, R15, 0x1, -R68 ;  /* 0x000000010f0fc824 */ /* 0x000fe200078e0a44 */
[C---:B------:R-:W-:Y:S01]  /*1fe30*/  ISETP.GT.U32.AND P4, PT, R68.reuse, R11, PT ;  /* 0x0000000b4400720c */ /* 0x040fe20003f84070 */
[----:B------:R-:W-:Y:S01]  /*1fe40*/  @!P5 IMAD.MOV R44, RZ, RZ, -R44 ;  /* 0x000000ffff2cd224 */ /* 0x000fe200078e0a2c */
[----:B------:R-:W-:Y:S01]  /*1fe50*/  ISETP.GT.U32.AND P5, PT, R68, R12, PT ;  /* 0x0000000c4400720c */ /* 0x000fe20003fa4070 */
[----:B------:R-:W-:Y:S01]  /*1fe60*/  @!P6 IMAD.IADD R14, R14, 0x1, -R68 ;  /* 0x000000010e0ee824 */ /* 0x000fe200078e0a44 */
[----:B------:R-:W-:Y:S01]  /*1fe70*/  ISETP.GE.AND P6, PT, R43, RZ, PT ;  /* 0x000000ff2b00720c */ /* 0x000fe20003fc6270 */
[----:B------:R-:W-:-:S08]  /*1fe80*/  IMAD.MOV.U32 R43, RZ, RZ, R15 ;  /* 0x000000ffff2b7224 */ /* 0x000fd000078e000f */
[--C-:B------:R-:W-:Y:S02]  /*1fe90*/  @!P4 IMAD.IADD R11, R11, 0x1, -R68.reuse ;  /* 0x000000010b0bc824 */ /* 0x100fe400078e0a44 */
[----:B------:R-:W-:Y:S01]  /*1fea0*/  @!P5 IMAD.IADD R12, R12, 0x1, -R68 ;  /* 0x000000010c0cd824 */ /* 0x000fe200078e0a44 */
[----:B------:R-:W-:Y:S01]  /*1feb0*/  ISETP.GE.AND P5, PT, R41, RZ, PT ;  /* 0x000000ff2900720c */ /* 0x000fe20003fa6270 */
[----:B------:R-:W-:Y:S01]  /*1fec0*/  @!P6 IMAD.MOV R43, RZ, RZ, -R43 ;  /* 0x000000ffff2be224 */ /* 0x000fe200078e0a2b */
[C---:B------:R-:W-:Y:S01]  /*1fed0*/  ISETP.GT.U32.AND P6, PT, R68.reuse, R11, PT ;  /* 0x0000000b4400720c */ /* 0x040fe20003fc4070 */
[----:B------:R-:W-:Y:S01]  /*1fee0*/  IMAD.MOV.U32 R42, RZ, RZ, R14 ;  /* 0x000000ffff2a7224 */ /* 0x000fe200078e000e */
[C---:B------:R-:W-:Y:S01]  /*1fef0*/  ISETP.GT.U32.AND P4, PT, R68.reuse, R12, PT ;  /* 0x0000000c4400720c */ /* 0x040fe20003f84070 */
[----:B------:R-:W-:Y:S02]  /*1ff00*/  IMAD.MOV.U32 R41, RZ, RZ, R13 ;  /* 0x000000ffff297224 */ /* 0x000fe400078e000d */
[----:B------:R-:W-:Y:S01]  /*1ff10*/  @!P3 IMAD.MOV R42, RZ, RZ, -R42 ;  /* 0x000000ffff2ab224 */ /* 0x000fe200078e0a2a */
[----:B------:R-:W-:-:S05]  /*1ff20*/  ISETP.GT.U32.AND P3, PT, R68, R10, PT ;  /* 0x0000000a4400720c */ /* 0x000fca0003f64070 */
[----:B------:R-:W-:Y:S01]  /*1ff30*/  @!P5 IMAD.MOV R41, RZ, RZ, -R41 ;  /* 0x000000ffff29d224 */ /* 0x000fe200078e0a29 */
[----:B------:R-:W-:Y:S01]  /*1ff40*/  ISETP.GE.AND P5, PT, R40, RZ, PT ;  /* 0x000000ff2800720c */ /* 0x000fe20003fa6270 */
[--C-:B------:R-:W-:Y:S01]  /*1ff50*/  @!P6 IMAD.IADD R11, R11, 0x1, -R68.reuse ;  /* 0x000000010b0be824 */ /* 0x100fe200078e0a44 */
[----:B------:R-:W-:Y:S01]  /*1ff60*/  ISETP.GT.U32.AND P6, PT, R68, R9, PT ;  /* 0x000000094400720c */ /* 0x000fe20003fc4070 */
[----:B------:R-:W-:-:S04]  /*1ff70*/  @!P4 IMAD.IADD R12, R12, 0x1, -R68 ;  /* 0x000000010c0cc824 */ /* 0x000fc800078e0a44 */
[----:B------:R-:W-:Y:S02]  /*1ff80*/  @!P3 IMAD.IADD R10, R10, 0x1, -R68 ;  /* 0x000000010a0ab824 */ /* 0x000fe400078e0a44 */
[----:B------:R-:W-:-:S06]  /*1ff90*/  IMAD.MOV.U32 R40, RZ, RZ, R12 ;  /* 0x000000ffff287224 */ /* 0x000fcc00078e000c */
[----:B------:R-:W-:Y:S01]  /*1ffa0*/  @!P6 IMAD.IADD R9, R9, 0x1, -R68 ;  /* 0x000000010909e824 */ /* 0x000fe200078e0a44 */
[C---:B------:R-:W-:Y:S01]  /*1ffb0*/  ISETP.GT.U32.AND P3, PT, R68.reuse, R10, PT ;  /* 0x0000000a4400720c */ /* 0x040fe20003f64070 */
[----:B------:R-:W-:Y:S01]  /*1ffc0*/  @!P5 IMAD.MOV R40, RZ, RZ, -R40 ;  /* 0x000000ffff28d224 */ /* 0x000fe200078e0a28 */
[C---:B------:R-:W-:Y:S02]  /*1ffd0*/  ISETP.GT.U32.AND P5, PT, R68.reuse, R8, PT ;  /* 0x000000084400720c */ /* 0x040fe40003fa4070 */
[C---:B------:R-:W-:Y:S01]  /*1ffe0*/  ISETP.GT.U32.AND P6, PT, R68.reuse, R9, PT ;  /* 0x000000094400720c */ /* 0x040fe20003fc4070 */
[----:B------:R-:W-:Y:S01]  /*1fff0*/  IMAD.MOV R4, RZ, RZ, -R4 ;  /* 0x000000ffff047224 */ /* 0x000fe200078e0a04 */
[----:B------:R-:W-:Y:S02]  /*20000*/  ISETP.GE.AND P4, PT, R39, RZ, PT ;  /* 0x000000ff2700720c */ /* 0x000fe40003f86270 */
[----:B------:R-:W-:Y:S01]  /*20010*/  IABS R6, R34 ;  /* 0x0000002200067213 */ /* 0x000fe20000000000 */
[----:B------:R-:W-:Y:S01]  /*20020*/  IMAD R7, R68, R4, R7 ;  /* 0x0000000444077224 */ /* 0x000fe200078e0207 */
[----:B------:R-:W-:Y:S01]  /*20030*/  IABS R5, R33 ;  /* 0x0000002100057213 */ /* 0x000fe20000000000 */
[----:B------:R-:W-:-:S02]  /*20040*/  IMAD.MOV.U32 R39, RZ, RZ, R11 ;  /* 0x000000ffff277224 */ /* 0x000fc400078e000b */
[--C-:B------:R-:W-:Y:S01]  /*20050*/  @!P3 IMAD.IADD R10, R10, 0x1, -R68.reuse ;  /* 0x000000010a0ab824 */ /* 0x100fe200078e0a44 */
[----:B------:R-:W-:Y:S01]  /*20060*/  ISETP.GT.U32.AND P3, PT, R68, R7, PT ;  /* 0x000000074400720c */ /* 0x000fe20003f64070 */
[--C-:B------:R-:W-:Y:S02]  /*20070*/  @!P5 IMAD.IADD R8, R8, 0x1, -R68.reuse ;  /* 0x000000010808d824 */ /* 0x100fe400078e0a44 */
[----:B------:R-:W-:Y:S01]  /*20080*/  @!P6 IMAD.IADD R9, R9, 0x1, -R68 ;  /* 0x000000010909e824 */ /* 0x000fe200078e0a44 */
[----:B------:R-:W-:Y:S01]  /*20090*/  ISETP.GE.AND P6, PT, R38, RZ, PT ;  /* 0x000000ff2600720c */ /* 0x000fe20003fc6270 */
[----:B------:R-:W-:-:S04]  /*200a0*/  IMAD.HI.U32 R18, R74, R6, RZ ;  /* 0x000000064a127227 */ /* 0x000fc800078e00ff */
[----:B------:R-:W-:Y:S01]  /*200b0*/  @!P4 IMAD.MOV R39, RZ, RZ, -R39 ;  /* 0x000000ffff27c224 */ /* 0x000fe200078e0a27 */
[----:B------:R-:W-:Y:S01]  /*200c0*/  ISETP.GT.U32.AND P4, PT, R68, R8, PT ;  /* 0x000000084400720c */ /* 0x000fe20003f84070 */
[----:B------:R-:W-:-:S04]  /*200d0*/  IMAD.HI.U32 R19, R74, R5, RZ ;  /* 0x000000054a137227 */ /* 0x000fc800078e00ff */
[----:B------:R-:W-:Y:S02]  /*200e0*/  IMAD.MOV R20, RZ, RZ, -R18 ;  /* 0x000000ffff147224 */ /* 0x000fe400078e0a12 */
[----:B------:R-:W-:Y:S02]  /*200f0*/  IMAD.MOV R19, RZ, RZ, -R19 ;  /* 0x000000ffff137224 */ /* 0x000fe400078e0a13 */
[C---:B------:R-:W-:Y:S02]  /*20100*/  IMAD R6, R68.reuse, R20, R6 ;  /* 0x0000001444067224 */ /* 0x040fe400078e0206 */
[----:B------:R-:W-:Y:S01]  /*20110*/  IMAD.MOV.U32 R38, RZ, RZ, R10 ;  /* 0x000000ffff267224 */ /* 0x000fe200078e000a */
[----:B------:R-:W-:Y:S01]  /*20120*/  IABS R4, R32 ;  /* 0x0000002000047213 */ /* 0x000fe20000000000 */
[----:B------:R-:W-:Y:S02]  /*20130*/  IMAD R5, R68, R19, R5 ;  /* 0x0000001344057224 */ /* 0x000fe400078e0205 */
[----:B------:R-:W-:-:S02]  /*20140*/  @!P3 IMAD.IADD R7, R7, 0x1, -R68 ;  /* 0x000000010707b824 */ /* 0x000fc400078e0a44 */
[----:B------:R-:W-:Y:S01]  /*20150*/  @!P6 IMAD.MOV R38, RZ, RZ, -R38 ;  /* 0x000000ffff26e224 */ /* 0x000fe200078e0a26 */
[----:B------:R-:W-:Y:S01]  /*20160*/  ISETP.GT.U32.AND P6, PT, R68, R6, PT ;  /* 0x000000064400720c */ /* 0x000fe20003fc4070 */
[----:B------:R-:W-:Y:S01]  /*20170*/  @!P4 IMAD.IADD R8, R8, 0x1, -R68 ;  /* 0x000000010808c824 */ /* 0x000fe200078e0a44 */
[----:B------:R-:W-:Y:S01]  /*20180*/  ISETP.GT.U32.AND P3, PT, R68, R7, PT ;  /* 0x000000074400720c */ /* 0x000fe20003f64070 */
[----:B------:R-:W-:Y:S01]  /*20190*/  IMAD.HI.U32 R18, R74, R4, RZ ;  /* 0x000000044a127227 */ /* 0x000fe200078e00ff */
[----:B------:R-:W-:-:S03]  /*201a0*/  ISETP.GT.U32.AND P4, PT, R68, R5, PT ;  /* 0x000000054400720c */ /* 0x000fc60003f84070 */
[----:B------:R-:W-:Y:S01]  /*201b0*/  IMAD.MOV R18, RZ, RZ, -R18 ;  /* 0x000000ffff127224 */ /* 0x000fe200078e0a12 */
[----:B------:R-:W-:-:S03]  /*201c0*/  IABS R20, R78 ;  /* 0x0000004e00147213 */ /* 0x000fc60000000000 */
[----:B------:R-:W-:Y:S02]  /*201d0*/  IMAD R4, R68, R18, R4 ;  /* 0x0000001244047224 */ /* 0x000fe400078e0204 */
[--C-:B------:R-:W-:Y:S02]  /*201e0*/  @!P6 IMAD.IADD R6, R6, 0x1, -R68.reuse ;  /* 0x000000010606e824 */ /* 0x100fe400078e0a44 */
[--C-:B------:R-:W-:Y:S01]  /*201f0*/  @!P3 IMAD.IADD R7, R7, 0x1, -R68.reuse ;  /* 0x000000010707b824 */ /* 0x100fe200078e0a44 */
[C---:B------:R-:W-:Y:S01]  /*20200*/  ISETP.GT.U32.AND P3, PT, R68.reuse, R4, PT ;  /* 0x000000044400720c */ /* 0x040fe20003f64070 */
[----:B------:R-:W-:Y:S01]  /*20210*/  @!P4 IMAD.IADD R5, R5, 0x1, -R68 ;  /* 0x000000010505c824 */ /* 0x000fe200078e0a44 */
[----:B------:R-:W-:Y:S01]  /*20220*/  ISETP.GT.U32.AND P4, PT, R68, R6, PT ;  /* 0x000000064400720c */ /* 0x000fe20003f84070 */
[C---:B------:R-:W-:Y:S01]  /*20230*/  IMAD.HI.U32 R19, R74.reuse, R20, RZ ;  /* 0x000000144a137227 */ /* 0x040fe200078e00ff */
[----:B------:R-:W-:Y:S02]  /*20240*/  IABS R21, R88 ;  /* 0x0000005800157213 */ /* 0x000fe40000000000 */
[----:B------:R-:W-:Y:S01]  /*20250*/  ISETP.GE.AND P5, PT, R37, RZ, PT ;  /* 0x000000ff2500720c */ /* 0x000fe20003fa6270 */
[----:B------:R-:W-:Y:S01]  /*20260*/  IMAD.MOV R19, RZ, RZ, -R19 ;  /* 0x000000ffff137224 */ /* 0x000fe200078e0a13 */
[----:B------:R-:W-:Y:S01]  /*20270*/  ISETP.GE.AND P6, PT, R35, RZ, PT ;  /* 0x000000ff2300720c */ /* 0x000fe20003fc6270 */
[----:B------:R-:W-:-:S04]  /*20280*/  IMAD.HI.U32 R18, R74, R21, RZ ;  /* 0x000000154a127227 */ /* 0x000fc800078e00ff */
[----:B------:R-:W-:Y:S01]  /*20290*/  IMAD R20, R68, R19, R20 ;  /* 0x0000001344147224 */ /* 0x000fe200078e0214 */
[----:B------:R-:W-:Y:S01]  /*202a0*/  IABS R19, R77 ;  /* 0x0000004d00137213 */ /* 0x000fe20000000000 */
[--C-:B------:R-:W-:Y:S01]  /*202b0*/  @!P3 IMAD.IADD R4, R4, 0x1, -R68.reuse ;  /* 0x000000010404b824 */ /* 0x100fe200078e0a44 */
[----:B------:R-:W-:Y:S01]  /*202c0*/  ISETP.GT.U32.AND P3, PT, R68, R5, PT ;  /* 0x000000054400720c */ /* 0x000fe20003f64070 */
[----:B------:R-:W-:Y:S01]  /*202d0*/  @!P4 IMAD.IADD R6, R6, 0x1, -R68 ;  /* 0x000000010606c824 */ /* 0x000fe200078e0a44 */
[----:B------:R-:W-:Y:S01]  /*202e0*/  ISETP.GT.U32.AND P4, PT, R68, R20, PT ;  /* 0x000000144400720c */ /* 0x000fe20003f84070 */
[----:B------:R-:W-:Y:S02]  /*202f0*/  IMAD.MOV R18, RZ, RZ, -R18 ;  /* 0x000000ffff127224 */ /* 0x000fe400078e0a12 */
[----:B------:R-:W-:-:S04]  /*20300*/  IMAD.HI.U32 R22, R74, R19, RZ ;  /* 0x000000134a167227 */ /* 0x000fc800078e00ff */
[----:B------:R-:W-:Y:S02]  /*20310*/  IMAD.MOV.U32 R37, RZ, RZ, R9 ;  /* 0x000000ffff257224 */ /* 0x000fe400078e0009 */
[----:B------:R-:W-:Y:S02]  /*20320*/  IMAD R21, R68, R18, R21 ;  /* 0x0000001244157224 */ /* 0x000fe400078e0215 */
[----:B------:R-:W-:Y:S02]  /*20330*/  IMAD.MOV R25, RZ, RZ, -R22 ;  /* 0x000000ffff197224 */ /* 0x000fe400078e0a16 */
[----:B------:R-:W-:Y:S01]  /*20340*/  @!P5 IMAD.MOV R37, RZ, RZ, -R37 ;  /* 0x000000ffff25d224 */ /* 0x000fe200078e0a25 */
[----:B------:R-:W-:Y:S01]  /*20350*/  ISETP.GE.AND P5, PT, R36, RZ, PT ;  /* 0x000000ff2400720c */ /* 0x000fe20003fa6270 */
[----:B------:R-:W-:Y:S02]  /*20360*/  IMAD.MOV.U32 R35, RZ, RZ, R7 ;  /* 0x000000ffff237224 */ /* 0x000fe400078e0007 */
[----:B------:R-:W-:-:S02]  /*20370*/  IMAD R19, R68, R25, R19 ;  /* 0x0000001944137224 */ /* 0x000fc400078e0213 */
[----:B------:R-:W-:Y:S01]  /*20380*/  @!P6 IMAD.MOV R35, RZ, RZ, -R35 ;  /* 0x000000ffff23e224 */ /* 0x000fe200078e0a23 */
[----:B------:R-:W-:Y:S01]  /*20390*/  ISETP.GT.U32.AND P6, PT, R68, R21, PT ;  /* 0x000000154400720c */ /* 0x000fe20003fc4070 */
[--C-:B------:R-:W-:Y:S01]  /*203a0*/  @!P3 IMAD.IADD R5, R5, 0x1, -R68.reuse ;  /* 0x000000010505b824 */ /* 0x100fe200078e0a44 */
[----:B------:R-:W-:Y:S01]  /*203b0*/  ISETP.GE.AND P3, PT, R34, RZ, PT ;  /* 0x000000ff2200720c */ /* 0x000fe20003f66270 */
[----:B------:R-:W-:Y:S01]  /*203c0*/  @!P4 IMAD.IADD R20, R20, 0x1, -R68 ;  /* 0x000000011414c824 */ /* 0x000fe200078e0a44 */
[----:B------:R-:W-:Y:S01]  /*203d0*/  ISETP.GT.U32.AND P4, PT, R68, R19, PT ;  /* 0x000000134400720c */ /* 0x000fe20003f84070 */
[----:B------:R-:W-:-:S04]  /*203e0*/  IMAD.MOV.U32 R36, RZ, RZ, R8 ;  /* 0x000000ffff247224 */ /* 0x000fc800078e0008 */
[----:B------:R-:W-:Y:S01]  /*203f0*/  @!P5 IMAD.MOV R36, RZ, RZ, -R36 ;  /* 0x000000ffff24d224 */ /* 0x000fe200078e0a24 */
[----:B------:R-:W-:Y:S01]  /*20400*/  ISETP.GT.U32.AND P5, PT, R68, R4, PT ;  /* 0x000000044400720c */ /* 0x000fe20003fa4070 */
[----:B------:R-:W-:Y:S01]  /*20410*/  IMAD.MOV.U32 R34, RZ, RZ, R6 ;  /* 0x000000ffff227224 */ /* 0x000fe200078e0006 */
[----:B------:R-:W-:Y:S01]  /*20420*/  IABS R18, R76 ;  /* 0x0000004c00127213 */ /* 0x000fe20000000000 */
[----:B------:R-:W-:Y:S01]  /*20430*/  @!P6 IMAD.IADD R21, R21, 0x1, -R68 ;  /* 0x000000011515e824 */ /* 0x000fe200078e0a44 */
[----:B------:R-:W-:Y:S01]  /*20440*/  IABS R23, R75 ;  /* 0x0000004b00177213 */ /* 0x000fe20000000000 */
[----:B------:R-:W-:Y:S01]  /*20450*/  @!P3 IMAD.MOV R34, RZ, RZ, -R34 ;  /* 0x000000ffff22b224 */ /* 0x000fe200078e0a22 */
[----:B------:R-:W-:Y:S01]  /*20460*/  ISETP.GE.AND P6, PT, R32, RZ, PT ;  /* 0x000000ff2000720c */ /* 0x000fe20003fc6270 */
[----:B------:R-:W-:Y:S01]  /*20470*/  @!P4 IMAD.IADD R19, R19, 0x1, -R68 ;  /* 0x000000011313c824 */ /* 0x000fe200078e0a44 */
[----:B------:R-:W-:Y:S01]  /*20480*/  ISETP.GT.U32.AND P3, PT, R68, R21, PT ;  /* 0x000000154400720c */ /* 0x000fe20003f64070 */
[----:B------:R-:W-:-:S04]  /*20490*/  IMAD.HI.U32 R24, R74, R18, RZ ;  /* 0x000000124a187227 */ /* 0x000fc800078e00ff */
[----:B------:R-:W-:Y:S01]  /*204a0*/  IMAD.HI.U32 R22, R74, R23, RZ ;  /* 0x000000174a167227 */ /* 0x000fe200078e00ff */
[----:B------:R-:W-:-:S03]  /*204b0*/  ISETP.GT.U32.AND P4, PT, R68, R19, PT ;  /* 0x000000134400720c */ /* 0x000fc60003f84070 */
[----:B------:R-:W-:Y:S02]  /*204c0*/  IMAD.MOV R24, RZ, RZ, -R24 ;  /* 0x000000ffff187224 */ /* 0x000fe400078e0a18 */
[----:B------:R-:W-:Y:S02]  /*204d0*/  IMAD.MOV R22, RZ, RZ, -R22 ;  /* 0x000000ffff167224 */ /* 0x000fe400078e0a16 */
[----:B------:R-:W-:Y:S02]  /*204e0*/  @!P5 IMAD.IADD R4, R4, 0x1, -R68 ;  /* 0x000000010404d824 */ /* 0x000fe400078e0a44 */
[C---:B------:R-:W-:Y:S02]  /*204f0*/  IMAD R18, R68.reuse, R24, R18 ;  /* 0x0000001844127224 */ /* 0x040fe400078e0212 */
[C---:B------:R-:W-:Y:S02]  /*20500*/  IMAD R23, R68.reuse, R22, R23 ;  /* 0x0000001644177224 */ /* 0x040fe400078e0217 */
[----:B------:R-:W-:Y:S01]  /*20510*/  IMAD.MOV.U32 R32, RZ, RZ, R4 ;  /* 0x000000ffff207224 */ /* 0x000fe200078e0004 */
[----:B------:R-:W-:Y:S01]  /*20520*/  ISETP.GE.AND P5, PT, R33, RZ, PT ;  /* 0x000000ff2100720c */ /* 0x000fe20003fa6270 */
[----:B------:R-:W-:Y:S01]  /*20530*/  @!P3 IMAD.IADD R21, R21, 0x1, -R68 ;  /* 0x000000011515b824 */ /* 0x000fe200078e0a44 */
[C---:B------:R-:W-:Y:S01]  /*20540*/  ISETP.GT.U32.AND P3, PT, R68.reuse, R23, PT ;  /* 0x000000174400720c */ /* 0x040fe20003f64070 */
[----:B------:R-:W-:Y:S01]  /*20550*/  @!P6 IMAD.MOV R32, RZ, RZ, -R32 ;  /* 0x000000ffff20e224 */ /* 0x000fe200078e0a20 */
[----:B------:R-:W-:Y:S01]  /*20560*/  ISETP.GT.U32.AND P6, PT, R68, R18, PT ;  /* 0x000000124400720c */ /* 0x000fe20003fc4070 */
[----:B------:R-:W-:Y:S01]  /*20570*/  @!P4 IMAD.IADD R19, R19, 0x1, -R68 ;  /* 0x000000011313c824 */ /* 0x000fe200078e0a44 */
[----:B------:R-:W-:Y:S01]  /*20580*/  ISETP.GE.AND P4, PT, R88, RZ, PT ;  /* 0x000000ff5800720c */ /* 0x000fe20003f86270 */
[----:B------:R-:W-:Y:S01]  /*20590*/  IMAD.MOV.U32 R33, RZ, RZ, R5 ;  /* 0x000000ffff217224 */ /* 0x000fe200078e0005 */
[----:B------:R-:W-:-:S02]  /*205a0*/  IABS R22, R71 ;  /* 0x0000004700167213 */ /* 0x000fc40000000000 */
[----:B------:R-:W-:Y:S02]  /*205b0*/  IABS R29, R70 ;  /* 0x00000046001d7213 */ /* 0x000fe40000000000 */
[----:B------:R-:W-:Y:S01]  /*205c0*/  IABS R28, R87 ;  /* 0x00000057001c7213 */ /* 0x000fe20000000000 */
[----:B------:R-:W-:Y:S01]  /*205d0*/  @!P5 IMAD.MOV R33, RZ, RZ, -R33 ;  /* 0x000000ffff21d224 */ /* 0x000fe200078e0a21 */
[----:B------:R-:W-:Y:S01]  /*205e0*/  ISETP.GT.U32.AND P5, PT, R68, R20, PT ;  /* 0x000000144400720c */ /* 0x000fe20003fa4070 */
[--C-:B------:R-:W-:Y:S01]  /*205f0*/  @!P3 IMAD.IADD R23, R23, 0x1, -R68.reuse ;  /* 0x000000011717b824 */ /* 0x100fe200078e0a44 */
[----:B------:R-:W-:Y:S01]  /*20600*/  ISETP.GE.AND P3, PT, R77, RZ, PT ;  /* 0x000000ff4d00720c */ /* 0x000fe20003f66270 */
[----:B------:R-:W-:Y:S02]  /*20610*/  @!P6 IMAD.IADD R18, R18, 0x1, -R68 ;  /* 0x000000011212e824 */ /* 0x000fe400078e0a44 */
[----:B------:R-:W-:-:S04]  /*20620*/  IMAD.HI.U32 R24, R74, R22, RZ ;  /* 0x000000164a187227 */ /* 0x000fc800078e00ff */
[----:B------:R-:W-:-:S04]  /*20630*/  IMAD.HI.U32 R25, R74, R29, RZ ;  /* 0x0000001d4a197227 */ /* 0x000fc800078e00ff */
[----:B------:R-:W-:Y:S01]  /*20640*/  @!P4 IMAD.MOV R21, RZ, RZ, -R21 ;  /* 0x000000ffff15c224 */ /* 0x000fe200078e0a15 */
[----:B------:R-:W-:Y:S01]  /*20650*/  ISETP.GT.U32.AND P4, PT, R68, R18, PT ;  /* 0x000000124400720c */ /* 0x000fe20003f84070 */
[----:B------:R-:W-:Y:S02]  /*20660*/  IMAD.MOV R26, RZ, RZ, -R24 ;  /* 0x000000ffff1a7224 */ /* 0x000fe400078e0a18 */
[----:B------:R-:W-:Y:S02]  /*20670*/  IMAD.MOV R25, RZ, RZ, -R25 ;  /* 0x000000ffff197224 */ /* 0x000fe400078e0a19 */
[----:B------:R-:W-:Y:S01]  /*20680*/  IMAD.HI.U32 R24, R74, R28, RZ ;  /* 0x0000001c4a187227 */ /* 0x000fe200078e00ff */
[----:B------:R-:W-:-:S03]  /*20690*/  ISETP.GE.AND P6, PT, R78, RZ, PT ;  /* 0x000000ff4e00720c */ /* 0x000fc60003fc6270 */
[----:B------:R-:W-:Y:S02]  /*206a0*/  IMAD.MOV R24, RZ, RZ, -R24 ;  /* 0x000000ffff187224 */ /* 0x000fe400078e0a18 */
[C---:B------:R-:W-:Y:S02]  /*206b0*/  IMAD R22, R68.reuse, R26, R22 ;  /* 0x0000001a44167224 */ /* 0x040fe400078e0216 */
[C---:B------:R-:W-:Y:S02]  /*206c0*/  IMAD R29, R68.reuse, R25, R29 ;  /* 0x00000019441d7224 */ /* 0x040fe400078e021d */
[----:B------:R-:W-:Y:S02]  /*206d0*/  IMAD R28, R68, R24, R28 ;  /* 0x00000018441c7224 */ /* 0x000fe400078e021c */
[----:B------:R-:W-:Y:S02]  /*206e0*/  VIADD R3, R0, 0xb7 ;  /* 0x000000b700037836 */ /* 0x000fe40000000000 */
[--C-:B------:R-:W-:Y:S01]  /*206f0*/  @!P5 IMAD.IADD R20, R20, 0x1, -R68.reuse ;  /* 0x000000011414d824 */ /* 0x100fe200078e0a44 */
[C---:B------:R-:W-:Y:S01]  /*20700*/  ISETP.GT.U32.AND P5, PT, R68.reuse, R22, PT ;  /* 0x000000164400720c */ /* 0x040fe20003fa4070 */
[----:B------:R-:W-:Y:S01]  /*20710*/  @!P3 IMAD.MOV R19, RZ, RZ, -R19 ;  /* 0x000000ffff13b224 */ /* 0x000fe200078e0a13 */
[----:B------:R-:W-:Y:S01]  /*20720*/  ISETP.GT.U32.AND P3, PT, R68, R29, PT ;  /* 0x0000001d4400720c */ /* 0x000fe20003f64070 */
[----:B------:R-:W-:Y:S01]  /*20730*/  @!P4 IMAD.IADD R18, R18, 0x1, -R68 ;  /* 0x000000011212c824 */ /* 0x000fe200078e0a44 */
[----:B------:R-:W-:-:S02]  /*20740*/  IABS R27, R3 ;  /* 0x00000003001b7213 */ /* 0x000fc40000000000 */
[C---:B------:R-:W-:Y:S01]  /*20750*/  ISETP.GT.U32.AND P4, PT, R68.reuse, R28, PT ;  /* 0x0000001c4400720c */ /* 0x040fe20003f84070 */
[----:B------:R-:W-:Y:S01]  /*20760*/  @!P6 IMAD.MOV R20, RZ, RZ, -R20 ;  /* 0x000000ffff14e224 */ /* 0x000fe200078e0a14 */
[----:B------:R-:W-:Y:S01]  /*20770*/  ISETP.GT.U32.AND P6, PT, R68, R23, PT ;  /* 0x000000174400720c */ /* 0x000fe20003fc4070 */
[----:B------:R-:W-:Y:S02]  /*20780*/  VIADD R2, R0, 0xbe ;  /* 0x000000be00027836 */ /* 0x000fe40000000000 */
[----:B------:R-:W-:Y:S01]  /*20790*/  IMAD.HI.U32 R17, R74, R27, RZ ;  /* 0x0000001b4a117227 */ /* 0x000fe200078e00ff */
[----:B------:R-:W-:Y:S02]  /*207a0*/  IABS R25, R86 ;  /* 0x0000005600197213 */ /* 0x000fe40000000000 */
[----:B------:R-:W-:Y:S01]  /*207b0*/  IABS R26, R2 ;  /* 0x00000002001a7213 */ /* 0x000fe20000000000 */
[----:B------:R-:W-:Y:S02]  /*207c0*/  IMAD.MOV R17, RZ, RZ, -R17 ;  /* 0x000000ffff117224 */ /* 0x000fe400078e0a11 */
[----:B------:R-:W-:-:S02]  /*207d0*/  @!P5 IMAD.IADD R22, R22, 0x1, -R68 ;  /* 0x000000011616d824 */ /* 0x000fc400078e0a44 */
[--C-:B------:R-:W-:Y:S02]  /*207e0*/  @!P3 IMAD.IADD R29, R29, 0x1, -R68.reuse ;  /* 0x000000011d1db824 */ /* 0x100fe400078e0a44 */
[C---:B------:R-:W-:Y:S01]  /*207f0*/  IMAD R27, R68.reuse, R17, R27 ;  /* 0x00000011441b7224 */ /* 0x040fe200078e021b */
[----:B------:R-:W-:Y:S01]  /*20800*/  ISETP.GT.U32.AND P5, PT, R68, R22, PT ;  /* 0x000000164400720c */ /* 0x000fe20003fa4070 */
[----:B------:R-:W-:Y:S01]  /*20810*/  @!P4 IMAD.IADD R28, R28, 0x1, -R68 ;  /* 0x000000011c1cc824 */ /* 0x000fe200078e0a44 */
[----:B------:R-:W-:Y:S01]  /*20820*/  ISETP.GT.U32.AND P4, PT, R68, R29, PT ;  /* 0x0000001d4400720c */ /* 0x000fe20003f84070 */
[----:B------:R-:W-:-:S04]  /*20830*/  IMAD.HI.U32 R16, R74, R26, RZ ;  /* 0x0000001a4a107227 */ /* 0x000fc800078e00ff */
[----:B------:R-:W-:-:S04]  /*20840*/  IMAD.HI.U32 R13, R74, R25, RZ ;  /* 0x000000194a0d7227 */ /* 0x000fc800078e00ff */
[----:B------:R-:W-:Y:S01]  /*20850*/  @!P6 IMAD.IADD R23, R23, 0x1, -R68 ;  /* 0x000000011717e824 */ /* 0x000fe200078e0a44 */
[C---:B------:R-:W-:Y:S01]  /*20860*/  ISETP.GT.U32.AND P6, PT, R68.reuse, R27, PT ;  /* 0x0000001b4400720c */ /* 0x040fe20003fc4070 */
[----:B------:R-:W-:Y:S02]  /*20870*/  IMAD.MOV R16, RZ, RZ, -R16 ;  /* 0x000000ffff107224 */ /* 0x000fe400078e0a10 */
[----:B------:R-:W-:Y:S01]  /*20880*/  IMAD.MOV R14, RZ, RZ, -R13 ;  /* 0x000000ffff0e7224 */ /* 0x000fe200078e0a0d */
[----:B------:R-:W-:Y:S01]  /*20890*/  IABS R17, R85 ;  /* 0x0000005500117213 */ /* 0x000fe20000000000 */
[C---:B------:R-:W-:Y:S02]  /*208a0*/  IMAD R26, R68.reuse, R16, R26 ;  /* 0x00000010441a7224 */ /* 0x040fe400078e021a */
[----:B------:R-:W-:Y:S01]  /*208b0*/  IMAD R25, R68, R14, R25 ;  /* 0x0000000e44197224 */ /* 0x000fe200078e0219 */
[----:B------:R-:W-:Y:S01]  /*208c0*/  ISETP.GE.AND P3, PT, R76, RZ, PT ;  /* 0x000000ff4c00720c */ /* 0x000fe20003f66270 */
[--C-:B------:R-:W-:Y:S01]  /*208d0*/  @!P5 IMAD.IADD R22, R22, 0x1, -R68.reuse ;  /* 0x000000011616d824 */ /* 0x100fe200078e0a44 */
[----:B------:R-:W-:Y:S01]  /*208e0*/  IABS R24, R84 ;  /* 0x0000005400187213 */ /* 0x000fe20000000000 */
[----:B------:R-:W-:Y:S01]  /*208f0*/  @!P4 IMAD.IADD R29, R29, 0x1, -R68 ;  /* 0x000000011d1dc824 */ /* 0x000fe200078e0a44 */
[----:B------:R-:W-:Y:S01]  /*20900*/  ISETP.GT.U32.AND P5, PT, R68, R26, PT ;  /* 0x0000001a4400720c */ /* 0x000fe20003fa4070 */
[----:B------:R-:W-:Y:S01]  /*20910*/  IMAD.HI.U32 R12, R74, R17, RZ ;  /* 0x000000114a0c7227 */ /* 0x000fe200078e00ff */
[----:B------:R-:W-:-:S03]  /*20920*/  ISETP.GT.U32.AND P4, PT, R68, R25, PT ;  /* 0x000000194400720c */ /* 0x000fc60003f84070 */
[----:B------:R-:W-:Y:S01]  /*20930*/  @!P6 IMAD.IADD R27, R27, 0x1, -R68 ;  /* 0x000000011b1be824 */ /* 0x000fe200078e0a44 */
[----:B------:R-:W-:Y:S01]  /*20940*/  ISETP.GT.U32.AND P6, PT, R68, R28, PT ;  /* 0x0000001c4400720c */ /* 0x000fe20003fc4070 */
[----:B------:R-:W-:-:S04]  /*20950*/  IMAD.HI.U32 R13, R74, R24, RZ ;  /* 0x000000184a0d7227 */ /* 0x000fc800078e00ff */
[----:B------:R-:W-:Y:S02]  /*20960*/  IMAD.MOV R12, RZ, RZ, -R12 ;  /* 0x000000ffff0c7224 */ /* 0x000fe400078e0a0c */
[----:B------:R-:W-:Y:S02]  /*20970*/  IMAD.MOV R13, RZ, RZ, -R13 ;  /* 0x000000ffff0d7224 */ /* 0x000fe400078e0a0d */
[C---:B------:R-:W-:Y:S02]  /*20980*/  IMAD R17, R68.reuse, R12, R17 ;  /* 0x0000000c44117224 */ /* 0x040fe400078e0211 */
[----:B------:R-:W-:Y:S01]  /*20990*/  @!P3 IMAD.MOV R18, RZ, RZ, -R18 ;  /* 0x000000ffff12b224 */ /* 0x000fe200078e0a12 */
[C---:B------:R-:W-:Y:S01]  /*209a0*/  ISETP.GT.U32.AND P3, PT, R68.reuse, R27, PT ;  /* 0x0000001b4400720c */ /* 0x040fe20003f64070 */
[----:B------:R-:W-:Y:S01]  /*209b0*/  IMAD R24, R68, R13, R24 ;  /* 0x0000000d44187224 */ /* 0x000fe200078e0218 */
[----:B------:R-:W-:Y:S01]  /*209c0*/  IABS R16, R83 ;  /* 0x0000005300107213 */ /* 0x000fe20000000000 */
[----:B------:R-:W-:-:S02]  /*209d0*/  @!P5 IMAD.IADD R26, R26, 0x1, -R68 ;  /* 0x000000011a1ad824 */ /* 0x000fc400078e0a44 */
[--C-:B------:R-:W-:Y:S01]  /*209e0*/  @!P4 IMAD.IADD R25, R25, 0x1, -R68.reuse ;  /* 0x000000011919c824 */ /* 0x100fe200078e0a44 */
[----:B------:R-:W-:Y:S01]  /*209f0*/  ISETP.GT.U32.AND P4, PT, R68, R17, PT ;  /* 0x000000114400720c */ /* 0x000fe20003f84070 */
[--C-:B------:R-:W-:Y:S01]  /*20a00*/  @!P6 IMAD.IADD R28, R28, 0x1, -R68.reuse ;  /* 0x000000011c1ce824 */ /* 0x100fe200078e0a44 */
[----:B------:R-:W-:Y:S01]  /*20a10*/  ISETP.GT.U32.AND P5, PT, R68, R26, PT ;  /* 0x0000001a4400720c */ /* 0x000fe20003fa4070 */
[----:B------:R-:W-:Y:S01]  /*20a20*/  IMAD.HI.U32 R9, R74, R16, RZ ;  /* 0x000000104a097227 */ /* 0x000fe200078e00ff */
[C---:B------:R-:W-:Y:S02]  /*20a30*/  ISETP.GT.U32.AND P6, PT, R68.reuse, R24, PT ;  /* 0x000000184400720c */ /* 0x040fe40003fc4070 */
[----:B------:R-:W-:Y:S01]  /*20a40*/  IABS R15, R82 ;  /* 0x00000052000f7213 */ /* 0x000fe20000000000 */
[----:B------:R-:W-:Y:S02]  /*20a50*/  IMAD.MOV R9, RZ, RZ, -R9 ;  /* 0x000000ffff097224 */ /* 0x000fe400078e0a09 */
[----:B------:R-:W-:Y:S01]  /*20a60*/  @!P3 IMAD.IADD R27, R27, 0x1, -R68 ;  /* 0x000000011b1bb824 */ /* 0x000fe200078e0a44 */
[----:B------:R-:W-:Y:S01]  /*20a70*/  ISETP.GE.AND P3, PT, R75, RZ, PT ;  /* 0x000000ff4b00720c */ /* 0x000fe20003f66270 */
[----:B------:R-:W-:-:S02]  /*20a80*/  IMAD R16, R68, R9, R16 ;  /* 0x0000000944107224 */ /* 0x000fc400078e0210 */
[----:B------:R-:W-:Y:S01]  /*20a90*/  @!P4 IMAD.IADD R17, R17, 0x1, -R68 ;  /* 0x000000011111c824 */ /* 0x000fe200078e0a44 */
[----:B------:R-:W-:Y:S01]  /*20aa0*/  ISETP.GT.U32.AND P4, PT, R68, R25, PT ;  /* 0x000000194400720c */ /* 0x000fe20003f84070 */
[----:B------:R-:W-:-:S04]  /*20ab0*/  IMAD.HI.U32 R10, R74, R15, RZ ;  /* 0x0000000f4a0a7227 */ /* 0x000fc800078e00ff */
[----:B------:R-:W-:Y:S02]  /*20ac0*/  VIADD R81, R0, 0xd6 ;  /* 0x000000d600517836 */ /* 0x000fe40000000000 */
[--C-:B------:R-:W-:Y:S01]  /*20ad0*/  @!P5 IMAD.IADD R26, R26, 0x1, -R68.reuse ;  /* 0x000000011a1ad824 */ /* 0x100fe200078e0a44 */
[----:B------:R-:W-:Y:S01]  /*20ae0*/  ISETP.GE.AND P5, PT, R71, RZ, PT ;  /* 0x000000ff4700720c */ /* 0x000fe20003fa6270 */
[----:B------:R-:W-:Y:S01]  /*20af0*/  @!P6 IMAD.IADD R24, R24, 0x1, -R68 ;  /* 0x000000011818e824 */ /* 0x000fe200078e0a44 */
[----:B------:R-:W-:Y:S01]  /*20b00*/  ISETP.GT.U32.AND P6, PT, R68, R16, PT ;  /* 0x000000104400720c */ /* 0x000fe20003fc4070 */
[----:B------:R-:W-:Y:S02]  /*20b10*/  IMAD.MOV R10, RZ, RZ, -R10 ;  /* 0x000000ffff0a7224 */ /* 0x000fe400078e0a0a */
[----:B------:R-:W-:Y:S01]  /*20b20*/  VIADD R79, R0, 0xde ;  /* 0x000000de004f7836 */ /* 0x000fe20000000000 */
[----:B------:R-:W-:Y:S01]  /*20b30*/  IABS R14, R81 ;  /* 0x00000051000e7213 */ /* 0x000fe20000000000 */
[----:B------:R-:W-:-:S02]  /*20b40*/  IMAD R15, R68, R10, R15 ;  /* 0x0000000a440f7224 */ /* 0x000fc400078e020f */
[----:B------:R-:W-:Y:S01]  /*20b50*/  @!P3 IMAD.MOV R23, RZ, RZ, -R23 ;  /* 0x000000ffff17b224 */ /* 0x000fe200078e0a17 */
[----:B------:R-:W-:Y:S01]  /*20b60*/  IABS R9, R79 ;  /* 0x0000004f00097213 */ /* 0x000fe20000000000 */
[----:B------:R-:W-:Y:S01]  /*20b70*/  IMAD.HI.U32 R7, R74, R14, RZ ;  /* 0x0000000e4a077227 */ /* 0x000fe200078e00ff */
[----:B------:R-:W-:-:S03]  /*20b80*/  ISETP.GT.U32.AND P3, PT, R68, R24, PT ;  /* 0x000000184400720c */ /* 0x000fc60003f64070 */
[----:B------:R-:W-:Y:S02]  /*20b90*/  VIADD R80, R0, 0xd7 ;  /* 0x000000d700507836 */ /* 0x000fe40000000000 */
[----:B------:R-:W-:Y:S01]  /*20ba0*/  @!P4 IMAD.IADD R25, R25, 0x1, -R68 ;  /* 0x000000011919c824 */ /* 0x000fe200078e0a44 */
[----:B------:R-:W-:Y:S01]  /*20bb0*/  ISETP.GT.U32.AND P4, PT, R68, R15, PT ;  /* 0x0000000f4400720c */ /* 0x000fe20003f84070 */
[----:B------:R-:W-:Y:S01]  /*20bc0*/  IMAD.HI.U32 R4, R74, R9, RZ ;  /* 0x000000094a047227 */ /* 0x000fe200078e00ff */
[----:B------:R-:W-:-:S03]  /*20bd0*/  IABS R10, R80 ;  /* 0x00000050000a7213 */ /* 0x000fc60000000000 */
[----:B------:R-:W-:Y:S02]  /*20be0*/  IMAD.MOV R7, RZ, RZ, -R7 ;  /* 0x000000ffff077224 */ /* 0x000fe400078e0a07 */
[----:B------:R-:W-:Y:S02]  /*20bf0*/  @!P6 IMAD.IADD R16, R16, 0x1, -R68 ;  /* 0x000000011010e824 */ /* 0x000fe400078e0a44 */
[----:B------:R-:W-:Y:S01]  /*20c00*/  @!P5 IMAD.MOV R22, RZ, RZ, -R22 ;  /* 0x000000ffff16d224 */ /* 0x000fe200078e0a16 */
[C---:B------:R-:W-:Y:S01]  /*20c10*/  ISETP.GT.U32.AND P5, PT, R68.reuse, R17, PT ;  /* 0x000000114400720c */ /* 0x040fe20003fa4070 */
[----:B------:R-:W-:Y:S01]  /*20c20*/  IMAD.MOV R4, RZ, RZ, -R4 ;  /* 0x000000ffff047224 */ /* 0x000fe200078e0a04 */
[C---:B------:R-:W-:Y:S01]  /*20c30*/  ISETP.GT.U32.AND P6, PT, R68.reuse, R16, PT ;  /* 0x000000104400720c */ /* 0x040fe20003fc4070 */
[----:B------:R-:W-:Y:S02]  /*20c40*/  IMAD R14, R68, R7, R14 ;  /* 0x00000007440e7224 */ /* 0x000fe400078e020e */
[----:B------:R-:W-:-:S04]  /*20c50*/  IMAD.HI.U32 R5, R74, R10, RZ ;  /* 0x0000000a4a057227 */ /* 0x000fc800078e00ff */
[----:B------:R-:W-:Y:S02]  /*20c60*/  IMAD R9, R68, R4, R9 ;  /* 0x0000000444097224 */ /* 0x000fe400078e0209 */
[--C-:B------:R-:W-:Y:S01]  /*20c70*/  @!P3 IMAD.IADD R24, R24, 0x1, -R68.reuse ;  /* 0x000000011818b824 */ /* 0x100fe200078e0a44 */
[C---:B------:R-:W-:Y:S01]  /*20c80*/  ISETP.GT.U32.AND P3, PT, R68.reuse, R14, PT ;  /* 0x0000000e4400720c */ /* 0x040fe20003f64070 */
[----:B------:R-:W-:Y:S02]  /*20c90*/  IMAD.MOV R5, RZ, RZ, -R5 ;  /* 0x000000ffff057224 */ /* 0x000fe400078e0a05 */
[----:B------:R-:W-:Y:S01]  /*20ca0*/  @!P4 IMAD.IADD R15, R15, 0x1, -R68 ;  /* 0x000000010f0fc824 */ /* 0x000fe200078e0a44 */
[----:B------:R-:W-:Y:S01]  /*20cb0*/  ISETP.GT.U32.AND P4, PT, R68, R9, PT ;  /* 0x000000094400720c */ /* 0x000fe20003f84070 */
[----:B------:R-:W-:Y:S02]  /*20cc0*/  VIADD R78, R0, 0xdf ;  /* 0x000000df004e7836 */ /* 0x000fe40000000000 */
[----:B------:R-:W-:-:S02]  /*20cd0*/  IMAD R10, R68, R5, R10 ;  /* 0x00000005440a7224 */ /* 0x000fc400078e020a */
[--C-:B------:R-:W-:Y:S01]  /*20ce0*/  @!P5 IMAD.IADD R17, R17, 0x1, -R68.reuse ;  /* 0x000000011111d824 */ /* 0x100fe200078e0a44 */
[----:B------:R-:W-:Y:S02]  /*20cf0*/  ISETP.GE.AND P5, PT, R70, RZ, PT ;  /* 0x000000ff4600720c */ /* 0x000fe40003fa6270 */
[----:B------:R-:W-:Y:S01]  /*20d00*/  IABS R8, R78 ;  /* 0x0000004e00087213 */ /* 0x000fe20000000000 */
[----:B------:R-:W-:Y:S01]  /*20d10*/  @!P6 IMAD.IADD R16, R16, 0x1, -R68 ;  /* 0x000000011010e824 */ /* 0x000fe200078e0a44 */
[----:B------:R-:W-:Y:S01]  /*20d20*/  ISETP.GT.U32.AND P6, PT, R68, R10, PT ;  /* 0x0000000a4400720c */ /* 0x000fe20003fc4070 */
[C---:B------:R-:W-:Y:S02]  /*20d30*/  VIADD R77, R0.reuse, 0xe6 ;  /* 0x000000e6004d7836 */ /* 0x040fe40000000000 */
[----:B------:R-:W-:Y:S02]  /*20d40*/  VIADD R76, R0, 0xe7 ;  /* 0x000000e7004c7836 */ /* 0x000fe40000000000 */
[----:B------:R-:W-:Y:S01]  /*20d50*/  IMAD.HI.U32 R4, R74, R8, RZ ;  /* 0x000000084a047227 */ /* 0x000fe200078e00ff */
[----:B------:R-:W-:-:S03]  /*20d60*/  IABS R7, R77 ;  /* 0x0000004d00077213 */ /* 0x000fc60000000000 */
[--C-:B------:R-:W-:Y:S01]  /*20d70*/  @!P3 IMAD.IADD R14, R14, 0x1, -R68.reuse ;  /* 0x000000010e0eb824 */ /* 0x100fe200078e0a44 */
[----:B------:R-:W-:Y:S01]  /*20d80*/  ISETP.GE.AND P3, PT, R87, RZ, PT ;  /* 0x000000ff5700720c */ /* 0x000fe20003f66270 */
[----:B------:R-:W-:Y:S01]  /*20d90*/  @!P4 IMAD.IADD R9, R9, 0x1, -R68 ;  /* 0x000000010909c824 */ /* 0x000fe200078e0a44 */
[----:B------:R-:W-:Y:S01]  /*20da0*/  IABS R6, R76 ;  /* 0x0000004c00067213 */ /* 0x000fe20000000000 */
[----:B------:R-:W-:Y:S02]  /*20db0*/  IMAD.MOV R4, RZ, RZ, -R4 ;  /* 0x000000ffff047224 */ /* 0x000fe400078e0a04 */
[----:B------:R-:W-:Y:S01]  /*20dc0*/  @!P5 IMAD.MOV R29, RZ, RZ, -R29 ;  /* 0x000000ffff1dd224 */ /* 0x000fe200078e0a1d */
[C---:B------:R-:W-:Y:S01]  /*20dd0*/  ISETP.GT.U32.AND P5, PT, R68.reuse, R9, PT ;  /* 0x000000094400720c */ /* 0x040fe20003fa4070 */
[----:B------:R-:W-:Y:S02]  /*20de0*/  IMAD R8, R68, R4, R8 ;  /* 0x0000000444087224 */ /* 0x000fe400078e0208 */
[----:B------:R-:W-:-:S04]  /*20df0*/  IMAD.HI.U32 R11, R74, R7, RZ ;  /* 0x000000074a0b7227 */ /* 0x000fc800078e00ff */
[----:B------:R-:W-:-:S04]  /*20e00*/  IMAD.HI.U32 R4, R74, R6, RZ ;  /* 0x000000064a047227 */ /* 0x000fc800078e00ff */
[----:B------:R-:W-:Y:S02]  /*20e10*/  @!P6 IMAD.IADD R10, R10, 0x1, -R68 ;  /* 0x000000010a0ae824 */ /* 0x000fe400078e0a44 */
[----:B------:R-:W-:Y:S02]  /*20e20*/  IMAD.MOV R12, RZ, RZ, -R11 ;  /* 0x000000ffff0c7224 */ /* 0x000fe400078e0a0b */
[----:B------:R-:W-:Y:S01]  /*20e30*/  IMAD.MOV R11, RZ, RZ, -R4 ;  /* 0x000000ffff0b7224 */ /* 0x000fe200078e0a04 */
[C---:B------:R-:W-:Y:S01]  /*20e40*/  ISETP.GT.U32.AND P6, PT, R68.reuse, R15, PT ;  /* 0x0000000f4400720c */ /* 0x040fe20003fc4070 */
[----:B------:R-:W-:Y:S01]  /*20e50*/  @!P3 IMAD.MOV R28, RZ, RZ, -R28 ;  /* 0x000000ffff1cb224 */ /* 0x000fe200078e0a1c */
[C---:B------:R-:W-:Y:S01]  /*20e60*/  ISETP.GT.U32.AND P4, PT, R68.reuse, R14, PT ;  /* 0x0000000e4400720c */ /* 0x040fe20003f84070 */
[C---:B------:R-:W-:Y:S01]  /*20e70*/  IMAD R6, R68.reuse, R11, R6 ;  /* 0x0000000b44067224 */ /* 0x040fe200078e0206 */
[----:B------:R-:W-:Y:S01]  /*20e80*/  ISETP.GT.U32.AND P3, PT, R68, R10, PT ;  /* 0x0000000a4400720c */ /* 0x000fe20003f64070 */
[----:B------:R-:W-:-:S02]  /*20e90*/  VIADD R70, R0, 0xf6 ;  /* 0x000000f600467836 */ /* 0x000fc40000000000 */
[----:B------:R-:W-:Y:S02]  /*20ea0*/  VIADD R75, R0, 0xee ;  /* 0x000000ee004b7836 */ /* 0x000fe40000000000 */
[C---:B------:R-:W-:Y:S01]  /*20eb0*/  IMAD R7, R68.reuse, R12, R7 ;  /* 0x0000000c44077224 */ /* 0x040fe200078e0207 */
[----:B------:R-:W-:Y:S01]  /*20ec0*/  IABS R12, R70 ;  /* 0x00000046000c7213 */ /* 0x000fe20000000000 */
[--C-:B------:R-:W-:Y:S01]  /*20ed0*/  @!P5 IMAD.IADD R9, R9, 0x1, -R68.reuse ;  /* 0x000000010909d824 */ /* 0x100fe200078e0a44 */
[----:B------:R-:W-:Y:S02]  /*20ee0*/  ISETP.GT.U32.AND P5, PT, R68, R6, PT ;  /* 0x000000064400720c */ /* 0x000fe40003fa4070 */
[----:B------:R-:W-:Y:S01]  /*20ef0*/  IABS R5, R75 ;  /* 0x0000004b00057213 */ /* 0x000fe20000000000 */
[----:B------:R-:W-:Y:S01]  /*20f00*/  IMAD.HI.U32 R11, R74, R12, RZ ;  /* 0x0000000c4a0b7227 */ /* 0x000fe200078e00ff */
[----:B------:R0:W-:Y:S03]  /*20f10*/  STL [R1+0xf5c], R3 ;  /* 0x000f5c0301007387 */ /* 0x0001e60000100800 */
[--C-:B------:R-:W-:Y:S01]  /*20f20*/  @!P6 IMAD.IADD R15, R15, 0x1, -R68.reuse ;  /* 0x000000010f0fe824 */ /* 0x100fe200078e0a44 */
[----:B------:R-:W-:Y:S01]  /*20f30*/  ISETP.GT.U32.AND P6, PT, R68, R8, PT ;  /* 0x000000084400720c */ /* 0x000fe20003fc4070 */
[--C-:B------:R-:W-:Y:S01]  /*20f40*/  @!P4 IMAD.IADD R14, R14, 0x1, -R68.reuse ;  /* 0x000000010e0ec824 */ /* 0x100fe200078e0a44 */
[----:B------:R-:W-:Y:S01]  /*20f50*/  ISETP.GT.U32.AND P4, PT, R68, R7, PT ;  /* 0x000000074400720c */ /* 0x000fe20003f84070 */
[----:B------:R-:W-:Y:S01]  /*20f60*/  @!P3 IMAD.IADD R10, R10, 0x1, -R68 ;  /* 0x000000010a0ab824 */ /* 0x000fe200078e0a44 */
[----:B------:R-:W-:Y:S01]  /*20f70*/  ISETP.GE.AND P3, PT, R3, RZ, PT ;  /* 0x000000ff0300720c */ /* 0x000fe20003f66270 */
[----:B------:R-:W-:-:S04]  /*20f80*/  IMAD.HI.U32 R4, R74, R5, RZ ;  /* 0x000000054a047227 */ /* 0x000fc800078e00ff */
[----:B------:R-:W-:Y:S02]  /*20f90*/  IMAD.MOV R11, RZ, RZ, -R11 ;  /* 0x000000ffff0b7224 */ /* 0x000fe400078e0a0b */
[----:B0-----:R-:W-:Y:S02]  /*20fa0*/  VIADD R3, R0, 0xf7 ;  /* 0x000000f700037836 */ /* 0x001fe40000000000 */
[----:B------:R-:W-:Y:S02]  /*20fb0*/  IMAD.MOV R4, RZ, RZ, -R4 ;  /* 0x000000ffff047224 */ /* 0x000fe400078e0a04 */
[----:B------:R-:W-:Y:S01]  /*20fc0*/  IMAD R12, R68, R11, R12 ;  /* 0x0000000b440c7224 */ /* 0x000fe200078e020c */
[----:B------:R-:W-:Y:S01]  /*20fd0*/  IABS R11, R3 ;  /* 0x00000003000b7213 */ /* 0x000fe20000000000 */
[----:B------:R-:W-:Y:S02]  /*20fe0*/  @!P5 IMAD.IADD R6, R6, 0x1, -R68 ;  /* 0x000000010606d824 */ /* 0x000fe400078e0a44 */
[----:B------:R-:W-:-:S02]  /*20ff0*/  IMAD R5, R68, R4, R5 ;  /* 0x0000000444057224 */ /* 0x000fc400078e0205 */
[----:B------:R-:W-:Y:S01]  /*21000*/  IMAD.HI.U32 R93, R74, R11, RZ ;  /* 0x0000000b4a5d7227 */ /* 0x000fe200078e00ff */
[----:B------:R-:W-:-:S03]  /*21010*/  ISETP.GT.U32.AND P5, PT, R68, R6, PT ;  /* 0x000000064400720c */ /* 0x000fc60003fa4070 */
[--C-:B------:R-:W-:Y:S01]  /*21020*/  @!P6 IMAD.IADD R8, R8, 0x1, -R68.reuse ;  /* 0x000000010808e824 */ /* 0x100fe200078e0a44 */
[----:B------:R-:W-:Y:S01]  /*21030*/  ISETP.GE.AND P6, PT, R2, RZ, PT ;  /* 0x000000ff0200720c */ /* 0x000fe20003fc6270 */
[--C-:B------:R-:W-:Y:S01]  /*21040*/  @!P4 IMAD.IADD R7, R7, 0x1, -R68.reuse ;  /* 0x000000010707c824 */ /* 0x100fe200078e0a44 */
[----:B------:R-:W-:Y:S01]  /*21050*/  ISETP.GT.U32.AND P4, PT, R68, R5, PT ;  /* 0x000000054400720c */ /* 0x000fe20003f84070 */
[----:B------:R-:W-:Y:S02]  /*21060*/  IMAD.MOV R93, RZ, RZ, -R93 ;  /* 0x000000ffff5d7224 */ /* 0x000fe400078e0a5d */
[----:B------:R-:W-:Y:S02]  /*21070*/  VIADD R71, R0, 0xef ;  /* 0x000000ef00477836 */ /* 0x000fe40000000000 */
[----:B------:R-:W-:Y:S02]  /*21080*/  IMAD R11, R68, R93, R11 ;  /* 0x0000005d440b7224 */ /* 0x000fe400078e020b */
[----:B------:R-:W-:Y:S01]  /*21090*/  @!P5 IMAD.IADD R6, R6, 0x1, -R68 ;  /* 0x000000010606d824 */ /* 0x000fe200078e0a44 */
[----:B------:R-:W-:-:S02]  /*210a0*/  IABS R13, R71 ;  /* 0x00000047000d7213 */ /* 0x000fc40000000000 */
[C---:B------:R-:W-:Y:S01]  /*210b0*/  ISETP.GT.U32.AND P5, PT, R68.reuse, R11, PT ;  /* 0x0000000b4400720c */ /* 0x040fe20003fa4070 */
[----:B------:R-:W-:Y:S01]  /*210c0*/  @!P6 IMAD.MOV R26, RZ, RZ, -R26 ;  /* 0x000000ffff1ae224 */ /* 0x000fe200078e0a1a */
[C---:B------:R-:W-:Y:S01]  /*210d0*/  ISETP.GT.U32.AND P6, PT, R68.reuse, R7, PT ;  /* 0x000000074400720c */ /* 0x040fe20003fc4070 */
[----:B------:R-:W-:Y:S01]  /*210e0*/  @!P3 IMAD.MOV R27, RZ, RZ, -R27 ;  /* 0x000000ffff1bb224 */ /* 0x000fe200078e0a1b */
[----:B------:R-:W-:Y:S01]  /*210f0*/  ISETP.GT.U32.AND P3, PT, R68, R8, PT ;  /* 0x000000084400720c */ /* 0x000fe20003f64070 */
[----:B------:R-:W-:Y:S02]  /*21100*/  @!P4 IMAD.IADD R5, R5, 0x1, -R68 ;  /* 0x000000010505c824 */ /* 0x000fe400078e0a44 */
[----:B------:R-:W-:Y:S01]  /*21110*/  IMAD.HI.U32 R4, R74, R13, RZ ;  /* 0x0000000d4a047227 */ /* 0x000fe200078e00ff */
[----:B------:R0:W-:Y:S02]  /*21120*/  STL [R1+0xf6c], R2 ;  /* 0x000f6c0201007387 */ /* 0x0001e40000100800 */
[----:B------:R-:W-:Y:S01]  /*21130*/  ISETP.GT.U32.AND P4, PT, R68, R5, PT ;  /* 0x000000054400720c */ /* 0x000fe20003f84070 */
[----:B------:R-:W-:-:S02]  /*21140*/  IMAD.MOV R4, RZ, RZ, -R4 ;  /* 0x000000ffff047224 */ /* 0x000fc400078e0a04 */
[--C-:B------:R-:W-:Y:S02]  /*21150*/  @!P5 IMAD.IADD R11, R11, 0x1, -R68.reuse ;  /* 0x000000010b0bd824 */ /* 0x100fe400078e0a44 */
[----:B0-----:R-:W-:Y:S01]  /*21160*/  VIADD R2, R0, 0xfe ;  /* 0x000000fe00027836 */ /* 0x001fe20000000000 */
[----:B------:R-:W-:Y:S01]  /*21170*/  ISETP.GE.AND P5, PT, R84, RZ, PT ;  /* 0x000000ff5400720c */ /* 0x000fe20003fa6270 */
[----:B------:R-:W-:Y:S01]  /*21180*/  IMAD R13, R68, R4, R13 ;  /* 0x00000004440d7224 */ /* 0x000fe200078e020d */
[----:B------:R-:W-:Y:S02]  /*21190*/  STL [R1+0xf60], R86 ;  /* 0x000f605601007387 */ /* 0x000fe40000100800 */
[----:B------:R-:W-:Y:S01]  /*211a0*/  IABS R4, R2 ;  /* 0x0000000200047213 */ /* 0x000fe20000000000 */
[--C-:B------:R-:W-:Y:S01]  /*211b0*/  @!P6 IMAD.IADD R7, R7, 0x1, -R68.reuse ;  /* 0x000000010707e824 */ /* 0x100fe200078e0a44 */
[----:B------:R-:W-:Y:S01]  /*211c0*/  STL [R1+0xf68], R84 ;  /* 0x000f685401007387 */ /* 0x000fe20000100800 */
[----:B------:R-:W-:Y:S01]  /*211d0*/  @!P3 IMAD.IADD R8, R8, 0x1, -R68 ;  /* 0x000000010808b824 */ /* 0x000fe200078e0a44 */
[----:B------:R-:W-:-:S02]  /*211e0*/  ISETP.GT.U32.AND P6, PT, R68, R12, PT ;  /* 0x0000000c4400720c */ /* 0x000fc40003fc4070 */
[----:B------:R-:W-:Y:S01]  /*211f0*/  STL [R1+0xf70], R85 ;  /* 0x000f705501007387 */ /* 0x000fe20000100800 */
[----:B------:R-:W-:Y:S01]  /*21200*/  ISETP.GT.U32.AND P3, PT, R68, R13, PT ;  /* 0x0000000d4400720c */ /* 0x000fe20003f64070 */
[----:B------:R-:W-:Y:S02]  /*21210*/  IMAD.HI.U32 R74, R74, R4, RZ ;  /* 0x000000044a4a7227 */ /* 0x000fe400078e00ff */
[----:B------:R-:W-:Y:S01]  /*21220*/  STL [R1+0xf58], R83 ;  /* 0x000f585301007387 */ /* 0x000fe20000100800 */
[----:B------:R-:W-:Y:S01]  /*21230*/  SEL R30, R73, R30, !P1 ;  /* 0x0000001e491e7207 */ /* 0x000fe20004800000 */
[----:B------:R-:W-:Y:S02]  /*21240*/  @!P4 IMAD.IADD R5, R5, 0x1, -R68 ;  /* 0x000000010505c824 */ /* 0x000fe400078e0a44 */
[----:B------:R-:W-:Y:S01]  /*21250*/  STL [R1+0xf50], R82 ;  /* 0x000f505201007387 */ /* 0x000fe20000100800 */
[----:B------:R-:W-:-:S03]  /*21260*/  ISETP.GE.AND P4, PT, R86, RZ, PT ;  /* 0x000000ff5600720c */ /* 0x000fc60003f86270 */
[----:B------:R-:W-:Y:S01]  /*21270*/  STL [R1+0xf44], R81 ;  /* 0x000f445101007387 */ /* 0x000fe20000100800 */
[----:B------:R-:W-:-:S03]  /*21280*/  IMAD.MOV R74, RZ, RZ, -R74 ;  /* 0x000000ffff4a7224 */ /* 0x000fc600078e0a4a */
[----:B------:R-:W-:Y:S04]  /*21290*/  STL [R1+0xf38], R80 ;  /* 0x000f385001007387 */ /* 0x000fe80000100800 */
[----:B------:R-:W-:Y:S01]  /*212a0*/  STL [R1+0xf34], R79 ;  /* 0x000f344f01007387 */ /* 0x000fe20000100800 */
[----:B------:R-:W-:-:S03]  /*212b0*/  IMAD R30, R30, UR11, RZ ;  /* 0x0000000b1e1e7c24 */ /* 0x000fc6000f8e02ff */
[----:B------:R-:W-:Y:S01]  /*212c0*/  STL [R1+0xf28], R78 ;  /* 0x000f284e01007387 */ /* 0x000fe20000100800 */
[----:B------:R-:W-:-:S03]  /*212d0*/  IMAD R4, R68, R74, R4 ;  /* 0x0000004a44047224 */ /* 0x000fc600078e0204 */
[----:B------:R-:W-:Y:S01]  /*212e0*/  STL [R1+0xf1c], R77 ;  /* 0x000f1c4d01007387 */ /* 0x000fe20000100800 */
[----:B------:R-:W-:-:S03]  /*212f0*/  @!P5 IMAD.MOV R24, RZ, RZ, -R24 ;  /* 0x000000ffff18d224 */ /* 0x000fc600078e0a18 */
[----:B------:R-:W-:Y:S01]  /*21300*/  STL [R1+0xf18], R76 ;  /* 0x000f184c01007387 */ /* 0x000fe20000100800 */
[----:B------:R-:W-:-:S03]  /*21310*/  ISETP.GT.U32.AND P5, PT, R68, R11, PT ;  /* 0x0000000b4400720c */ /* 0x000fc60003fa4070 */
[----:B------:R-:W-:Y:S01]  /*21320*/  STL [R1+0xf14], R75 ;  /* 0x000f144b01007387 */ /* 0x000fe20000100800 */
[----:B------:R-:W-:-:S03]  /*21330*/  @!P6 IMAD.IADD R12, R12, 0x1, -R68 ;  /* 0x000000010c0ce824 */ /* 0x000fc600078e0a44 */
[----:B------:R-:W-:Y:S01]  /*21340*/  STL [R1+0xf04], R71 ;  /* 0x000f044701007387 */ /* 0x000fe20000100800 */
[----:B------:R-:W-:-:S03]  /*21350*/  @!P3 IMAD.IADD R13, R13, 0x1, -R68 ;  /* 0x000000010d0db824 */ /* 0x000fc600078e0a44 */
[----:B------:R-:W-:Y:S01]  /*21360*/  STL [R1+0xefc], R70 ;  /* 0x000efc4601007387 */ /* 0x000fe20000100800 */
[----:B------:R-:W-:-:S03]  /*21370*/  ISETP.GT.U32.AND P3, PT, R68, R4, PT ;  /* 0x000000044400720c */ /* 0x000fc60003f64070 */
[----:B------:R-:W-:Y:S04]  /*21380*/  STL [R1+0xef0], R3 ;  /* 0x000ef00301007387 */ /* 0x000fe80000100800 */
[----:B------:R0:W-:Y:S01]  /*21390*/  STL [R1+0x12e0], R0 ;  /* 0x0012e00001007387 */ /* 0x0001e20000100800 */
[----:B------:R-:W-:Y:S01]  /*213a0*/  @!P4 IMAD.MOV R25, RZ, RZ, -R25 ;  /* 0x000000ffff19c224 */ /* 0x000fe200078e0a19 */
[----:B------:R-:W-:Y:S02]  /*213b0*/  ISETP.GT.U32.AND P4, PT, R68, R12, PT ;  /* 0x0000000c4400720c */ /* 0x000fe40003f84070 */
[----:B0-----:R-:W-:-:S04]  /*213c0*/  LEA R0, P6, R30, R72, 0x1 ;  /* 0x000000481e007211 */ /* 0x001fc800078c08ff */
[----:B------:R-:W-:Y:S02]  /*213d0*/  LEA.HI.X.SX32 R84, R30, R69, 0x1, P6 ;  /* 0x000000451e547211 */ /* 0x000fe400030f0eff */
[----:B------:R-:W-:Y:S01]  /*213e0*/  ISETP.GE.AND P6, PT, R85, RZ, PT ;  /* 0x000000ff5500720c */ /* 0x000fe20003fc6270 */
[--C-:B------:R-:W-:Y:S01]  /*213f0*/  @!P5 IMAD.IADD R11, R11, 0x1, -R68.reuse ;  /* 0x000000010b0bd824 */ /* 0x100fe200078e0a44 */
[----:B------:R-:W-:Y:S01]  /*21400*/  ISETP.GE.AND P5, PT, R81, RZ, PT ;  /* 0x000000ff5100720c */ /* 0x000fe20003fa6270 */
[--C-:B------:R-:W-:Y:S01]  /*21410*/  @!P3 IMAD.IADD R4, R4, 0x1, -R68.reuse ;  /* 0x000000010404b824 */ /* 0x100fe200078e0a44 */
[----:B------:R-:W-:Y:S01]  /*21420*/  SEL R31, R73, R31, !P1 ;  /* 0x0000001f491f7207 */ /* 0x000fe20004800000 */
[----:B------:R-:W-:Y:S01]  /*21430*/  @!P4 IMAD.IADD R12, R12, 0x1, -R68 ;  /* 0x000000010c0cc824 */ /* 0x000fe200078e0a44 */
[----:B------:R-:W-:Y:S01]  /*21440*/  ISETP.GE.AND P4, PT, R82, RZ, PT ;  /* 0x000000ff5200720c */ /* 0x000fe20003f86270 */
[----:B------:R-:W-:Y:S02]  /*21450*/  STL [R1+0xeec], R2 ;  /* 0x000eec0201007387 */ /* 0x000fe40000100800 */
[----:B-1----:R-:W-:-:S04]  /*21460*/  IMAD R31, R31, UR4, RZ ;  /* 0x000000041f1f7c24 */ /* 0x002fc8000f8e02ff */
[----:B------:R-:W-:Y:S01]  /*21470*/  @!P6 IMAD.MOV R17, RZ, RZ, -R17 ;  /* 0x000000ffff11e224 */ /* 0x000fe200078e0a11 */
[----:B------:R-:W-:Y:S01]  /*21480*/  ISETP.GT.U32.AND P6, PT, R68, R4, PT ;  /* 0x000000044400720c */ /* 0x000fe20003fc4070 */
[----:B------:R-:W-:Y:S01]  /*21490*/  STL [R1+0x2ec], R0 ;  /* 0x0002ec0001007387 */ /* 0x000fe20000100800 */
[----:B------:R-:W-:Y:S02]  /*214a0*/  @P0 IMAD.MOV.U32 R85, RZ, RZ, R84 ;  /* 0x000000ffff550224 */ /* 0x000fe400078e0054 */
[----:B------:R-:W-:Y:S01]  /*214b0*/  @!P5 IMAD.MOV R14, RZ, RZ, -R14 ;  /* 0x000000ffff0ed224 */ /* 0x000fe200078e0a0e */
[----:B------:R0:W-:Y:S01]  /*214c0*/  STL [R1+0x2e8], R84 ;  /* 0x0002e85401007387 */ /* 0x0001e20000100800 */
[----:B------:R-:W-:Y:S01]  /*214d0*/  PRMT R74, RZ, 0x7610, R74 ;  /* 0x00007610ff4a7816 */ /* 0x000fe2000000004a */
[----:B------:R-:W-:Y:S01]  /*214e0*/  @!P4 IMAD.MOV R15, RZ, RZ, -R15 ;  /* 0x000000ffff0fc224 */ /* 0x000fe200078e0a0f */
[----:B------:R-:W-:Y:S01]  /*214f0*/  PRMT R30, RZ, 0x7610, R30 ;  /* 0x00007610ff1e7816 */ /* 0x000fe2000000001e */
[----:B------:R-:W1:Y:S01]  /*21500*/  S2R R92, SR_TID.X ;  /* 0x00000000005c7919 */ /* 0x000e620000002100 */
[----:B------:R-:W-:Y:S01]  /*21510*/  SEL R67, R73, R67, !P1 ;  /* 0x0000004349437207 */ /* 0x000fe20004800000 */
[----:B------:R-:W2:Y:S01]  /*21520*/  LDCU UR4, c[0x0][0x3b0] ;  /* 0x00007600ff0477ac */ /* 0x000ea20008000800 */
[----:B0-----:R-:W-:Y:S01]  /*21530*/  @P0 IMAD.MOV.U32 R84, RZ, RZ, R0 ;  /* 0x000000ffff540224 */ /* 0x001fe200078e0000 */
[----:B------:R-:W-:Y:S01]  /*21540*/  LEA R0, P5, R31, R72, 0x1 ;  /* 0x000000481f007211 */ /* 0x000fe200078a08ff */
[----:B------:R-:W-:-:S03]  /*21550*/  @!P6 IMAD.IADD R4, R4, 0x1, -R68 ;  /* 0x000000010404e824 */ /* 0x000fc600078e0a44 */
[----:B------:R-:W-:Y:S01]  /*21560*/  LEA.HI.X.SX32 R31, R31, R69, 0x1, P5 ;  /* 0x000000451f1f7211 */ /* 0x000fe200028f0eff */
[----:B------:R-:W3:Y:S01]  /*21570*/  @P0 LDG.E.U16 R74, desc[UR20][R84.64] ;  /* 0x00000014544a0981 */ /* 0x000ee2000c1e1500 */
[----:B------:R-:W-:Y:S02]  /*21580*/  ISETP.GE.AND P6, PT, R79, RZ, PT ;  /* 0x000000ff4f00720c */ /* 0x000fe40003fc6270 */
[----:B------:R-:W-:Y:S01]  /*21590*/  ISETP.GE.AND P4, PT, R78, RZ, PT ;  /* 0x000000ff4e00720c */ /* 0x000fe20003f86270 */
[----:B------:R-:W-:Y:S02]  /*215a0*/  @P0 IMAD.MOV.U32 R78, RZ, RZ, R0 ;  /* 0x000000ffff4e0224 */ /* 0x000fe400078e0000 */
[----:B------:R-:W-:-:S05]  /*215b0*/  @P0 IMAD.MOV.U32 R79, RZ, RZ, R31 ;  /* 0x000000ffff4f0224 */ /* 0x000fca00078e001f */
[----:B------:R-:W4:Y:S03]  /*215c0*/  @P0 LDG.E.U16 R30, desc[UR20][R78.64] ;  /* 0x000000144e1e0981 */ /* 0x000f26000c1e1500 */
[----:B------:R-:W-:Y:S01]  /*215d0*/  @!P6 IMAD.MOV R9, RZ, RZ, -R9 ;  /* 0x000000ffff09e224 */ /* 0x000fe200078e0a09 */
[----:B------:R-:W-:Y:S02]  /*215e0*/  ISETP.GE.AND P6, PT, R2, RZ, PT ;  /* 0x000000ff0200720c */ /* 0x000fe40003fc6270 */
[C---:B------:R-:W-:Y:S01]  /*215f0*/  SEL R2, R73.reuse, R46, !P1 ;  /* 0x0000002e49027207 */ /* 0x040fe20004800000 */
[----:B------:R-:W-:Y:S01]  /*21600*/  @!P4 IMAD.MOV R8, RZ, RZ, -R8 ;  /* 0x000000ffff08c224 */ /* 0x000fe200078e0a08 */
[C---:B------:R-:W-:Y:S02]  /*21610*/  SEL R66, R73.reuse, R66, !P1 ;  /* 0x0000004249427207 */ /* 0x040fe40004800000 */
[----:B------:R-:W-:-:S02]  /*21620*/  SEL R64, R73, R64, !P1 ;  /* 0x0000004049407207 */ /* 0x000fc40004800000 */
[----:B------:R-:W-:Y:S02]  /*21630*/  ISETP.GE.AND P4, PT, R75, RZ, PT ;  /* 0x000000ff4b00720c */ /* 0x000fe40003f86270 */
[C---:B------:R-:W-:Y:S02]  /*21640*/  SEL R62, R73.reuse, R62, !P1 ;  /* 0x0000003e493e7207 */ /* 0x040fe40004800000 */
[----:B------:R-:W-:Y:S02]  /*21650*/  ISETP.GT.U32.AND P3, PT, R68, R13, PT ;  /* 0x0000000d4400720c */ /* 0x000fe40003f64070 */
[----:B------:R-:W-:-:S07]  /*21660*/  SEL R46, R73, R58, !P1 ;  /* 0x0000003a492e7207 */ /* 0x000fce0004800000 */
[----:B------:R-:W-:Y:S01]  /*21670*/  @!P4 IMAD.MOV R5, RZ, RZ, -R5 ;  /* 0x000000ffff05c224 */ /* 0x000fe200078e0a05 */
[----:B------:R-:W-:Y:S02]  /*21680*/  ISETP.GE.AND P4, PT, R3, RZ, PT ;  /* 0x000000ff0300720c */ /* 0x000fe40003f86270 */
[----:B------:R-:W-:Y:S01]  /*21690*/  SEL R3, R73, R20, !P1 ;  /* 0x0000001449037207 */ /* 0x000fe20004800000 */
[----:B------:R-:W-:Y:S01]  /*216a0*/  @!P3 IMAD.IADD R13, R13, 0x1, -R68 ;  /* 0x000000010d0db824 */ /* 0x000fe200078e0a44 */
[----:B------:R-:W-:-:S13]  /*216b0*/  ISETP.GE.AND P3, PT, R83, RZ, PT ;  /* 0x000000ff5300720c */ /* 0x000fda0003f66270 */
[----:B------:R-:W-:Y:S01]  /*216c0*/  @!P3 IMAD.MOV R16, RZ, RZ, -R16 ;  /* 0x000000ffff10b224 */ /* 0x000fe200078e0a10 */
[----:B------:R-:W-:Y:S01]  /*216d0*/  ISETP.GE.AND P3, PT, R80, RZ, PT ;  /* 0x000000ff5000720c */ /* 0x000fe20003f66270 */
[----:B-1----:R-:W-:-:S12]  /*216e0*/  IMAD R68, R92, 0x100, R92 ;  /* 0x000001005c447824 */ /* 0x002fd800078e025c */
[----:B------:R-:W-:Y:S01]  /*216f0*/  @!P3 IMAD.MOV R10, RZ, RZ, -R10 ;  /* 0x000000ffff0ab224 */ /* 0x000fe200078e0a0a */
[----:B---3--:R-:W-:Y:S04]  /*21700*/  STL [R1+0x1334], R74 ;  /* 0x0013344a01007387 */ /* 0x008fe80000100800 */
[----:B------:R-:W-:Y:S04]  /*21710*/  STL [R1+0x4fc], R0 ;  /* 0x0004fc0001007387 */ /* 0x000fe80000100800 */
[----:B------:R0:W-:Y:S04]  /*21720*/  STL [R1+0x4f8], R31 ;  /* 0x0004f81f01007387 */ /* 0x0001e80000100800 */
[----:B----4-:R-:W-:Y:S04]  /*21730*/  STL [R1+0x1338], R30 ;  /* 0x0013381e01007387 */ /* 0x010fe80000100800 */
[----:B------:R1:W-:Y:S01]  /*21740*/  STL [R1+0x12e4], R2 ;  /* 0x0012e40201007387 */ /* 0x0003e20000100800 */
[----:B0-----:R-:W-:-:S03]  /*21750*/  SEL R31, R73, R60, !P1 ;  /* 0x0000003c491f7207 */ /* 0x001fc60004800000 */
[----:B------:R-:W-:Y:S01]  /*21760*/  STL [R1+0x133c], R67 ;  /* 0x00133c4301007387 */ /* 0x000fe20000100800 */
[----:B------:R-:W-:-:S03]  /*21770*/  SEL R0, R73, R54, !P1 ;  /* 0x0000003649007207 */ /* 0x000fc60004800000 */
[----:B------:R-:W-:Y:S01]  /*21780*/  STL [R1+0x1340], R66 ;  /* 0x0013404201007387 */ /* 0x000fe20000100800 */
[----:B-1----:R-:W-:-:S03]  /*21790*/  SEL R2, R73, R55, !P1 ;  /* 0x0000003749027207 */ /* 0x002fc60004800000 */
[----:B------:R-:W-:Y:S04]  /*217a0*/  STL [R1+0x1344], R64 ;  /* 0x0013444001007387 */ /* 0x000fe80000100800 */
[----:B------:R-:W-:Y:S04]  /*217b0*/  STL [R1+0x1348], R62 ;  /* 0x0013483e01007387 */ /* 0x000fe80000100800 */
[----:B------:R-:W-:Y:S04]  /*217c0*/  STL [R1+0x1350], R31 ;  /* 0x0013501f01007387 */ /* 0x000fe80000100800 */
[----:B------:R-:W-:Y:S04]  /*217d0*/  STL [R1+0x134c], R60 ;  /* 0x00134c3c01007387 */ /* 0x000fe80000100800 */
[----:B------:R-:W-:Y:S04]  /*217e0*/  STL [R1+0x1358], R46 ;  /* 0x0013582e01007387 */ /* 0x000fe80000100800 */
[----:B------:R-:W-:Y:S04]  /*217f0*/  STL [R1+0x1354], R58 ;  /* 0x0013543a01007387 */ /* 0x000fe80000100800 */
[----:B------:R-:W-:Y:S04]  /*21800*/  STL [R1], R2 ;  /* 0x0000000201007387 */ /* 0x000fe80000100800 */
[----:B------:R0:W-:Y:S02]  /*21810*/  STL [R1+0x4], R0 ;  /* 0x0000040001007387 */ /* 0x0001e40000100800 */
[----:B0-----:R-:W-:-:S02]  /*21820*/  SEL R0, R73, R21, !P1 ;  /* 0x0000001549007207 */ /* 0x001fc40004800000 */
[----:B------:R-:W-:-:S03]  /*21830*/  SEL R2, R73, R19, !P1 ;  /* 0x0000001349027207 */ /* 0x000fc60004800000 */
[----:B------:R0:W-:Y:S04]  /*21840*/  STL [R1+0xcc], R0 ;  /* 0x0000cc0001007387 */ /* 0x0001e80000100800 */
[----:B------:R-:W-:Y:S04]  /*21850*/  STL [R1+0xd0], R3 ;  /* 0x0000d00301007387 */ /* 0x000fe80000100800 */
[----:B------:R-:W3:Y:S01]  /*21860*/  LDL.LU R86, [R1+0x320] ;  /* 0x0003200001567983 */ /* 0x000ee20000300800 */
[----:B0-----:R-:W-:-:S03]  /*21870*/  SEL R0, R73, R18, !P1 ;  /* 0x0000001249007207 */ /* 0x001fc60004800000 */
[----:B------:R0:W-:Y:S04]  /*21880*/  STL [R1+0xe0], R2 ;  /* 0x0000e00201007387 */ /* 0x0001e80000100800 */
[----:B------:R1:W-:Y:S01]  /*21890*/  STL [R1+0xec], R0 ;  /* 0x0000ec0001007387 */ /* 0x0003e20000100800 */
[C---:B0-----:R-:W-:Y:S02]  /*218a0*/  SEL R2, R73.reuse, R23, !P1 ;  /* 0x0000001749027207 */ /* 0x041fe40004800000 */
[----:B-1----:R-:W-:-:S03]  /*218b0*/  SEL R0, R73, R22, !P1 ;  /* 0x0000001649007207 */ /* 0x002fc60004800000 */
[----:B------:R0:W-:Y:S04]  /*218c0*/  STL [R1+0xf0], R2 ;  /* 0x0000f00201007387 */ /* 0x0001e80000100800 */
[----:B------:R1:W-:Y:S04]  /*218d0*/  STL [R1+0xf4], R0 ;  /* 0x0000f40001007387 */ /* 0x0003e80000100800 */
[----:B------:R-:W4:Y:S01]  /*218e0*/  LDL.LU R87, [R1+0x334] ;  /* 0x0003340001577983 */ /* 0x000f220000300800 */
[----:B0-----:R-:W-:-:S03]  /*218f0*/  SEL R2, R73, R24, !P1 ;  /* 0x0000001849027207 */ /* 0x001fc60004800000 */
[----:B------:R-:W3:Y:S01]  /*21900*/  LDL.LU R88, [R1+0x330] ;  /* 0x0003300001587983 */ /* 0x000ee20000300800 */
[C---:B-1----:R-:W-:Y:S02]  /*21910*/  SEL R0, R73.reuse, R25, !P1 ;  /* 0x0000001949007207 */ /* 0x042fe40004800000 */
[----:B------:R-:W-:-:S03]  /*21920*/  SEL R3, R73, R16, !P1 ;  /* 0x0000001049037207 */ /* 0x000fc60004800000 */
[----:B------:R0:W-:Y:S04]  /*21930*/  STL [R1+0x110], R0 ;  /* 0x0001100001007387 */ /* 0x0001e80000100800 */
[----:B------:R1:W-:Y:S01]  /*21940*/  STL [R1+0x120], R2 ;  /* 0x0001200201007387 */ /* 0x0003e20000100800 */
[C---:B0-----:R-:W-:Y:S02]  /*21950*/  SEL R0, R73.reuse, R17, !P1 ;  /* 0x0000001149007207 */ /* 0x041fe40004800000 */
[----:B-1----:R-:W-:-:S03]  /*21960*/  SEL R2, R73, R15, !P1 ;  /* 0x0000000f49027207 */ /* 0x002fc60004800000 */
[----:B------:R0:W-:Y:S04]  /*21970*/  STL [R1+0x130], R0 ;  /* 0x0001300001007387 */ /* 0x0001e80000100800 */
[----:B------:R1:W-:Y:S04]  /*21980*/  STL [R1+0x138], R3 ;  /* 0x0001380301007387 */ /* 0x0003e80000100800 */
[----:B------:R-:W3:Y:S01]  /*21990*/  LDL.LU R89, [R1+0x344] ;  /* 0x0003440001597983 */ /* 0x000ee20000300800 */
[----:B0-----:R-:W-:-:S03]  /*219a0*/  SEL R0, R73, R14, !P1 ;  /* 0x0000000e49007207 */ /* 0x001fc60004800000 */
[----:B------:R0:W-:Y:S04]  /*219b0*/  STL [R1+0x140], R2 ;  /* 0x0001400201007387 */ /* 0x0001e80000100800 */
[----:B------:R-:W4:Y:S01]  /*219c0*/  LDL.LU R91, [R1+0x340] ;  /* 0x00034000015b7983 */ /* 0x000f220000300800 */
[C---:B-1----:R-:W-:Y:S02]  /*219d0*/  SEL R3, R73.reuse, R9, !P1 ;  /* 0x0000000949037207 */ /* 0x042fe40004800000 */
[----:B0-----:R-:W-:Y:S01]  /*219e0*/  SEL R2, R73, R10, !P1 ;  /* 0x0000000a49027207 */ /* 0x001fe20004800000 */
[----:B------:R-:W-:Y:S04]  /*219f0*/  STL [R1+0x150], R0 ;  /* 0x0001500001007387 */ /* 0x000fe80000100800 */
[----:B------:R0:W-:Y:S04]  /*21a00*/  STL [R1+0x12e8], R2 ;  /* 0x0012e80201007387 */ /* 0x0001e80000100800 */
[----:B------:R-:W-:Y:S04]  /*21a10*/  STL [R1+0x158], R3 ;  /* 0x0001580301007387 */ /* 0x000fe80000100800 */
[----:B------:R-:W4:Y:S04]  /*21a20*/  LDL.LU R90, [R1+0x354] ;  /* 0x00035400015a7983 */ /* 0x000f280000300800 */
[----:B------:R-:W4:Y:S01]  /*21a30*/  LDL.LU R92, [R1+0x350] ;  /* 0x00035000015c7983 */ /* 0x000f220000300800 */
[----:B------:R-:W-:-:S02]  /*21a40*/  ISETP.GE.AND P5, PT, R77, RZ, PT ;  /* 0x000000ff4d00720c */ /* 0x000fc40003fa6270 */
[----:B------:R-:W-:-:S11]  /*21a50*/  ISETP.GE.AND P3, PT, R76, RZ, PT ;  /* 0x000000ff4c00720c */ /* 0x000fd60003f66270 */
[----:B------:R-:W-:Y:S01]  /*21a60*/  @!P5 IMAD.MOV R7, RZ, RZ, -R7 ;  /* 0x000000ffff07d224 */ /* 0x000fe200078e0a07 */
[----:B------:R-:W-:Y:S01]  /*21a70*/  ISETP.GE.AND P5, PT, R71, RZ, PT ;  /* 0x000000ff4700720c */ /* 0x000fe20003fa6270 */
[----:B------:R-:W-:Y:S01]  /*21a80*/  @!P3 IMAD.MOV R6, RZ, RZ, -R6 ;  /* 0x000000ffff06b224 */ /* 0x000fe200078e0a06 */
[----:B------:R-:W-:Y:S02]  /*21a90*/  ISETP.GE.AND P3, PT, R70, RZ, PT ;  /* 0x000000ff4600720c */ /* 0x000fe40003f66270 */
[C---:B0-----:R-:W-:Y:S02]  /*21aa0*/  SEL R2, R73.reuse, R7, !P1 ;  /* 0x0000000749027207 */ /* 0x041fe40004800000 */
[----:B------:R-:W-:Y:S01]  /*21ab0*/  SEL R65, R73, R65, !P1 ;  /* 0x0000004149417207 */ /* 0x000fe20004800000 */
[----:B------:R-:W-:Y:S02]  /*21ac0*/  @!P4 IMAD.MOV R11, RZ, RZ, -R11 ;  /* 0x000000ffff0bc224 */ /* 0x000fe400078e0a0b */
[----:B------:R0:W-:Y:S01]  /*21ad0*/  STL [R1+0x15c], R2 ;  /* 0x00015c0201007387 */ /* 0x0001e20000100800 */
[----:B------:R-:W-:-:S03]  /*21ae0*/  @!P6 IMAD.MOV R4, RZ, RZ, -R4 ;  /* 0x000000ffff04e224 */ /* 0x000fc600078e0a04 */
[----:B------:R-:W-:Y:S02]  /*21af0*/  @!P5 IMAD.MOV R13, RZ, RZ, -R13 ;  /* 0x000000ffff0dd224 */ /* 0x000fe400078e0a0d */
[----:B------:R-:W-:Y:S01]  /*21b00*/  @!P3 IMAD.MOV R12, RZ, RZ, -R12 ;  /* 0x000000ffff0cb224 */ /* 0x000fe200078e0a0c */
[----:B0-----:R-:W-:Y:S01]  /*21b10*/  SEL R2, R73, R5, !P1 ;  /* 0x0000000549027207 */ /* 0x001fe20004800000 */
[----:B--2---:R-:W-:Y:S01]  /*21b20*/  IMAD R5, R65, UR4, RZ ;  /* 0x0000000441057c24 */ /* 0x004fe2000f8e02ff */
[C---:B------:R-:W-:Y:S01]  /*21b30*/  SEL R63, R73.reuse, R63, !P1 ;  /* 0x0000003f493f7207 */ /* 0x040fe20004800000 */
[----:B------:R-:W0:Y:S01]  /*21b40*/  LDCU UR4, c[0x0][0x3b0] ;  /* 0x00007600ff0477ac */ /* 0x000e220008000800 */
[C---:B------:R-:W-:Y:S02]  /*21b50*/  SEL R61, R73.reuse, R61, !P1 ;  /* 0x0000003d493d7207 */ /* 0x040fe40004800000 */
[C---:B------:R-:W-:Y:S02]  /*21b60*/  SEL R59, R73.reuse, R59, !P1 ;  /* 0x0000003b493b7207 */ /* 0x040fe40004800000 */
[----:B------:R-:W-:-:S02]  /*21b70*/  SEL R57, R73, R57, !P1 ;  /* 0x0000003949397207 */ /* 0x000fc40004800000 */
[C---:B------:R-:W-:Y:S02]  /*21b80*/  SEL R93, R73.reuse, R56, !P1 ;  /* 0x00000038495d7207 */ /* 0x040fe40004800000 */
[C---:B------:R-:W-:Y:S02]  /*21b90*/  SEL R53, R73.reuse, R53, !P1 ;  /* 0x0000003549357207 */ /* 0x040fe40004800000 */
[C---:B------:R-:W-:Y:S02]  /*21ba0*/  SEL R52, R73.reuse, R52, !P1 ;  /* 0x0000003449347207 */ /* 0x040fe40004800000 */
        /* <DEDUP_REMOVED lines=28> */
[----:B------:R-:W-:Y:S02]  /*21d70*/  SEL R73, R73, R4, !P1 ;  /* 0x0000000449497207 */ /* 0x000fe40004800000 */
[----:B------:R-:W-:-:S04]  /*21d80*/  LEA R4, P1, R5, R72, 0x1 ;  /* 0x0000004805047211 */ /* 0x000fc800078208ff */
[----:B------:R-:W-:Y:S02]  /*21d90*/  LEA.HI.X.SX32 R8, R5, R69, 0x1, P1 ;  /* 0x0000004505087211 */ /* 0x000fe400008f0eff */
[----:B------:R-:W-:-:S03]  /*21da0*/  PRMT R7, RZ, 0x7610, R7 ;  /* 0x00007610ff077816 */ /* 0x000fc60000000007 */
[----:B------:R-:W-:Y:S01]  /*21db0*/  @P0 IMAD.MOV.U32 R5, RZ, RZ, R8 ;  /* 0x000000ffff050224 */ /* 0x000fe200078e0008 */
[----:B------:R1:W-:Y:S04]  /*21dc0*/  STL [R1+0x324], R4 ;  /* 0x0003240401007387 */ /* 0x0003e80000100800 */
[----:B------:R1:W2:Y:S02]  /*21dd0*/  @P0 LDG.E.U16 R7, desc[UR20][R4.64] ;  /* 0x0000001404070981 */ /* 0x0002a4000c1e1500 */
[----:B-1----:R-:W-:Y:S02]  /*21de0*/  IMAD R4, R63, UR5, RZ ;  /* 0x000000053f047c24 */ /* 0x002fe4000f8e02ff */
[----:B------:R1:W-:Y:S01]  /*21df0*/  STL [R1+0x320], R8 ;  /* 0x0003200801007387 */ /* 0x0003e20000100800 */
[----:B------:R-:W-:Y:S01]  /*21e00*/  PRMT R6, RZ, 0x7610, R6 ;  /* 0x00007610ff067816 */ /* 0x000fe20000000006 */
[----:B------:R-:W-:Y:S01]  /*21e10*/  IMAD.SHL.U32 R68, R68, 0x2, RZ ;  /* 0x0000000244447824 */ /* 0x000fe200078e00ff */
[----:B------:R-:W0:Y:S01]  /*21e20*/  LDCU UR5, c[0x0][0x3b0] ;  /* 0x00007600ff0577ac */ /* 0x000e220008000800 */
[----:B------:R-:W-:-:S04]  /*21e30*/  LEA R5, P1, R4, R72, 0x1 ;  /* 0x0000004804057211 */ /* 0x000fc800078208ff */
[----:B-1----:R-:W-:Y:S01]  /*21e40*/  LEA.HI.X.SX32 R8, R4, R69, 0x1, P1 ;  /* 0x0000004504087211 */ /* 0x002fe200008f0eff */
[----:B------:R1:W-:Y:S01]  /*21e50*/  STL [R1+0x334], R5 ;  /* 0x0003340501007387 */ /* 0x0003e20000100800 */
[----:B------:R-:W-:-:S03]  /*21e60*/  @P0 IMAD.MOV.U32 R4, RZ, RZ, R5 ;  /* 0x000000ffff040224 */ /* 0x000fc600078e0005 */
[----:B-1----:R-:W-:-:S05]  /*21e70*/  @P0 IMAD.MOV.U32 R5, RZ, RZ, R8 ;  /* 0x000000ffff050224 */ /* 0x002fca00078e0008 */
[----:B------:R0:W2:Y:S04]  /*21e80*/  @P0 LDG.E.U16 R6, desc[UR20][R4.64] ;  /* 0x0000001404060981 */ /* 0x0000a8000c1e1500 */
[----:B------:R1:W-:Y:S01]  /*21e90*/  STL [R1+0x330], R8 ;  /* 0x0003300801007387 */ /* 0x0003e20000100800 */
[----:B0-----:R-:W-:Y:S01]  /*21ea0*/  IMAD R4, R61, UR4, RZ ;  /* 0x000000043d047c24 */ /* 0x001fe2000f8e02ff */
[----:B------:R-:W-:Y:S01]  /*21eb0*/  LOP3.LUT R68, R68, 0x807e, RZ, 0xc0, !PT ;  /* 0x0000807e44447812 */ /* 0x000fe200078ec0ff */
[----:B------:R-:W0:Y:S03]  /*21ec0*/  LDCU UR4, c[0x0][0x3b0] ;  /* 0x00007600ff0477ac */ /* 0x000e260008000800 */
[----:B-1----:R-:W-:-:S04]  /*21ed0*/  LEA R8, P1, R4, R72, 0x1 ;  /* 0x0000004804087211 */ /* 0x002fc800078208ff */
[----:B------:R-:W-:Y:S01]  /*21ee0*/  LEA.HI.X.SX32 R9, R4, R69, 0x1, P1 ;  /* 0x0000004504097211 */ /* 0x000fe200008f0eff */
[----:B------:R-:W-:Y:S04]  /*21ef0*/  STL [R1+0x344], R8 ;  /* 0x0003440801007387 */ /* 0x000fe80000100800 */
[----:B------:R-:W-:Y:S04]  /*21f00*/  STL [R1+0x340], R9 ;  /* 0x0003400901007387 */ /* 0x000fe80000100800 */
[----:B---3--:R1:W-:Y:S04]  /*21f10*/  STS.U16 [R68+UR8+0xc00], R89 ;  /* 0x000c005944007988 */ /* 0x0083e80008000408 */
[----:B----4-:R3:W-:Y:S04]  /*21f20*/  STS.U16 [R68+UR8+0x1000], R91 ;  /* 0x0010005b44007988 */ /* 0x0107e80008000408 */
[----:B-1----:R-:W4:Y:S04]  /*21f30*/  LDL.LU R89, [R1+0x364] ;  /* 0x0003640001597983 */ /* 0x002f280000300800 */
[----:B---3--:R-:W3:Y:S04]  /*21f40*/  LDL.LU R91, [R1+0x360] ;  /* 0x00036000015b7983 */ /* 0x008ee80000300800 */
[----:B------:R-:W2:Y:S04]  /*21f50*/  LDL.LU R30, [R1+0x4e4] ;  /* 0x0004e400011e7983 */ /* 0x000ea80000300800 */
[----:B------:R-:W2:Y:S04]  /*21f60*/  LDL.LU R74, [R1+0x4e0] ;  /* 0x0004e000014a7983 */ /* 0x000ea80000300800 */
[----:B------:R-:W2:Y:S04]  /*21f70*/  LDL.LU R75, [R1+0x4dc] ;  /* 0x0004dc00014b7983 */ /* 0x000ea80000300800 */
[----:B------:R-:W2:Y:S04]  /*21f80*/  LDL.LU R76, [R1+0x4d8] ;  /* 0x0004d800014c7983 */ /* 0x000ea80000300800 */
[----:B------:R-:W2:Y:S04]  /*21f90*/  LDL.LU R77, [R1+0x4d4] ;  /* 0x0004d400014d7983 */ /* 0x000ea80000300800 */
[----:B------:R-:W2:Y:S04]  /*21fa0*/  LDL.LU R78, [R1+0x4d0] ;  /* 0x0004d000014e7983 */ /* 0x000ea80000300800 */
[----:B------:R-:W2:Y:S04]  /*21fb0*/  LDL.LU R79, [R1+0x4cc] ;  /* 0x0004cc00014f7983 */ /* 0x000ea80000300800 */
[----:B------:R-:W2:Y:S04]  /*21fc0*/  LDL.LU R84, [R1+0x4c8] ;  /* 0x0004c80001547983 */ /* 0x000ea80000300800 */
[----:B------:R1:W-:Y:S04]  /*21fd0*/  STS.U16 [R68+UR8+0x1800], R92 ;  /* 0x0018005c44007988 */ /* 0x0003e80008000408 */
[----:B------:R-:W2:Y:S04]  /*21fe0*/  LDL.LU R85, [R1+0x4c4] ;  /* 0x0004c40001557983 */ /* 0x000ea80000300800 */
[----:B-1----:R-:W2:Y:S01]  /*21ff0*/  LDL.LU R92, [R1+0x4c0] ;  /* 0x0004c000015c7983 */ /* 0x002ea20000300800 */
[----:B------:R-:W-:Y:S01]  /*22000*/  PRMT R5, RZ, 0x7610, R5 ;  /* 0x00007610ff057816 */ /* 0x000fe20000000005 */
[----:B------:R-:W-:Y:S01]  /*22010*/  IMAD R4, R59, UR5, RZ ;  /* 0x000000053b047c24 */ /* 0x000fe2000f8e02ff */
[----:B------:R-:W-:Y:S01]  /*22020*/  LOP3.LUT R31, R68, 0x10, RZ, 0x3c, !PT ;  /* 0x00000010441f7812 */ /* 0x000fe200078e3cff */
[----:B------:R1:W-:Y:S01]  /*22030*/  STS.U16 [R68+UR8+0x1400], R90 ;  /* 0x0014005a44007988 */ /* 0x0003e20008000408 */
[----:B------:R-:W0:Y:S03]  /*22040*/  LDCU UR5, c[0x0][0x3b0] ;  /* 0x00007600ff0577ac */ /* 0x000e260008000800 */
[----:B------:R1:W2:Y:S02]  /*22050*/  @P0 LDG.E.U16 R5, desc[UR20][R8.64] ;  /* 0x0000001408050981 */ /* 0x0002a4000c1e1500 */
[----:B-1----:R-:W-:-:S04]  /*22060*/  LEA R8, P1, R4, R72, 0x1 ;  /* 0x0000004804087211 */ /* 0x002fc800078208ff */
[----:B------:R-:W-:Y:S01]  /*22070*/  LEA.HI.X.SX32 R9, R4, R69, 0x1, P1 ;  /* 0x0000004504097211 */ /* 0x000fe200008f0eff */
[----:B------:R-:W-:Y:S01]  /*22080*/  STL [R1+0x354], R8 ;  /* 0x0003540801007387 */ /* 0x000fe20000100800 */
[----:B------:R-:W-:-:S03]  /*22090*/  PRMT R4, RZ, 0x7610, R4 ;  /* 0x00007610ff047816 */ /* 0x000fc60000000004 */
[----:B------:R-:W-:Y:S04]  /*220a0*/  STL [R1+0x350], R9 ;  /* 0x0003500901007387 */ /* 0x000fe80000100800 */
[----:B------:R-:W2:Y:S04]  /*220b0*/  LDL.LU R80, [R1+0x4bc] ;  /* 0x0004bc0001507983 */ /* 0x000ea80000300800 */
[----:B------:R-:W2:Y:S04]  /*220c0*/  LDL.LU R81, [R1+0x4b8] ;  /* 0x0004b80001517983 */ /* 0x000ea80000300800 */
[----:B------:R-:W2:Y:S04]  /*220d0*/  LDL.LU R90, [R1+0x4b4] ;  /* 0x0004b400015a7983 */ /* 0x000ea80000300800 */
[----:B------:R-:W2:Y:S04]  /*220e0*/  LDL.LU R82, [R1+0x4b0] ;  /* 0x0004b00001527983 */ /* 0x000ea80000300800 */
[----:B------:R1:W-:Y:S04]  /*220f0*/  STS.U16 [R68+UR8], R86 ;  /* 0x0000005644007988 */ /* 0x0003e80008000408 */
[----:B------:R-:W2:Y:S04]  /*22100*/  LDL.LU R83, [R1+0x4ac] ;  /* 0x0004ac0001537983 */ /* 0x000ea80000300800 */
[----:B------:R0:W-:Y:S04]  /*22110*/  STS.U16 [R68+UR8+0x400], R87 ;  /* 0x0004005744007988 */ /* 0x0001e80008000408 */
[----:B-1----:R-:W2:Y:S04]  /*22120*/  LDL.LU R86, [R1+0x4a8] ;  /* 0x0004a80001567983 */ /* 0x002ea80000300800 */
[----:B------:R1:W-:Y:S04]  /*22130*/  STS.U16 [R68+UR8+0x800], R88 ;  /* 0x0008005844007988 */ /* 0x0003e80008000408 */
[----:B0-----:R-:W2:Y:S04]  /*22140*/  LDL.LU R87, [R1+0x4a4] ;  /* 0x0004a40001577983 */ /* 0x001ea80000300800 */
[----:B------:R0:W2:Y:S04]  /*22150*/  @P0 LDG.E.U16 R4, desc[UR20][R8.64] ;  /* 0x0000001408040981 */ /* 0x0000a8000c1e1500 */
[----:B-1----:R-:W2:Y:S01]  /*22160*/  LDL.LU R88, [R1+0x4a0] ;  /* 0x0004a00001587983 */ /* 0x002ea20000300800 */
[----:B0-----:R-:W-:Y:S01]  /*22170*/  IMAD R8, R57, UR4, RZ ;  /* 0x0000000439087c24 */ /* 0x001fe2000f8e02ff */
[----:B------:R-:W0:Y:S04]  /*22180*/  LDCU UR4, c[0x0][0x3b0] ;  /* 0x00007600ff0477ac */ /* 0x000e280008000800 */
[----:B------:R-:W-:-:S04]  /*22190*/  LEA R10, P1, R8, R72, 0x1 ;  /* 0x00000048080a7211 */ /* 0x000fc800078208ff */
[----:B------:R-:W-:Y:S01]  /*221a0*/  LEA.HI.X.SX32 R11, R8, R69, 0x1, P1 ;  /* 0x00000045080b7211 */ /* 0x000fe200008f0eff */
[----:B----4-:R1:W-:Y:S04]  /*221b0*/  STS.U16 [R68+UR8+0x1c00], R89 ;  /* 0x001c005944007988 */ /* 0x0103e80008000408 */
[----:B---3--:R3:W-:Y:S04]  /*221c0*/  STS.U16 [R68+UR8+0x2000], R91 ;  /* 0x0020005b44007988 */ /* 0x0087e80008000408 */
[----:B-1----:R-:W4:Y:S04]  /*221d0*/  LDL.LU R89, [R1+0x49c] ;  /* 0x00049c0001597983 */ /* 0x002f280000300800 */
[----:B---3--:R-:W3:Y:S04]  /*221e0*/  LDL.LU R91, [R1+0x498] ;  /* 0x00049800015b7983 */ /* 0x008ee80000300800 */
[----:B------:R-:W-:Y:S04]  /*221f0*/  STL [R1+0x364], R10 ;  /* 0x0003640a01007387 */ /* 0x000fe80000100800 */
[----:B------:R-:W-:Y:S04]  /*22200*/  STL [R1+0x360], R11 ;  /* 0x0003600b01007387 */ /* 0x000fe80000100800 */
[----:B--2---:R1:W-:Y:S04]  /*22210*/  STS.U16 [R68+UR8+0x4000], R84 ;  /* 0x0040005444007988 */ /* 0x0043e80008000408 */
[----:B------:R2:W-:Y:S04]  /*22220*/  STS.U16 [R68+UR8+0x4400], R85 ;  /* 0x0044005544007988 */ /* 0x0005e80008000408 */
[----:B-1----:R-:W3:Y:S04]  /*22230*/  LDL.LU R84, [R1+0x494] ;  /* 0x0004940001547983 */ /* 0x002ee80000300800 */
[----:B------:R1:W-:Y:S04]  /*22240*/  STS.U16 [R68+UR8+0x4800], R92 ;  /* 0x0048005c44007988 */ /* 0x0003e80008000408 */
[----:B--2---:R-:W2:Y:S04]  /*22250*/  LDL.LU R85, [R1+0x490] ;  /* 0x0004900001557983 */ /* 0x004ea80000300800 */
[----:B-1----:R-:W2:Y:S04]  /*22260*/  LDL.LU R92, [R1+0x48c] ;  /* 0x00048c00015c7983 */ /* 0x002ea80000300800 */
[----:B------:R-:W-:Y:S04]  /*22270*/  STS.U16 [R68+UR8+0x2400], R30 ;  /* 0x0024001e44007988 */ /* 0x000fe80008000408 */
[----:B------:R-:W-:Y:S04]  /*22280*/  STS.U16 [R68+UR8+0x2800], R74 ;  /* 0x0028004a44007988 */ /* 0x000fe80008000408 */
[----:B------:R-:W-:Y:S04]  /*22290*/  STS.U16 [R68+UR8+0x2c00], R75 ;  /* 0x002c004b44007988 */ /* 0x000fe80008000408 */
[----:B------:R-:W-:Y:S04]  /*222a0*/  STS.U16 [R68+UR8+0x3000], R76 ;  /* 0x0030004c44007988 */ /* 0x000fe80008000408 */
[----:B------:R1:W-:Y:S04]  /*222b0*/  STS.U16 [R68+UR8+0x5400], R90 ;  /* 0x0054005a44007988 */ /* 0x0003e80008000408 */
[----:B-1----:R-:W2:Y:S04]  /*222c0*/  LDL.LU R90, [R1+0x488] ;  /* 0x00048800015a7983 */ /* 0x002ea80000300800 */
[----:B------:R-:W-:Y:S04]  /*222d0*/  STS.U16 [R68+UR8+0x6000], R86 ;  /* 0x0060005644007988 */ /* 0x000fe80008000408 */
[----:B------:R-:W-:Y:S04]  /*222e0*/  STS.U16 [R68+UR8+0x3400], R77 ;  /* 0x0034004d44007988 */ /* 0x000fe80008000408 */
[----:B------:R1:W-:Y:S04]  /*222f0*/  STS.U16 [R68+UR8+0x6800], R88 ;  /* 0x0068005844007988 */ /* 0x0003e80008000408 */
[----:B-1----:R-:W2:Y:S04]  /*22300*/  LDL.LU R88, [R1+0x484] ;  /* 0x0004840001587983 */ /* 0x002ea80000300800 */
        /* <DEDUP_REMOVED lines=10> */
[----:B------:R0:W-:Y:S04]  /*223b0*/  STS.U16 [R68+UR8+0x3c00], R79 ;  /* 0x003c004f44007988 */ /* 0x0001e80008000408 */
[----:B-1----:R-:W2:Y:S04]  /*223c0*/  LDL.LU R78, [R1+0x45c] ;  /* 0x00045c00014e7983 */ /* 0x002ea80000300800 */
[----:B------:R1:W-:Y:S04]  /*223d0*/  STS.U16 [R68+UR8+0x4c00], R80 ;  /* 0x004c005044007988 */ /* 0x0003e80008000408 */
[----:B0-----:R-:W2:Y:S04]  /*223e0*/  LDL.LU R79, [R1+0x458] ;  /* 0x00045800014f7983 */ /* 0x001ea80000300800 */
[----:B------:R0:W-:Y:S04]  /*223f0*/  STS.U16 [R68+UR8+0x5000], R81 ;  /* 0x0050005144007988 */ /* 0x0001e80008000408 */
[----:B-1----:R-:W2:Y:S04]  /*22400*/  LDL.LU R80, [R1+0x454] ;  /* 0x0004540001507983 */ /* 0x002ea80000300800 */
[----:B------:R1:W-:Y:S04]  /*22410*/  STS.U16 [R68+UR8+0x6400], R87 ;  /* 0x0064005744007988 */ /* 0x0003e80008000408 */
[----:B0-----:R-:W2:Y:S04]  /*22420*/  LDL.LU R81, [R1+0x450] ;  /* 0x0004500001517983 */ /* 0x001ea80000300800 */
[----:B-1----:R-:W2:Y:S04]  /*22430*/  LDL.LU R87, [R1+0x44c] ;  /* 0x00044c0001577983 */ /* 0x002ea80000300800 */
[----:B----4-:R0:W-:Y:S04]  /*22440*/  STS.U16 [R68+UR8+0x6c00], R89 ;  /* 0x006c005944007988 */ /* 0x0101e80008000408 */
[----:B---3--:R1:W-:Y:S04]  /*22450*/  STS.U16 [R68+UR8+0x7000], R91 ;  /* 0x0070005b44007988 */ /* 0x0083e80008000408 */
[----:B0-----:R-:W3:Y:S04]  /*22460*/  LDL.LU R89, [R1+0x448] ;  /* 0x0004480001597983 */ /* 0x001ee80000300800 */
[----:B-1----:R-:W4:Y:S04]  /*22470*/  LDL.LU R91, [R1+0x444] ;  /* 0x00044400015b7983 */ /* 0x002f280000300800 */
[----:B--2---:R0:W-:Y:S04]  /*22480*/  STS.U16 [R68+UR8+0x7c00], R92 ;  /* 0x007c005c44007988 */ /* 0x0041e80008000408 */
[----:B0-----:R-:W2:Y:S04]  /*22490*/  LDL.LU R92, [R1+0x440] ;  /* 0x00044000015c7983 */ /* 0x001ea80000300800 */
[----:B------:R0:W-:Y:S04]  /*224a0*/  STS.U16 [R68+UR8+0x5800], R82 ;  /* 0x0058005244007988 */ /* 0x0001e80008000408 */
[----:B------:R1:W-:Y:S04]  /*224b0*/  STS.U16 [R68+UR8+0x5c00], R83 ;  /* 0x005c005344007988 */ /* 0x0003e80008000408 */
[----:B------:R1:W-:Y:S04]  /*224c0*/  STS.U16 [R68+UR8+0x7400], R84 ;  /* 0x0074005444007988 */ /* 0x0003e80008000408 */
[----:B0-----:R-:W2:Y:S04]  /*224d0*/  LDL.LU R82, [R1+0x43c] ;  /* 0x00043c0001527983 */ /* 0x001ea80000300800 */
[----:B-1----:R-:W2:Y:S04]  /*224e0*/  LDL.LU R83, [R1+0x438] ;  /* 0x0004380001537983 */ /* 0x002ea80000300800 */
[----:B------:R0:W-:Y:S04]  /*224f0*/  STS.U16 [R68+UR8+0x7800], R85 ;  /* 0x0078005544007988 */ /* 0x0001e80008000408 */
[----:B------:R-:W2:Y:S04]  /*22500*/  LDL.LU R84, [R1+0x388] ;  /* 0x0003880001547983 */ /* 0x000ea80000300800 */
[----:B------:R1:W-:Y:S04]  /*22510*/  STS.U16 [R31+UR8+0x80], R90 ;  /* 0x0000805a1f007988 */ /* 0x0003e80008000408 */
[----:B0-----:R-:W2:Y:S04]  /*22520*/  LDL.LU R85, [R1+0x384] ;  /* 0x0003840001557983 */ /* 0x001ea80000300800 */
[----:B-1----:R-:W2:Y:S04]  /*22530*/  LDL.LU R90, [R1+0x380] ;  /* 0x00038000015a7983 */ /* 0x002ea80000300800 */
[----:B------:R0:W-:Y:S04]  /*22540*/  STS.U16 [R31+UR8+0x480], R88 ;  /* 0x000480581f007988 */ /* 0x0001e80008000408 */
[----:B------:R1:W-:Y:S04]  /*22550*/  STS.U16 [R31+UR8+0x880], R86 ;  /* 0x000880561f007988 */ /* 0x0003e80008000408 */
[----:B------:R1:W-:Y:S04]  /*22560*/  STS.U16 [R31+UR8+0xc80], R64 ;  /* 0x000c80401f007988 */ /* 0x0003e80008000408 */
[----:B0-----:R-:W2:Y:S04]  /*22570*/  LDL.LU R88, [R1+0x37c] ;  /* 0x00037c0001587983 */ /* 0x001ea80000300800 */
[----:B------:R0:W-:Y:S04]  /*22580*/  STS.U16 [R31+UR8+0x1080], R66 ;  /* 0x001080421f007988 */ /* 0x0001e80008000408 */
[----:B------:R-:W-:Y:S04]  /*22590*/  STS.U16 [R31+UR8+0x1480], R67 ;  /* 0x001480431f007988 */ /* 0x000fe80008000408 */
[----:B------:R-:W-:Y:S04]  /*225a0*/  STS.U16 [R31+UR8+0x1880], R30 ;  /* 0x0018801e1f007988 */ /* 0x000fe80008000408 */
[----:B------:R-:W-:Y:S04]  /*225b0*/  STS.U16 [R31+UR8+0x1c80], R74 ;  /* 0x001c804a1f007988 */ /* 0x000fe80008000408 */
[----:B------:R-:W-:Y:S04]  /*225c0*/  STS.U16 [R31+UR8+0x2080], R75 ;  /* 0x0020804b1f007988 */ /* 0x000fe80008000408 */
[----:B------:R-:W-:Y:S04]  /*225d0*/  STS.U16 [R31+UR8+0x2480], R76 ;  /* 0x0024804c1f007988 */ /* 0x000fe80008000408 */
[----:B------:R-:W-:Y:S04]  /*225e0*/  STS.U16 [R31+UR8+0x2880], R77 ;  /* 0x0028804d1f007988 */ /* 0x000fe80008000408 */
[----:B-1----:R-:W2:Y:S04]  /*225f0*/  LDL.LU R86, [R1+0x378] ;  /* 0x0003780001567983 */ /* 0x002ea80000300800 */
[----:B------:R-:W-:Y:S04]  /*22600*/  STS.U16 [R31+UR8+0x2c80], R78 ;  /* 0x002c804e1f007988 */ /* 0x000fe80008000408 */
[----:B------:R-:W2:Y:S04]  /*22610*/  LDL.LU R64, [R1+0x374] ;  /* 0x0003740001407983 */ /* 0x000ea80000300800 */
[----:B------:R-:W-:Y:S04]  /*22620*/  STS.U16 [R31+UR8+0x3080], R79 ;  /* 0x0030804f1f007988 */ /* 0x000fe80008000408 */
[----:B0-----:R-:W2:Y:S04]  /*22630*/  LDL.LU R66, [R1+0x370] ;  /* 0x0003700001427983 */ /* 0x001ea80000300800 */
[----:B------:R-:W-:Y:S04]  /*22640*/  STS.U16 [R31+UR8+0x3480], R80 ;  /* 0x003480501f007988 */ /* 0x000fe80008000408 */
[----:B------:R-:W-:Y:S04]  /*22650*/  STS.U16 [R31+UR8+0x3880], R81 ;  /* 0x003880511f007988 */ /* 0x000fe80008000408 */
[----:B------:R0:W-:Y:S04]  /*22660*/  STS.U16 [R31+UR8+0x3c80], R87 ;  /* 0x003c80571f007988 */ /* 0x0001e80008000408 */
[----:B0-----:R-:W2:Y:S04]  /*22670*/  LDL.LU R87, [R1+0x36c] ;  /* 0x00036c0001577983 */ /* 0x001ea80000300800 */
[----:B---3--:R0:W-:Y:S04]  /*22680*/  STS.U16 [R31+UR8+0x4080], R89 ;  /* 0x004080591f007988 */ /* 0x0081e80008000408 */
[----:B----4-:R1:W-:Y:S04]  /*22690*/  STS.U16 [R31+UR8+0x4480], R91 ;  /* 0x0044805b1f007988 */ /* 0x0103e80008000408 */
[----:B0-----:R-:W3:Y:S04]  /*226a0*/  LDL.LU R89, [R1+0x368] ;  /* 0x0003680001597983 */ /* 0x001ee80000300800 */
[----:B-1----:R-:W4:Y:S04]  /*226b0*/  LDL.LU R91, [R1+0x35c] ;  /* 0x00035c00015b7983 */ /* 0x002f280000300800 */
[----:B--2---:R0:W-:Y:S04]  /*226c0*/  STS.U16 [R31+UR8+0x4880], R92 ;  /* 0x0048805c1f007988 */ /* 0x0041e80008000408 */
[----:B0-----:R-:W2:Y:S04]  /*226d0*/  LDL.LU R92, [R1+0x358] ;  /* 0x00035800015c7983 */ /* 0x001ea80000300800 */
[----:B------:R-:W-:Y:S04]  /*226e0*/  STS.U16 [R31+UR8+0x4c80], R82 ;  /* 0x004c80521f007988 */ /* 0x000fe80008000408 */
[----:B------:R-:W-:Y:S04]  /*226f0*/  STS.U16 [R31+UR8+0x5080], R83 ;  /* 0x005080531f007988 */ /* 0x000fe80008000408 */
[----:B------:R-:W-:Y:S04]  /*22700*/  STS.U16 [R31+UR8+0x5480], R84 ;  /* 0x005480541f007988 */ /* 0x000fe80008000408 */
[----:B------:R-:W-:Y:S04]  /*22710*/  STS.U16 [R31+UR8+0x5880], R85 ;  /* 0x005880551f007988 */ /* 0x000fe80008000408 */
[----:B------:R0:W-:Y:S04]  /*22720*/  STS.U16 [R31+UR8+0x5c80], R90 ;  /* 0x005c805a1f007988 */ /* 0x0001e80008000408 */
[----:B0-----:R-:W2:Y:S04]  /*22730*/  LDL.LU R90, [R1+0x34c] ;  /* 0x00034c00015a7983 */ /* 0x001ea80000300800 */
[----:B------:R0:W-:Y:S04]  /*22740*/  STS.U16 [R31+UR8+0x6080], R88 ;  /* 0x006080581f007988 */ /* 0x0001e80008000408 */
[----:B0-----:R-:W2:Y:S04]  /*22750*/  LDL.LU R88, [R1+0x348] ;  /* 0x0003480001587983 */ /* 0x001ea80000300800 */
        /* <DEDUP_REMOVED lines=11> */
[----:B------:R-:W2:Y:S04]  /*22810*/  LDL.LU R82, [R1+0x264] ;  /* 0x0002640001527983 */ /* 0x000ea80000300800 */
[----:B------:R-:W-:Y:S04]  /*22820*/  STS.U16 [R31+UR8+0x6880], R64 ;  /* 0x006880401f007988 */ /* 0x000fe80008000408 */
[----:B------:R-:W2:Y:S04]  /*22830*/  LDL.LU R83, [R1+0x25c] ;  /* 0x00025c0001537983 */ /* 0x000ea80000300800 */
[----:B------:R-:W-:Y:S04]  /*22840*/  STS.U16 [R31+UR8+0x6c80], R66 ;  /* 0x006c80421f007988 */ /* 0x000fe80008000408 */
[----:B------:R-:W2:Y:S04]  /*22850*/  LDL.LU R84, [R1+0x258] ;  /* 0x0002580001547983 */ /* 0x000ea80000300800 */
[----:B------:R-:W-:Y:S04]  /*22860*/  STS.U16 [R31+UR8+0x7080], R87 ;  /* 0x007080571f007988 */ /* 0x000fe80008000408 */
[----:B------:R-:W2:Y:S04]  /*22870*/  LDL.LU R85, [R1+0x248] ;  /* 0x0002480001557983 */ /* 0x000ea80000300800 */
[----:B0-----:R-:W2:Y:S04]  /*22880*/  LDL.LU R86, [R1+0x23c] ;  /* 0x00023c0001567983 */ /* 0x001ea80000300800 */
[----:B---3--:R-:W-:Y:S04]  /*22890*/  STS.U16 [R31+UR8+0x7480], R89 ;  /* 0x007480591f007988 */ /* 0x008fe80008000408 */
[----:B----4-:R0:W-:Y:S04]  /*228a0*/  STS.U16 [R31+UR8+0x7880], R91 ;  /* 0x0078805b1f007988 */ /* 0x0101e80008000408 */
[----:B0-----:R-:W3:Y:S04]  /*228b0*/  LDL.LU R91, [R1+0x238] ;  /* 0x00023800015b7983 */ /* 0x001ee80000300800 */
[----:B------:R-:W4:Y:S04]  /*228c0*/  LDL.LU R89, [R1+0x230] ;  /* 0x0002300001597983 */ /* 0x000f280000300800 */
[----:B------:R-:W4:Y:S04]  /*228d0*/  LDL.LU R87, [R1+0x22c] ;  /* 0x00022c0001577983 */ /* 0x000f280000300800 */
[----:B--2---:R0:W-:Y:S04]  /*228e0*/  STS.U16 [R31+UR8+0x7c80], R92 ;  /* 0x007c805c1f007988 */ /* 0x0041e80008000408 */
[----:B0-----:R-:W2:Y:S01]  /*228f0*/  LDL.LU R92, [R1+0x228] ;  /* 0x00022800015c7983 */ /* 0x001ea20000300800 */
[----:B------:R-:W-:-:S05]  /*22900*/  LOP3.LUT R31, R68, 0x20, RZ, 0x3c, !PT ;  /* 0x00000020441f7812 */ /* 0x000fca00078e3cff */
[----:B------:R0:W-:Y:S04]  /*22910*/  STS.U16 [R31+UR8+0x100], R90 ;  /* 0x0001005a1f007988 */ /* 0x0001e80008000408 */
[----:B0-----:R-:W2:Y:S04]  /*22920*/  LDL.LU R90, [R1+0x224] ;  /* 0x00022400015a7983 */ /* 0x001ea80000300800 */
[----:B------:R0:W-:Y:S04]  /*22930*/  STS.U16 [R31+UR8+0x500], R88 ;  /* 0x000500581f007988 */ /* 0x0001e80008000408 */
[----:B------:R-:W-:Y:S04]  /*22940*/  STS.U16 [R31+UR8+0x900], R67 ;  /* 0x000900431f007988 */ /* 0x000fe80008000408 */
[----:B------:R1:W-:Y:S04]  /*22950*/  STS.U16 [R31+UR8+0xd00], R30 ;  /* 0x000d001e1f007988 */ /* 0x0003e80008000408 */
[----:B------:R-:W-:Y:S04]  /*22960*/  STS.U16 [R31+UR8+0x1100], R74 ;  /* 0x0011004a1f007988 */ /* 0x000fe80008000408 */
[----:B------:R-:W-:Y:S04]  /*22970*/  STS.U16 [R31+UR8+0x1500], R75 ;  /* 0x0015004b1f007988 */ /* 0x000fe80008000408 */
[----:B------:R-:W-:Y:S04]  /*22980*/  STS.U16 [R31+UR8+0x1900], R76 ;  /* 0x0019004c1f007988 */ /* 0x000fe80008000408 */
[----:B------:R-:W-:Y:S04]  /*22990*/  STS.U16 [R31+UR8+0x1d00], R77 ;  /* 0x001d004d1f007988 */ /* 0x000fe80008000408 */
[----:B------:R-:W-:Y:S04]  /*229a0*/  STS.U16 [R31+UR8+0x2100], R78 ;  /* 0x0021004e1f007988 */ /* 0x000fe80008000408 */
[----:B------:R-:W-:Y:S04]  /*229b0*/  STS.U16 [R31+UR8+0x2500], R79 ;  /* 0x0025004f1f007988 */ /* 0x000fe80008000408 */
[----:B------:R-:W-:Y:S04]  /*229c0*/  STS.U16 [R31+UR8+0x2900], R80 ;  /* 0x002900501f007988 */ /* 0x000fe80008000408 */
[----:B0-----:R-:W2:Y:S04]  /*229d0*/  LDL.LU R88, [R1+0x220] ;  /* 0x0002200001587983 */ /* 0x001ea80000300800 */
[----:B------:R-:W-:Y:S04]  /*229e0*/  STS.U16 [R31+UR8+0x2d00], R81 ;  /* 0x002d00511f007988 */ /* 0x000fe80008000408 */
[----:B------:R-:W-:Y:S04]  /*229f0*/  STS.U16 [R31+UR8+0x3100], R82 ;  /* 0x003100521f007988 */ /* 0x000fe80008000408 */
[----:B------:R-:W2:Y:S04]  /*22a00*/  LDL.LU R60, [R1+0x21c] ;  /* 0x00021c00013c7983 */ /* 0x000ea80000300800 */
[----:B------:R-:W-:Y:S04]  /*22a10*/  STS.U16 [R31+UR8+0x3500], R83 ;  /* 0x003500531f007988 */ /* 0x000fe80008000408 */
[----:B------:R-:W2:Y:S04]  /*22a20*/  LDL.LU R62, [R1+0x218] ;  /* 0x00021800013e7983 */ /* 0x000ea80000300800 */
[----:B------:R-:W-:Y:S04]  /*22a30*/  STS.U16 [R31+UR8+0x3900], R84 ;  /* 0x003900541f007988 */ /* 0x000fe80008000408 */
[----:B------:R-:W2:Y:S04]  /*22a40*/  LDL.LU R64, [R1+0x20c] ;  /* 0x00020c0001407983 */ /* 0x000ea80000300800 */
[----:B------:R-:W-:Y:S04]  /*22a50*/  STS.U16 [R31+UR8+0x3d00], R85 ;  /* 0x003d00551f007988 */ /* 0x000fe80008000408 */
[----:B------:R-:W-:Y:S04]  /*22a60*/  STS.U16 [R31+UR8+0x4100], R86 ;  /* 0x004100561f007988 */ /* 0x000fe80008000408 */
[----:B------:R-:W2:Y:S04]  /*22a70*/  LDL.LU R66, [R1+0x208] ;  /* 0x0002080001427983 */ /* 0x000ea80000300800 */
[----:B-1----:R-:W2:Y:S04]  /*22a80*/  LDL.LU R30, [R1+0x204] ;  /* 0x00020400011e7983 */ /* 0x002ea80000300800 */
[----:B------:R-:W2:Y:S04]  /*22a90*/  LDL.LU R67, [R1+0x200] ;  /* 0x0002000001437983 */ /* 0x000ea80000300800 */
[----:B---3--:R0:W-:Y:S04]  /*22aa0*/  STS.U16 [R31+UR8+0x4500], R91 ;  /* 0x0045005b1f007988 */ /* 0x0081e80008000408 */
[----:B----4-:R1:W-:Y:S04]  /*22ab0*/  STS.U16 [R31+UR8+0x4900], R89 ;  /* 0x004900591f007988 */ /* 0x0103e80008000408 */
[----:B------:R-:W-:Y:S04]  /*22ac0*/  STS.U16 [R31+UR8+0x4d00], R87 ;  /* 0x004d00571f007988 */ /* 0x000fe80008000408 */
[----:B0-----:R-:W3:Y:S04]  /*22ad0*/  LDL.LU R91, [R1+0x1fc] ;  /* 0x0001fc00015b7983 */ /* 0x001ee80000300800 */
[----:B-1----:R-:W4:Y:S04]  /*22ae0*/  LDL.LU R89, [R1+0x1f8] ;  /* 0x0001f80001597983 */ /* 0x002f280000300800 */
[----:B--2---:R0:W-:Y:S04]  /*22af0*/  STS.U16 [R31+UR8+0x5100], R92 ;  /* 0x0051005c1f007988 */ /* 0x0041e80008000408 */
        /* <DEDUP_REMOVED lines=18> */
[----:B------:R-:W-:Y:S04]  /*22c20*/  STS.U16 [R31+UR8+0x5d00], R60 ;  /* 0x005d003c1f007988 */ /* 0x000fe80008000408 */
[----:B0-----:R-:W2:Y:S04]  /*22c30*/  LDL.LU R88, [R1+0x11c] ;  /* 0x00011c0001587983 */ /* 0x001ea80000300800 */
[----:B------:R-:W-:Y:S04]  /*22c40*/  STS.U16 [R31+UR8+0x6100], R62 ;  /* 0x0061003e1f007988 */ /* 0x000fe80008000408 */
[----:B------:R-:W-:Y:S04]  /*22c50*/  STS.U16 [R31+UR8+0x6500], R64 ;  /* 0x006500401f007988 */ /* 0x000fe80008000408 */
[----:B------:R-:W-:Y:S04]  /*22c60*/  STS.U16 [R31+UR8+0x6900], R66 ;  /* 0x006900421f007988 */ /* 0x000fe80008000408 */
[----:B------:R-:W-:Y:S04]  /*22c70*/  STS.U16 [R31+UR8+0x6d00], R30 ;  /* 0x006d001e1f007988 */ /* 0x000fe80008000408 */
[----:B------:R-:W-:Y:S04]  /*22c80*/  STS.U16 [R31+UR8+0x7100], R67 ;  /* 0x007100431f007988 */ /* 0x000fe80008000408 */
[----:B---3--:R0:W-:Y:S04]  /*22c90*/  STS.U16 [R31+UR8+0x7500], R91 ;  /* 0x0075005b1f007988 */ /* 0x0081e80008000408 */
[----:B----4-:R1:W-:Y:S04]  /*22ca0*/  STS.U16 [R31+UR8+0x7900], R89 ;  /* 0x007900591f007988 */ /* 0x0103e80008000408 */
[----:B0-----:R-:W3:Y:S04]  /*22cb0*/  LDL.LU R91, [R1+0x118] ;  /* 0x00011800015b7983 */ /* 0x001ee80000300800 */
[----:B-1----:R-:W4:Y:S04]  /*22cc0*/  LDL.LU R89, [R1+0x114] ;  /* 0x0001140001597983 */ /* 0x002f280000300800 */
[----:B--2---:R0:W-:Y:S04]  /*22cd0*/  STS.U16 [R31+UR8+0x7d00], R92 ;  /* 0x007d005c1f007988 */ /* 0x0041e80008000408 */
[----:B0-----:R-:W2:Y:S01]  /*22ce0*/  LDL.LU R92, [R1+0x10c] ;  /* 0x00010c00015c7983 */ /* 0x001ea20000300800 */
[----:B------:R-:W-:-:S05]  /*22cf0*/  LOP3.LUT R30, R68, 0x30, RZ, 0x3c, !PT ;  /* 0x00000030441e7812 */ /* 0x000fca00078e3cff */
[----:B------:R0:W-:Y:S04]  /*22d00*/  STS.U16 [R30+UR8+0x180], R90 ;  /* 0x0001805a1e007988 */ /* 0x0001e80008000408 */
[----:B------:R-:W-:Y:S04]  /*22d10*/  STS.U16 [R30+UR8+0x580], R74 ;  /* 0x0005804a1e007988 */ /* 0x000fe80008000408 */
[----:B------:R-:W-:Y:S04]  /*22d20*/  STS.U16 [R30+UR8+0x980], R75 ;  /* 0x0009804b1e007988 */ /* 0x000fe80008000408 */
[----:B------:R-:W-:Y:S04]  /*22d30*/  STS.U16 [R30+UR8+0xd80], R76 ;  /* 0x000d804c1e007988 */ /* 0x000fe80008000408 */
[----:B------:R-:W-:Y:S04]  /*22d40*/  STS.U16 [R30+UR8+0x1180], R77 ;  /* 0x0011804d1e007988 */ /* 0x000fe80008000408 */
[----:B------:R1:W-:Y:S04]  /*22d50*/  STS.U16 [R30+UR8+0x1580], R78 ;  /* 0x0015804e1e007988 */ /* 0x0003e80008000408 */
        /* <DEDUP_REMOVED lines=18> */
[----:B-1----:R-:W2:Y:S04]  /*22e80*/  LDL.LU R78, [R1+0xd8] ;  /* 0x0000d800014e7983 */ /* 0x002ea80000300800 */
[----:B------:R-:W2:Y:S04]  /*22e90*/  LDL.LU R67, [R1+0xd4] ;  /* 0x0000d40001437983 */ /* 0x000ea80000300800 */
[----:B---3--:R0:W-:Y:S04]  /*22ea0*/  STS.U16 [R30+UR8+0x4180], R91 ;  /* 0x0041805b1e007988 */ /* 0x0081e80008000408 */
[----:B----4-:R-:W-:Y:S04]  /*22eb0*/  STS.U16 [R30+UR8+0x4580], R89 ;  /* 0x004580591e007988 */ /* 0x010fe80008000408 */
[----:B0-----:R-:W3:Y:S04]  /*22ec0*/  LDL.LU R91, [R1+0xc8] ;  /* 0x0000c800015b7983 */ /* 0x001ee80000300800 */
[----:B------:R-:W4:Y:S04]  /*22ed0*/  LDL.LU R74, [R1+0xc4] ;  /* 0x0000c400014a7983 */ /* 0x000f280000300800 */
[----:B--2---:R0:W-:Y:S04]  /*22ee0*/  STS.U16 [R30+UR8+0x4980], R92 ;  /* 0x0049805c1e007988 */ /* 0x0041e80008000408 */
        /* <DEDUP_REMOVED lines=23> */
[----:B------:R-:W-:Y:S04]  /*23060*/  STS.U16 [R30+UR8+0x6980], R66 ;  /* 0x006980421e007988 */ /* 0x000fe80008000408 */
[----:B------:R-:W-:Y:S04]  /*23070*/  STS.U16 [R30+UR8+0x6d80], R78 ;  /* 0x006d804e1e007988 */ /* 0x000fe80008000408 */
[----:B------:R-:W-:Y:S04]  /*23080*/  STS.U16 [R30+UR8+0x7180], R67 ;  /* 0x007180431e007988 */ /* 0x000fe80008000408 */
[----:B---3--:R0:W-:Y:S04]  /*23090*/  STS.U16 [R30+UR8+0x7580], R91 ;  /* 0x0075805b1e007988 */ /* 0x0081e80008000408 */
[----:B----4-:R-:W-:Y:S04]  /*230a0*/  STS.U16 [R30+UR8+0x7980], R74 ;  /* 0x0079804a1e007988 */ /* 0x010fe80008000408 */
[----:B0-----:R-:W3:Y:S04]  /*230b0*/  LDL.LU R91, [R1+0x80] ;  /* 0x00008000015b7983 */ /* 0x001ee80000300800 */
[----:B--2---:R0:W-:Y:S04]  /*230c0*/  STS.U16 [R30+UR8+0x7d80], R92 ;  /* 0x007d805c1e007988 */ /* 0x0041e80008000408 */
[----:B0-----:R-:W2:Y:S04]  /*230d0*/  LDL.LU R92, [R1+0x7c] ;  /* 0x00007c00015c7983 */ /* 0x001ea80000300800 */
[----:B------:R-:W4:Y:S04]  /*230e0*/  LDL.LU R46, [R1+0x78] ;  /* 0x00007800012e7983 */ /* 0x000f280000300800 */
[----:B------:R-:W4:Y:S01]  /*230f0*/  LDL.LU R58, [R1+0x74] ;  /* 0x00007400013a7983 */ /* 0x000f220000300800 */
[----:B------:R-:W-:-:S03]  /*23100*/  LOP3.LUT R78, R68, 0x40, RZ, 0x3c, !PT ;  /* 0x00000040444e7812 */ /* 0x000fc600078e3cff */
        /* <DEDUP_REMOVED lines=8> */
[----:B------:R0:W-:Y:S04]  /*23190*/  STS.U16 [R78+UR8+0x200], R75 ;  /* 0x0002004b4e007988 */ /* 0x0001e80008000408 */
[----:B------:R-:W4:Y:S04]  /*231a0*/  LDL.LU R61, [R1+0x50] ;  /* 0x00005000013d7983 */ /* 0x000f280000300800 */
[----:B------:R1:W-:Y:S04]  /*231b0*/  STS.U16 [R78+UR8+0x600], R76 ;  /* 0x0006004c4e007988 */ /* 0x0003e80008000408 */
[----:B0-----:R-:W4:Y:S04]  /*231c0*/  LDL.LU R75, [R1+0x4c] ;  /* 0x00004c00014b7983 */ /* 0x001f280000300800 */
[----:B------:R0:W-:Y:S04]  /*231d0*/  STS.U16 [R78+UR8+0xa00], R77 ;  /* 0x000a004d4e007988 */ /* 0x0001e80008000408 */
[----:B-1----:R-:W4:Y:S04]  /*231e0*/  LDL.LU R76, [R1+0x48] ;  /* 0x00004800014c7983 */ /* 0x002f280000300800 */
        /* <DEDUP_REMOVED lines=24> */
[----:B0-----:R-:W4:Y:S04]  /*23370*/  LDL.LU R90, [R1+0x14] ;  /* 0x00001400015a7983 */ /* 0x001f280000300800 */
[----:B---3--:R0:W-:Y:S04]  /*23380*/  STS.U16 [R78+UR8+0x3e00], R91 ;  /* 0x003e005b4e007988 */ /* 0x0081e80008000408 */
[----:B0-----:R-:W3:Y:S04]  /*23390*/  LDL.LU R91, [R1+0x10] ;  /* 0x00001000015b7983 */ /* 0x001ee80000300800 */
[----:B--2---:R0:W-:Y:S04]  /*233a0*/  STS.U16 [R78+UR8+0x4200], R92 ;  /* 0x0042005c4e007988 */ /* 0x0041e80008000408 */
[----:B0-----:R-:W2:Y:S04]  /*233b0*/  LDL.LU R92, [R1+0xc] ;  /* 0x00000c00015c7983 */ /* 0x001ea80000300800 */
[----:B----4-:R0:W-:Y:S04]  /*233c0*/  STS.U16 [R78+UR8+0x4600], R46 ;  /* 0x0046002e4e007988 */ /* 0x0101e80008000408 */
        /* <DEDUP_REMOVED lines=21> */
[----:B------:R1:W-:Y:S01]  /*23520*/  STS.U16 [R78+UR8+0x7200], R75 ;  /* 0x0072004b4e007988 */ /* 0x0003e20008000408 */
[----:B0-----:R-:W-:-:S03]  /*23530*/  LOP3.LUT R61, R68, 0x50, RZ, 0x3c, !PT ;  /* 0x00000050443d7812 */ /* 0x001fc600078e3cff */
[----:B------:R0:W-:Y:S04]  /*23540*/  STS.U16 [R78+UR8+0x7600], R76 ;  /* 0x0076004c4e007988 */ /* 0x0001e80008000408 */
[----:B------:R0:W-:Y:S04]  /*23550*/  STS.U16 [R78+UR8+0x7a00], R77 ;  /* 0x007a004d4e007988 */ /* 0x0001e80008000408 */
[----:B-1----:R-:W4:Y:S04]  /*23560*/  LDL.LU R75, [R1+0x1330] ;  /* 0x00133000014b7983 */ /* 0x002f280000300800 */
[----:B0-----:R-:W4:Y:S04]  /*23570*/  LDL.LU R76, [R1+0x132c] ;  /* 0x00132c00014c7983 */ /* 0x001f280000300800 */
[----:B------:R-:W4:Y:S04]  /*23580*/  LDL.LU R77, [R1+0x1328] ;  /* 0x00132800014d7983 */ /* 0x000f280000300800 */
[----:B------:R0:W-:Y:S04]  /*23590*/  STS.U16 [R78+UR8+0x7e00], R79 ;  /* 0x007e004f4e007988 */ /* 0x0001e80008000408 */
[----:B------:R1:W-:Y:S04]  /*235a0*/  STS.U16 [R61+UR8+0x280], R80 ;  /* 0x000280503d007988 */ /* 0x0003e80008000408 */
[----:B------:R1:W-:Y:S04]  /*235b0*/  STS.U16 [R61+UR8+0x680], R81 ;  /* 0x000680513d007988 */ /* 0x0003e80008000408 */
[----:B0-----:R-:W4:Y:S04]  /*235c0*/  LDL.LU R78, [R1+0x1324] ;  /* 0x00132400014e7983 */ /* 0x001f280000300800 */
[----:B------:R-:W4:Y:S04]  /*235d0*/  LDL.LU R79, [R1+0x1320] ;  /* 0x00132000014f7983 */ /* 0x000f280000300800 */
[----:B-1----:R-:W4:Y:S04]  /*235e0*/  LDL.LU R80, [R1+0x131c] ;  /* 0x00131c0001507983 */ /* 0x002f280000300800 */
[----:B------:R-:W4:Y:S04]  /*235f0*/  LDL.LU R81, [R1+0x1318] ;  /* 0x0013180001517983 */ /* 0x000f280000300800 */
[----:B------:R0:W-:Y:S04]  /*23600*/  STS.U16 [R61+UR8+0xa80], R82 ;  /* 0x000a80523d007988 */ /* 0x0001e80008000408 */
[----:B------:R1:W-:Y:S04]  /*23610*/  STS.U16 [R61+UR8+0xe80], R83 ;  /* 0x000e80533d007988 */ /* 0x0003e80008000408 */
[----:B------:R1:W-:Y:S04]  /*23620*/  STS.U16 [R61+UR8+0x1280], R84 ;  /* 0x001280543d007988 */ /* 0x0003e80008000408 */
[----:B0-----:R-:W4:Y:S04]  /*23630*/  LDL.LU R82, [R1+0x1314] ;  /* 0x0013140001527983 */ /* 0x001f280000300800 */
        /* <DEDUP_REMOVED lines=14> */
[----:B---3--:R0:W-:Y:S04]  /*23720*/  STS.U16 [R61+UR8+0x2e80], R91 ;  /* 0x002e805b3d007988 */ /* 0x0081e80008000408 */
[----:B0-----:R-:W3:Y:S04]  /*23730*/  LDL.LU R91, [R1+0x12f0] ;  /* 0x0012f000015b7983 */ /* 0x001ee80000300800 */
[----:B--2---:R0:W-:Y:S04]  /*23740*/  STS.U16 [R61+UR8+0x3280], R92 ;  /* 0x0032805c3d007988 */ /* 0x0041e80008000408 */
[----:B0-----:R-:W2:Y:S04]  /*23750*/  LDL.LU R92, [R1+0x12ec] ;  /* 0x0012ec00015c7983 */ /* 0x001ea80000300800 */
[----:B----4-:R-:W-:Y:S04]  /*23760*/  STS.U16 [R61+UR8+0x3680], R63 ;  /* 0x0036803f3d007988 */ /* 0x010fe80008000408 */
[----:B--2---:R0:W-:Y:S04]  /*23770*/  STS.U16 [R61+UR8+0x3a80], R92 ;  /* 0x003a805c3d007988 */ /* 0x0041e80008000408 */
[----:B---3--:R-:W-:Y:S04]  /*23780*/  STS.U16 [R61+UR8+0x3e80], R91 ;  /* 0x003e805b3d007988 */ /* 0x008fe80008000408 */
[----:B------:R-:W-:Y:S04]  /*23790*/  STS.U16 [R61+UR8+0x4280], R90 ;  /* 0x0042805a3d007988 */ /* 0x000fe80008000408 */
[----:B------:R-:W-:Y:S04]  /*237a0*/  STS.U16 [R61+UR8+0x4680], R89 ;  /* 0x004680593d007988 */ /* 0x000fe80008000408 */
[----:B------:R-:W-:Y:S04]  /*237b0*/  STS.U16 [R61+UR8+0x4a80], R88 ;  /* 0x004a80583d007988 */ /* 0x000fe80008000408 */
[----:B------:R-:W-:Y:S04]  /*237c0*/  STS.U16 [R61+UR8+0x4e80], R87 ;  /* 0x004e80573d007988 */ /* 0x000fe80008000408 */
[----:B------:R-:W-:Y:S04]  /*237d0*/  STS.U16 [R61+UR8+0x5280], R86 ;  /* 0x005280563d007988 */ /* 0x000fe80008000408 */
[----:B------:R-:W-:Y:S04]  /*237e0*/  STS.U16 [R61+UR8+0x5680], R85 ;  /* 0x005680553d007988 */ /* 0x000fe80008000408 */
[----:B------:R-:W-:Y:S04]  /*237f0*/  STS.U16 [R61+UR8+0x5a80], R84 ;  /* 0x005a80543d007988 */ /* 0x000fe80008000408 */
[----:B------:R-:W-:Y:S01]  /*23800*/  STS.U16 [R61+UR8+0x5e80], R83 ;  /* 0x005e80533d007988 */ /* 0x000fe20008000408 */
[----:B0-----:R-:W-:-:S03]  /*23810*/  LOP3.LUT R92, R68, 0x60, RZ, 0x3c, !PT ;  /* 0x00000060445c7812 */ /* 0x001fc600078e3cff */
        /* <DEDUP_REMOVED lines=11> */
[----:B------:R0:W-:Y:S04]  /*238d0*/  STS.U16 [R92+UR8+0xf00], R6 ;  /* 0x000f00065c007988 */ /* 0x0001e80008000408 */
[----:B------:R1:W-:Y:S01]  /*238e0*/  STS.U16 [R92+UR8+0x1300], R5 ;  /* 0x001300055c007988 */ /* 0x0003e20008000408 */
[----:B0-----:R-:W-:-:S02]  /*238f0*/  IMAD R6, R67, UR11, RZ ;  /* 0x0000000b43067c24 */ /* 0x001fc4000f8e02ff */
[----:B-1----:R-:W-:-:S03]  /*23900*/  IMAD R5, R66, UR4, RZ ;  /* 0x0000000442057c24 */ /* 0x002fc6000f8e02ff */
[CC--:B------:R-:W-:Y:S01]  /*23910*/  LEA R61, P1, R6.reuse, R72.reuse, 0x1 ;  /* 0x00000048063d7211 */ /* 0x0c0fe200078208ff */
[----:B------:R0:W-:Y:S01]  /*23920*/  STS.U16 [R92+UR8+0x1700], R4 ;  /* 0x001700045c007988 */ /* 0x0001e20008000408 */
[----:B------:R-:W1:Y:S01]  /*23930*/  LDCU UR11, c[0x0][0x3b0] ;  /* 0x00007600ff0b77ac */ /* 0x000e620008000800 */
[----:B------:R-:W-:Y:S02]  /*23940*/  LEA R76, P3, R5, R72, 0x1 ;  /* 0x00000048054c7211 */ /* 0x000fe400078608ff */
[----:B------:R-:W-:Y:S01]  /*23950*/  LEA.HI.X.SX32 R63, R6, R69, 0x1, P1 ;  /* 0x00000045063f7211 */ /* 0x000fe200008f0eff */
[----:B------:R2:W-:Y:S01]  /*23960*/  STL [R1+0x2f4], R61 ;  /* 0x0002f43d01007387 */ /* 0x0005e20000100800 */
[----:B------:R-:W3:Y:S03]  /*23970*/  LDCU UR4, c[0x0][0x3b0] ;  /* 0x00007600ff0477ac */ /* 0x000ee60008000800 */
[----:B------:R-:W-:Y:S01]  /*23980*/  STL [R1+0x31c], R76 ;  /* 0x00031c4c01007387 */ /* 0x000fe20000100800 */
[----:B0-----:R-:W-:-:S03]  /*23990*/  @P0 IMAD.MOV.U32 R4, RZ, RZ, R61 ;  /* 0x000000ffff040224 */ /* 0x001fc600078e003d */
[----:B------:R0:W-:Y:S04]  /*239a0*/  STL [R1+0x2f0], R63 ;  /* 0x0002f03f01007387 */ /* 0x0001e80000100800 */
[----:B--2---:R-:W2:Y:S01]  /*239b0*/  LDL.LU R61, [R1] ;  /* 0x00000000013d7983 */ /* 0x004ea20000300800 */
[----:B------:R-:W-:-:S05]  /*239c0*/  LEA.HI.X.SX32 R77, R5, R69, 0x1, P3 ;  /* 0x00000045054d7211 */ /* 0x000fca00018f0eff */
[----:B------:R-:W-:Y:S04]  /*239d0*/  STL [R1+0x318], R77 ;  /* 0x0003184d01007387 */ /* 0x000fe80000100800 */
[----:B------:R-:W4:Y:S01]  /*239e0*/  LDL.LU R91, [R1+0x4] ;  /* 0x00000400015b7983 */ /* 0x000f220000300800 */
[----:B------:R-:W-:Y:S01]  /*239f0*/  IMAD R6, R64, UR5, RZ ;  /* 0x0000000540067c24 */ /* 0x000fe2000f8e02ff */
[----:B------:R-:W-:Y:S01]  /*23a00*/  PRMT R60, RZ, 0x7610, R60 ;  /* 0x00007610ff3c7816 */ /* 0x000fe2000000003c */
[----:B------:R-:W-:Y:S01]  /*23a10*/  @P0 IMAD.MOV.U32 R5, RZ, RZ, R63 ;  /* 0x000000ffff050224 */ /* 0x000fe200078e003f */
[----:B------:R-:W3:Y:S01]  /*23a20*/  LDCU UR5, c[0x0][0x3b0] ;  /* 0x00007600ff0577ac */ /* 0x000ee20008000800 */
[----:B------:R-:W-:Y:S01]  /*23a30*/  IMAD R7, R62, UR7, RZ ;  /* 0x000000073e077c24 */ /* 0x000fe2000f8e02ff */
[----:B0-----:R-:W-:-:S02]  /*23a40*/  LEA R63, P1, R6, R72, 0x1 ;  /* 0x00000048063f7211 */ /* 0x001fc400078208ff */
[----:B------:R-:W-:Y:S01]  /*23a50*/  PRMT R59, RZ, 0x7610, R59 ;  /* 0x00007610ff3b7816 */ /* 0x000fe2000000003b */
[----:B------:R0:W4:Y:S01]  /*23a60*/  @P0 LDG.E.U16 R60, desc[UR20][R4.64] ;  /* 0x00000014043c0981 */ /* 0x000122000c1e1500 */
[-C--:B------:R-:W-:Y:S01]  /*23a70*/  LEA.HI.X.SX32 R64, R6, R69.reuse, 0x1, P1 ;  /* 0x0000004506407211 */ /* 0x080fe200008f0eff */
[----:B------:R-:W2:Y:S01]  /*23a80*/  LDCU UR7, c[0x0][0x3b0] ;  /* 0x00007600ff0777ac */ /* 0x000ea20008000800 */
[----:B-1----:R-:W-:Y:S01]  /*23a90*/  IMAD R6, R31, UR11, RZ ;  /* 0x0000000b1f067c24 */ /* 0x002fe2000f8e02ff */
[C---:B------:R-:W-:Y:S02]  /*23aa0*/  LEA R66, P1, R7.reuse, R72, 0x1 ;  /* 0x0000004807427211 */ /* 0x040fe400078208ff */
[----:B------:R-:W-:Y:S01]  /*23ab0*/  PRMT R58, RZ, 0x7610, R58 ;  /* 0x00007610ff3a7816 */ /* 0x000fe2000000003a */
[----:B------:R1:W-:Y:S01]  /*23ac0*/  STL [R1+0x32c], R63 ;  /* 0x00032c3f01007387 */ /* 0x0003e20000100800 */
[----:B0-----:R-:W-:Y:S02]  /*23ad0*/  @P0 IMAD.MOV.U32 R4, RZ, RZ, R76 ;  /* 0x000000ffff040224 */ /* 0x001fe400078e004c */
[----:B------:R-:W-:Y:S01]  /*23ae0*/  @P0 IMAD.MOV.U32 R5, RZ, RZ, R77 ;  /* 0x000000ffff050224 */ /* 0x000fe200078e004d */
[----:B------:R-:W-:Y:S01]  /*23af0*/  LEA.HI.X.SX32 R62, R7, R69, 0x1, P1 ;  /* 0x00000045073e7211 */ /* 0x000fe200008f0eff */
[----:B------:R-:W4:Y:S03]  /*23b00*/  LDCU UR11, c[0x0][0x3b0] ;  /* 0x00007600ff0b77ac */ /* 0x000f260008000800 */
[----:B------:R0:W4:Y:S01]  /*23b10*/  @P0 LDG.E.U16 R59, desc[UR20][R4.64] ;  /* 0x00000014043b0981 */ /* 0x000122000c1e1500 */
[----:B---3--:R-:W-:Y:S01]  /*23b20*/  IMAD R7, R46, UR4, RZ ;  /* 0x000000042e077c24 */ /* 0x008fe2000f8e02ff */
[----:B------:R-:W-:Y:S01]  /*23b30*/  PRMT R57, RZ, 0x7610, R57 ;  /* 0x00007610ff397816 */ /* 0x000fe20000000039 */
[----:B------:R-:W3:Y:S01]  /*23b40*/  LDCU UR4, c[0x0][0x3b0] ;  /* 0x00007600ff0477ac */ /* 0x000ee20008000800 */
[----:B------:R1:W-:Y:S01]  /*23b50*/  STL [R1+0x328], R64 ;  /* 0x0003284001007387 */ /* 0x0003e20000100800 */
[----:B0-----:R-:W-:-:S02]  /*23b60*/  @P0 IMAD.MOV.U32 R4, RZ, RZ, R63 ;  /* 0x000000ffff040224 */ /* 0x001fc400078e003f */
[----:B------:R-:W-:Y:S01]  /*23b70*/  @P0 IMAD.MOV.U32 R5, RZ, RZ, R64 ;  /* 0x000000ffff050224 */ /* 0x000fe200078e0040 */
[C---:B-1----:R-:W-:Y:S01]  /*23b80*/  LEA R63, P3, R6.reuse, R72, 0x1 ;  /* 0x00000048063f7211 */ /* 0x042fe200078608ff */
[----:B------:R-:W-:Y:S04]  /*23b90*/  STL [R1+0x33c], R66 ;  /* 0x00033c4201007387 */ /* 0x000fe80000100800 */
[----:B------:R0:W3:Y:S01]  /*23ba0*/  @P0 LDG.E.U16 R58, desc[UR20][R4.64] ;  /* 0x00000014043a0981 */ /* 0x0000e2000c1e1500 */
[----:B------:R-:W-:-:S03]  /*23bb0*/  LEA.HI.X.SX32 R64, R6, R69, 0x1, P3 ;  /* 0x0000004506407211 */ /* 0x000fc600018f0eff */
[----:B------:R-:W-:Y:S01]  /*23bc0*/  STL [R1+0x34c], R63 ;  /* 0x00034c3f01007387 */ /* 0x000fe20000100800 */
[----:B------:R-:W-:Y:S01]  /*23bd0*/  IMAD R6, R93, UR5, RZ ;  /* 0x000000055d067c24 */ /* 0x000fe2000f8e02ff */
[----:B------:R-:W-:Y:S01]  /*23be0*/  PRMT R56, RZ, 0x7610, R56 ;  /* 0x00007610ff387816 */ /* 0x000fe20000000038 */
[----:B------:R-:W1:Y:S01]  /*23bf0*/  LDCU UR5, c[0x0][0x3b0] ;  /* 0x00007600ff0577ac */ /* 0x000e620008000800 */
[----:B------:R1:W-:Y:S01]  /*23c00*/  STL [R1+0x338], R62 ;  /* 0x0003383e01007387 */ /* 0x0003e20000100800 */
[----:B0-----:R-:W-:Y:S02]  /*23c10*/  @P0 IMAD.MOV.U32 R4, RZ, RZ, R66 ;  /* 0x000000ffff040224 */ /* 0x001fe400078e0042 */
[----:B------:R-:W-:-:S05]  /*23c20*/  @P0 IMAD.MOV.U32 R5, RZ, RZ, R62 ;  /* 0x000000ffff050224 */ /* 0x000fca00078e003e */
[----:B------:R0:W3:Y:S01]  /*23c30*/  @P0 LDG.E.U16 R57, desc[UR20][R4.64] ;  /* 0x0000001404390981 */ /* 0x0000e2000c1e1500 */
[C---:B-1----:R-:W-:Y:S02]  /*23c40*/  LEA R62, P1, R7.reuse, R72, 0x1 ;  /* 0x00000048073e7211 */ /* 0x042fe400078208ff */
[----:B------:R-:W-:Y:S01]  /*23c50*/  PRMT R55, RZ, 0x7610, R55 ;  /* 0x00007610ff377816 */ /* 0x000fe20000000037 */
[----:B------:R-:W-:Y:S01]  /*23c60*/  STL [R1+0x348], R64 ;  /* 0x0003484001007387 */ /* 0x000fe20000100800 */
[----:B0-----:R-:W-:Y:S01]  /*23c70*/  @P0 IMAD.MOV.U32 R4, RZ, RZ, R63 ;  /* 0x000000ffff040224 */ /* 0x001fe200078e003f */
[----:B------:R-:W-:Y:S01]  /*23c80*/  LEA.HI.X.SX32 R63, R7, R69, 0x1, P1 ;  /* 0x00000045073f7211 */ /* 0x000fe200008f0eff */
[----:B------:R-:W-:Y:S01]  /*23c90*/  @P0 IMAD.MOV.U32 R5, RZ, RZ, R64 ;  /* 0x000000ffff050224 */ /* 0x000fe200078e0040 */
[----:B------:R-:W-:Y:S04]  /*23ca0*/  STL [R1+0x35c], R62 ;  /* 0x00035c3e01007387 */ /* 0x000fe80000100800 */
[----:B------:R0:W3:Y:S04]  /*23cb0*/  @P0 LDG.E.U16 R56, desc[UR20][R4.64] ;  /* 0x0000001404380981 */ /* 0x0000e8000c1e1500 */
[----:B------:R1:W-:Y:S01]  /*23cc0*/  STL [R1+0x358], R63 ;  /* 0x0003583f01007387 */ /* 0x0003e20000100800 */
[----:B------:R-:W-:Y:S01]  /*23cd0*/  PRMT R54, RZ, 0x7610, R54 ;  /* 0x00007610ff367816 */ /* 0x000fe20000000036 */
[----:B0-----:R-:W-:-:S02]  /*23ce0*/  @P0 IMAD.MOV.U32 R4, RZ, RZ, R62 ;  /* 0x000000ffff040224 */ /* 0x001fc400078e003e */
[----:B------:R-:W-:-:S05]  /*23cf0*/  @P0 IMAD.MOV.U32 R5, RZ, RZ, R63 ;  /* 0x000000ffff050224 */ /* 0x000fca00078e003f */
[----:B------:R0:W3:Y:S01]  /*23d00*/  @P0 LDG.E.U16 R55, desc[UR20][R4.64] ;  /* 0x0000001404370981 */ /* 0x0000e2000c1e1500 */
        /* <DEDUP_REMOVED lines=8> */
[----:B------:R-:W-:Y:S01]  /*23d90*/  PRMT R46, RZ, 0x7610, R46 ;  /* 0x00007610ff2e7816 */ /* 0x000fe2000000002e */
[----:B--2---:R-:W-:Y:S01]  /*23da0*/  IMAD R7, R61, UR7, RZ ;  /* 0x000000073d077c24 */ /* 0x004fe2000f8e02ff */
[C---:B------:R-:W-:Y:S01]  /*23db0*/  LEA R61, P1, R6.reuse, R72, 0x1 ;  /* 0x00000048063d7211 */ /* 0x040fe200078208ff */
[----:B------:R-:W2:Y:S03]  /*23dc0*/  LDCU UR7, c[0x0][0x3b0] ;  /* 0x00007600ff0777ac */ /* 0x000ea60008000800 */
[----:B-1----:R-:W-:-:S02]  /*23dd0*/  LEA.HI.X.SX32 R63, R6, R69, 0x1, P1 ;  /* 0x00000045063f7211 */ /* 0x002fc400008f0eff */
[CC--:B------:R-:W-:Y:S01]  /*23de0*/  LEA R62, P3, R7.reuse, R72.reuse, 0x1 ;  /* 0x00000048073e7211 */ /* 0x0c0fe200078608ff */
[----:B0-----:R-:W-:Y:S02]  /*23df0*/  @P0 IMAD.MOV.U32 R4, RZ, RZ, R61 ;  /* 0x000000ffff040224 */ /* 0x001fe400078e003d */
[----:B------:R-:W-:Y:S01]  /*23e00*/  @P0 IMAD.MOV.U32 R5, RZ, RZ, R63 ;  /* 0x000000ffff050224 */ /* 0x000fe200078e003f */
[----:B------:R-:W-:Y:S01]  /*23e10*/  LEA.HI.X.SX32 R7, R7, R69, 0x1, P3 ;  /* 0x0000004507077211 */ /* 0x000fe200018f0eff */
[----:B----4-:R-:W-:Y:S01]  /*23e20*/  IMAD R6, R91, UR11, RZ ;  /* 0x0000000b5b067c24 */ /* 0x010fe2000f8e02ff */
[----:B------:R0:W-:Y:S01]  /*23e30*/  STL [R1+0x36c], R61 ;  /* 0x00036c3d01007387 */ /* 0x0001e20000100800 */
[----:B------:R-:W1:Y:S03]  /*23e40*/  LDCU UR11, c[0x0][0x3b0] ;  /* 0x00007600ff0b77ac */ /* 0x000e660008000800 */
[----:B------:R-:W-:Y:S04]  /*23e50*/  STL [R1+0x374], R62 ;  /* 0x0003743e01007387 */ /* 0x000fe80000100800 */
[----:B------:R4:W-:Y:S01]  /*23e60*/  STL [R1+0x368], R63 ;  /* 0x0003683f01007387 */ /* 0x0009e20000100800 */
[----:B0-----:R-:W-:-:S03]  /*23e70*/  LEA R61, P1, R6, R72, 0x1 ;  /* 0x00000048063d7211 */ /* 0x001fc600078208ff */
[----:B------:R0:W3:Y:S04]  /*23e80*/  @P0 LDG.E.U16 R54, desc[UR20][R4.64] ;  /* 0x0000001404360981 */ /* 0x0000e8000c1e1500 */
[----:B------:R3:W-:Y:S01]  /*23e90*/  STL [R1+0x370], R7 ;  /* 0x0003700701007387 */ /* 0x0007e20000100800 */
[-C--:B----4-:R-:W-:Y:S01]  /*23ea0*/  LEA.HI.X.SX32 R63, R6, R69.reuse, 0x1, P1 ;  /* 0x00000045063f7211 */ /* 0x090fe200008f0eff */
[----:B0-----:R-:W-:Y:S02]  /*23eb0*/  @P0 IMAD.MOV.U32 R5, RZ, RZ, R7 ;  /* 0x000000ffff050224 */ /* 0x001fe400078e0007 */
[----:B------:R-:W-:Y:S02]  /*23ec0*/  @P0 IMAD.MOV.U32 R4, RZ, RZ, R62 ;  /* 0x000000ffff040224 */ /* 0x000fe400078e003e */
[----:B---3--:R-:W-:Y:S01]  /*23ed0*/  IMAD R7, R53, UR4, RZ ;  /* 0x0000000435077c24 */ /* 0x008fe2000f8e02ff */
[----:B------:R-:W0:Y:S01]  /*23ee0*/  LDCU UR4, c[0x0][0x3b0] ;  /* 0x00007600ff0477ac */ /* 0x000e220008000800 */
[----:B------:R-:W-:Y:S01]  /*23ef0*/  IMAD R6, R52, UR5, RZ ;  /* 0x0000000534067c24 */ /* 0x000fe2000f8e02ff */
[----:B------:R3:W4:Y:S02]  /*23f00*/  @P0 LDG.E.U16 R25, desc[UR20][R4.64] ;  /* 0x0000001404190981 */ /* 0x000724000c1e1500 */
[C---:B------:R-:W-:Y:S01]  /*23f10*/  LEA R62, P1, R7.reuse, R72, 0x1 ;  /* 0x00000048073e7211 */ /* 0x040fe200078208ff */
[----:B------:R-:W0:Y:S01]  /*23f20*/  LDCU UR5, c[0x0][0x3b0] ;  /* 0x00007600ff0577ac */ /* 0x000e220008000800 */
[----:B------:R-:W-:Y:S01]  /*23f30*/  PRMT R53, RZ, 0x7610, R53 ;  /* 0x00007610ff357816 */ /* 0x000fe20000000035 */
[----:B------:R1:W-:Y:S01]  /*23f40*/  STL [R1+0x37c], R61 ;  /* 0x00037c3d01007387 */ /* 0x0003e20000100800 */
[----:B------:R-:W-:Y:S01]  /*23f50*/  LEA.HI.X.SX32 R64, R7, R69, 0x1, P1 ;  /* 0x0000004507407211 */ /* 0x000fe200008f0eff */
[----:B---3--:R-:W-:-:S02]  /*23f60*/  @P0 IMAD.MOV.U32 R4, RZ, RZ, R61 ;  /* 0x000000ffff040224 */ /* 0x008fc400078e003d */
[----:B------:R-:W-:Y:S02]  /*23f70*/  @P0 IMAD.MOV.U32 R5, RZ, RZ, R63 ;  /* 0x000000ffff050224 */ /* 0x000fe400078e003f */
[----:B--2---:R-:W-:Y:S01]  /*23f80*/  IMAD R7, R51, UR7, RZ ;  /* 0x0000000733077c24 */ /* 0x004fe2000f8e02ff */
[----:B-1----:R-:W-:Y:S01]  /*23f90*/  LEA R61, P3, R6, R72, 0x1 ;  /* 0x00000048063d7211 */ /* 0x002fe200078608ff */
[----:B------:R1:W-:Y:S01]  /*23fa0*/  STL [R1+0x378], R63 ;  /* 0x0003783f01007387 */ /* 0x0003e20000100800 */
[----:B------:R-:W2:Y:S03]  /*23fb0*/  LDCU UR7, c[0x0][0x3b0] ;  /* 0x00007600ff0777ac */ /* 0x000ea60008000800 */
[----:B------:R3:W4:Y:S01]  /*23fc0*/  @P0 LDG.E.U16 R53, desc[UR20][R4.64] ;  /* 0x0000001404350981 */ /* 0x000722000c1e1500 */
[----:B------:R-:W-:-:S03]  /*23fd0*/  PRMT R52, RZ, 0x7610, R52 ;  /* 0x00007610ff347816 */ /* 0x000fc60000000034 */
[----:B------:R0:W-:Y:S01]  /*23fe0*/  STL [R1+0x384], R62 ;  /* 0x0003843e01007387 */ /* 0x0001e20000100800 */
[----:B-1----:R-:W-:Y:S01]  /*23ff0*/  LEA.HI.X.SX32 R63, R6, R69, 0x1, P3 ;  /* 0x00000045063f7211 */ /* 0x002fe200018f0eff */
[----:B---3--:R-:W-:Y:S02]  /*24000*/  @P0 IMAD.MOV.U32 R4, RZ, RZ, R62 ;  /* 0x000000ffff040224 */ /* 0x008fe400078e003e */
[----:B------:R-:W-:Y:S01]  /*24010*/  @P0 IMAD.MOV.U32 R5, RZ, RZ, R64 ;  /* 0x000000ffff050224 */ /* 0x000fe200078e0040 */
[----:B------:R-:W-:Y:S01]  /*24020*/  STL [R1+0x38c], R61 ;  /* 0x00038c3d01007387 */ /* 0x000fe20000100800 */
[----:B0-----:R-:W-:Y:S01]  /*24030*/  LEA R62, P1, R7, R72, 0x1 ;  /* 0x00000048073e7211 */ /* 0x001fe200078208ff */
[----:B------:R-:W-:Y:S01]  /*24040*/  IMAD R6, R50, UR11, RZ ;  /* 0x0000000b32067c24 */ /* 0x000fe2000f8e02ff */
[----:B------:R-:W0:Y:S01]  /*24050*/  LDCU UR11, c[0x0][0x3b0] ;  /* 0x00007600ff0b77ac */ /* 0x000e220008000800 */
[----:B------:R-:W-:Y:S04]  /*24060*/  STL [R1+0x380], R64 ;  /* 0x0003804001007387 */ /* 0x000fe80000100800 */
[----:B------:R1:W3:Y:S04]  /*24070*/  @P0 LDG.E.U16 R24, desc[UR20][R4.64] ;  /* 0x0000001404180981 */ /* 0x0002e8000c1e1500 */
[----:B------:R0:W-:Y:S01]  /*24080*/  STL [R1+0x388], R63 ;  /* 0x0003883f01007387 */ /* 0x0001e20000100800 */
[----:B-1----:R-:W-:-:S02]  /*24090*/  @P0 IMAD.MOV.U32 R4, RZ, RZ, R61 ;  /* 0x000000ffff040224 */ /* 0x002fc400078e003d */
[----:B------:R-:W-:Y:S01]  /*240a0*/  @P0 IMAD.MOV.U32 R5, RZ, RZ, R63 ;  /* 0x000000ffff050224 */ /* 0x000fe200078e003f */
[-C--:B0-----:R-:W-:Y:S01]  /*240b0*/  LEA.HI.X.SX32 R63, R7, R69.reuse, 0x1, P1 ;  /* 0x00000045073f7211 */ /* 0x081fe200008f0eff */
[----:B------:R-:W-:Y:S01]  /*240c0*/  IMAD R7, R49, UR4, RZ ;  /* 0x0000000431077c24 */ /* 0x000fe2000f8e02ff */
[C---:B------:R-:W-:Y:S02]  /*240d0*/  LEA R61, P1, R6.reuse, R72, 0x1 ;  /* 0x00000048063d7211 */ /* 0x040fe400078208ff */
[----:B------:R0:W3:Y:S01]  /*240e0*/  @P0 LDG.E.U16 R52, desc[UR20][R4.64] ;  /* 0x0000001404340981 */ /* 0x0000e2000c1e1500 */
[----:B------:R-:W1:Y:S01]  /*240f0*/  LDCU UR4, c[0x0][0x3b0] ;  /* 0x00007600ff0477ac */ /* 0x000e620008000800 */
[----:B------:R-:W-:Y:S02]  /*24100*/  LEA.HI.X.SX32 R64, R6, R69, 0x1, P1 ;  /* 0x0000004506407211 */ /* 0x000fe400008f0eff */
[----:B------:R2:W-:Y:S01]  /*24110*/  STL [R1+0x394], R62 ;  /* 0x0003943e01007387 */ /* 0x0005e20000100800 */
[----:B------:R-:W-:Y:S01]  /*24120*/  IMAD R6, R48, UR5, RZ ;  /* 0x0000000530067c24 */ /* 0x000fe2000f8e02ff */
[----:B------:R-:W-:Y:S01]  /*24130*/  PRMT R51, RZ, 0x7610, R51 ;  /* 0x00007610ff337816 */ /* 0x000fe20000000033 */
[----:B------:R-:W1:Y:S01]  /*24140*/  LDCU UR5, c[0x0][0x3b0] ;  /* 0x00007600ff0577ac */ /* 0x000e620008000800 */
[----:B0-----:R-:W-:-:S02]  /*24150*/  @P0 IMAD.MOV.U32 R4, RZ, RZ, R62 ;  /* 0x000000ffff040224 */ /* 0x001fc400078e003e */
[----:B------:R-:W-:Y:S01]  /*24160*/  @P0 IMAD.MOV.U32 R5, RZ, RZ, R63 ;  /* 0x000000ffff050224 */ /* 0x000fe200078e003f */
[C---:B--2---:R-:W-:Y:S01]  /*24170*/  LEA R62, P3, R7.reuse, R72, 0x1 ;  /* 0x00000048073e7211 */ /* 0x044fe200078608ff */
[----:B------:R0:W-:Y:S04]  /*24180*/  STL [R1+0x390], R63 ;  /* 0x0003903f01007387 */ /* 0x0001e80000100800 */
[----:B------:R2:W3:Y:S04]  /*24190*/  @P0 LDG.E.U16 R23, desc[UR20][R4.64] ;  /* 0x0000001404170981 */ /* 0x0004e8000c1e1500 */
[----:B------:R1:W-:Y:S01]  /*241a0*/  STL [R1+0x39c], R61 ;  /* 0x00039c3d01007387 */ /* 0x0003e20000100800 */
[----:B0-----:R-:W-:Y:S01]  /*241b0*/  LEA.HI.X.SX32 R63, R7, R69, 0x1, P3 ;  /* 0x00000045073f7211 */ /* 0x001fe200018f0eff */
[----:B--2---:R-:W-:-:S02]  /*241c0*/  @P0 IMAD.MOV.U32 R4, RZ, RZ, R61 ;  /* 0x000000ffff040224 */ /* 0x004fc400078e003d */
[----:B------:R-:W-:Y:S01]  /*241d0*/  @P0 IMAD.MOV.U32 R5, RZ, RZ, R64 ;  /* 0x000000ffff050224 */ /* 0x000fe200078e0040 */
[----:B------:R-:W-:Y:S01]  /*241e0*/  STL [R1+0x3a4], R62 ;  /* 0x0003a43e01007387 */ /* 0x000fe20000100800 */
[----:B-1----:R-:W-:Y:S01]  /*241f0*/  LEA R61, P1, R6, R72, 0x1 ;  /* 0x00000048063d7211 */ /* 0x002fe200078208ff */
[----:B------:R-:W-:Y:S01]  /*24200*/  IMAD R7, R47, UR7, RZ ;  /* 0x000000072f077c24 */ /* 0x000fe2000f8e02ff */
[----:B------:R-:W0:Y:S01]  /*24210*/  LDCU UR7, c[0x0][0x3b0] ;  /* 0x00007600ff0777ac */ /* 0x000e220008000800 */
[----:B------:R-:W-:Y:S04]  /*24220*/  STL [R1+0x398], R64 ;  /* 0x0003984001007387 */ /* 0x000fe80000100800 */
[----:B------:R1:W2:Y:S04]  /*24230*/  @P0 LDG.E.U16 R51, desc[UR20][R4.64] ;  /* 0x0000001404330981 */ /* 0x0002a8000c1e1500 */
[----:B------:R0:W-:Y:S01]  /*24240*/  STL [R1+0x3a0], R63 ;  /* 0x0003a03f01007387 */ /* 0x0001e20000100800 */
[----:B------:R-:W-:Y:S01]  /*24250*/  PRMT R50, RZ, 0x7610, R50 ;  /* 0x00007610ff327816 */ /* 0x000fe20000000032 */
[----:B-1----:R-:W-:-:S02]  /*24260*/  @P0 IMAD.MOV.U32 R4, RZ, RZ, R62 ;  /* 0x000000ffff040224 */ /* 0x002fc400078e003e */
[----:B------:R-:W-:Y:S01]  /*24270*/  @P0 IMAD.MOV.U32 R5, RZ, RZ, R63 ;  /* 0x000000ffff050224 */ /* 0x000fe200078e003f */
[-C--:B0-----:R-:W-:Y:S01]  /*24280*/  LEA.HI.X.SX32 R63, R6, R69.reuse, 0x1, P1 ;  /* 0x00000045063f7211 */ /* 0x081fe200008f0eff */
[----:B------:R-:W-:Y:S01]  /*24290*/  IMAD R6, R45, UR11, RZ ;  /* 0x0000000b2d067c24 */ /* 0x000fe2000f8e02ff */
[C---:B------:R-:W-:Y:S02]  /*242a0*/  LEA R62, P1, R7.reuse, R72, 0x1 ;  /* 0x00000048073e7211 */ /* 0x040fe400078208ff */
[----:B------:R0:W2:Y:S01]  /*242b0*/  @P0 LDG.E.U16 R22, desc[UR20][R4.64] ;  /* 0x0000001404160981 */ /* 0x0000a2000c1e1500 */
[----:B------:R-:W1:Y:S01]  /*242c0*/  LDCU UR11, c[0x0][0x3b0] ;  /* 0x00007600ff0b77ac */ /* 0x000e620008000800 */
[----:B------:R-:W-:Y:S02]  /*242d0*/  LEA.HI.X.SX32 R64, R7, R69, 0x1, P1 ;  /* 0x0000004507407211 */ /* 0x000fe400008f0eff */
[----:B------:R0:W-:Y:S01]  /*242e0*/  STL [R1+0x3ac], R61 ;  /* 0x0003ac3d01007387 */ /* 0x0001e20000100800 */
[----:B------:R-:W-:Y:S01]  /*242f0*/  IMAD R7, R44, UR4, RZ ;  /* 0x000000042c077c24 */ /* 0x000fe2000f8e02ff */
[----:B------:R-:W1:Y:S01]  /*24300*/  LDCU UR4, c[0x0][0x3b0] ;  /* 0x00007600ff0477ac */ /* 0x000e620008000800 */
[----:B0-----:R-:W-:-:S02]  /*24310*/  @P0 IMAD.MOV.U32 R4, RZ, RZ, R61 ;  /* 0x000000ffff040224 */ /* 0x001fc400078e003d */
[----:B------:R-:W-:Y:S01]  /*24320*/  @P0 IMAD.MOV.U32 R5, RZ, RZ, R63 ;  /* 0x000000ffff050224 */ /* 0x000fe200078e003f */
[----:B------:R-:W-:Y:S01]  /*24330*/  LEA R61, P3, R6, R72, 0x1 ;  /* 0x00000048063d7211 */ /* 0x000fe200078608ff */
[----:B------:R0:W-:Y:S04]  /*24340*/  STL [R1+0x3a8], R63 ;  /* 0x0003a83f01007387 */ /* 0x0001e80000100800 */
[----:B------:R1:W2:Y:S01]  /*24350*/  @P0 LDG.E.U16 R50, desc[UR20][R4.64] ;  /* 0x0000001404320981 */ /* 0x0002a2000c1e1500 */
[----:B------:R-:W-:-:S03]  /*24360*/  PRMT R49, RZ, 0x7610, R49 ;  /* 0x00007610ff317816 */ /* 0x000fc60000000031 */
[----:B------:R1:W-:Y:S01]  /*24370*/  STL [R1+0x3b4], R62 ;  /* 0x0003b43e01007387 */ /* 0x0003e20000100800 */
[----:B0-----:R-:W-:Y:S01]  /*24380*/  LEA.HI.X.SX32 R63, R6, R69, 0x1, P3 ;  /* 0x00000045063f7211 */ /* 0x001fe200018f0eff */
[----:B-1----:R-:W-:Y:S02]  /*24390*/  @P0 IMAD.MOV.U32 R4, RZ, RZ, R62 ;  /* 0x000000ffff040224 */ /* 0x002fe400078e003e */
[----:B------:R-:W-:Y:S01]  /*243a0*/  @P0 IMAD.MOV.U32 R5, RZ, RZ, R64 ;  /* 0x000000ffff050224 */ /* 0x000fe200078e0040 */
[----:B------:R-:W-:Y:S01]  /*243b0*/  STL [R1+0x3bc], R61 ;  /* 0x0003bc3d01007387 */ /* 0x000fe20000100800 */
[----:B------:R-:W-:Y:S01]  /*243c0*/  LEA R62, P1, R7, R72, 0x1 ;  /* 0x00000048073e7211 */ /* 0x000fe200078208ff */
[----:B------:R-:W-:Y:S01]  /*243d0*/  IMAD R6, R43, UR5, RZ ;  /* 0x000000052b067c24 */ /* 0x000fe2000f8e02ff */
[----:B------:R-:W0:Y:S01]  /*243e0*/  LDCU UR5, c[0x0][0x3b0] ;  /* 0x00007600ff0577ac */ /* 0x000e220008000800 */
[----:B------:R-:W-:Y:S04]  /*243f0*/  STL [R1+0x3b0], R64 ;  /* 0x0003b04001007387 */ /* 0x000fe80000100800 */
[----:B------:R1:W2:Y:S04]  /*24400*/  @P0 LDG.E.U16 R21, desc[UR20][R4.64] ;  /* 0x0000001404150981 */ /* 0x0002a8000c1e1500 */
[----:B------:R0:W-:Y:S01]  /*24410*/  STL [R1+0x3b8], R63 ;  /* 0x0003b83f01007387 */ /* 0x0001e20000100800 */
        /* <DEDUP_REMOVED lines=14> */
[C---:B------:R-:W-:Y:S01]  /*24500*/  LEA R62, P3, R7.reuse, R72, 0x1 ;  /* 0x00000048073e7211 */ /* 0x040fe200078608ff */
[----:B------:R0:W-:Y:S04]  /*24510*/  STL [R1+0x3c0], R63 ;  /* 0x0003c03f01007387 */ /* 0x0001e80000100800 */
[----:B------:R1:W2:Y:S04]  /*24520*/  @P0 LDG.E.U16 R20, desc[UR20][R4.64] ;  /* 0x0000001404140981 */ /* 0x0002a8000c1e1500 */
[----:B------:R1:W-:Y:S01]  /*24530*/  STL [R1+0x3cc], R61 ;  /* 0x0003cc3d01007387 */ /* 0x0003e20000100800 */
[----:B0-----:R-:W-:Y:S01]  /*24540*/  LEA.HI.X.SX32 R63, R7, R69, 0x1, P3 ;  /* 0x00000045073f7211 */ /* 0x001fe200018f0eff */
[----:B-1----:R-:W-:-:S02]  /*24550*/  @P0 IMAD.MOV.U32 R4, RZ, RZ, R61 ;  /* 0x000000ffff040224 */ /* 0x002fc400078e003d */
        /* <DEDUP_REMOVED lines=32> */
[----:B------:R-:W-:Y:S01]  /*24760*/  PRMT R17, RZ, 0x7610, R17 ;  /* 0x00007610ff117816 */ /* 0x000fe20000000011 */
[----:B------:R-:W-:Y:S01]  /*24770*/  STL [R1+0x3e0], R64 ;  /* 0x0003e04001007387 */ /* 0x000fe20000100800 */
[----:B------:R-:W0:Y:S03]  /*24780*/  LDCU UR11, c[0x0][0x3b0] ;  /* 0x00007600ff0b77ac */ /* 0x000e260008000800 */
        /* <DEDUP_REMOVED lines=8> */
[----:B------:R-:W-:Y:S01]  /*24810*/  PRMT R45, RZ, 0x7610, R45 ;  /* 0x00007610ff2d7816 */ /* 0x000fe2000000002d */
[----:B------:R-:W1:Y:S02]  /*24820*/  LDCU UR4, c[0x0][0x3b0] ;  /* 0x00007600ff0477ac */ /* 0x000e640008000800 */
[----:B------:R0:W-:Y:S01]  /*24830*/  STL [R1+0x3f4], R62 ;  /* 0x0003f43e01007387 */ /* 0x0001e20000100800 */
[----:B------:R-:W-:Y:S01]  /*24840*/  LEA.HI.X.SX32 R64, R6, R69, 0x1, P1 ;  /* 0x0000004506407211 */ /* 0x000fe200008f0eff */
[----:B0-----:R-:W-:-:S02]  /*24850*/  @P0 IMAD.MOV.U32 R4, RZ, RZ, R62 ;  /* 0x000000ffff040224 */ /* 0x001fc400078e003e */
[----:B------:R0:W-:Y:S01]  /*24860*/  STL [R1+0x3f0], R63 ;  /* 0x0003f03f01007387 */ /* 0x0001e20000100800 */
[----:B------:R-:W-:-:S03]  /*24870*/  LEA R62, P3, R7, R72, 0x1 ;  /* 0x00000048073e7211 */ /* 0x000fc600078608ff */
[----:B------:R0:W-:Y:S04]  /*24880*/  STL [R1+0x3fc], R61 ;  /* 0x0003fc3d01007387 */ /* 0x0001e80000100800 */
[----:B------:R0:W-:Y:S04]  /*24890*/  STL [R1+0x404], R62 ;  /* 0x0004043e01007387 */ /* 0x0001e80000100800 */
[----:B------:R-:W-:Y:S04]  /*248a0*/  STL [R1+0x3f8], R64 ;  /* 0x0003f84001007387 */ /* 0x000fe80000100800 */
[----:B------:R-:W2:Y:S01]  /*248b0*/  LDL.LU R91, [R1+0xcc] ;  /* 0x0000cc00015b7983 */ /* 0x000ea20000300800 */
[----:B------:R-:W-:Y:S01]  /*248c0*/  @P0 IMAD.MOV.U32 R5, RZ, RZ, R63 ;  /* 0x000000ffff050224 */ /* 0x000fe200078e003f */
[----:B0-----:R-:W-:Y:S01]  /*248d0*/  LEA.HI.X.SX32 R63, R7, R69, 0x1, P3 ;  /* 0x00000045073f7211 */ /* 0x001fe200018f0eff */
[----:B------:R-:W-:Y:S01]  /*248e0*/  IMAD R6, R35, UR5, RZ ;  /* 0x0000000523067c24 */ /* 0x000fe2000f8e02ff */
[----:B------:R-:W-:-:S02]  /*248f0*/  PRMT R16, RZ, 0x7610, R16 ;  /* 0x00007610ff107816 */ /* 0x000fc40000000010 */
[----:B------:R0:W3:Y:S01]  /*24900*/  @P0 LDG.E.U16 R17, desc[UR20][R4.64] ;  /* 0x0000001404110981 */ /* 0x0000e2000c1e1500 */
[----:B------:R-:W-:Y:S01]  /*24910*/  IMAD R7, R34, UR7, RZ ;  /* 0x0000000722077c24 */ /* 0x000fe2000f8e02ff */
[----:B------:R-:W-:Y:S01]  /*24920*/  PRMT R44, RZ, 0x7610, R44 ;  /* 0x00007610ff2c7816 */ /* 0x000fe2000000002c */
[----:B------:R-:W2:Y:S01]  /*24930*/  LDCU UR5, c[0x0][0x3b0] ;  /* 0x00007600ff0577ac */ /* 0x000ea20008000800 */
[----:B------:R1:W-:Y:S01]  /*24940*/  STL [R1+0x400], R63 ;  /* 0x0004003f01007387 */ /* 0x0003e20000100800 */
[----:B------:R-:W-:Y:S01]  /*24950*/  PRMT R15, RZ, 0x7610, R15 ;  /* 0x00007610ff0f7816 */ /* 0x000fe2000000000f */
[----:B------:R-:W1:Y:S02]  /*24960*/  LDCU UR7, c[0x0][0x3b0] ;  /* 0x00007600ff0777ac */ /* 0x000e640008000800 */
[----:B------:R-:W3:Y:S01]  /*24970*/  LDL.LU R89, [R1+0xd0] ;  /* 0x0000d00001597983 */ /* 0x000ee20000300800 */
[----:B0-----:R-:W-:Y:S02]  /*24980*/  @P0 IMAD.MOV.U32 R4, RZ, RZ, R61 ;  /* 0x000000ffff040224 */ /* 0x001fe400078e003d */
[----:B------:R-:W-:Y:S01]  /*24990*/  @P0 IMAD.MOV.U32 R5, RZ, RZ, R64 ;  /* 0x000000ffff050224 */ /* 0x000fe200078e0040 */
[----:B------:R-:W-:-:S04]  /*249a0*/  LEA R61, P1, R6, R72, 0x1 ;  /* 0x00000048063d7211 */ /* 0x000fc800078208ff */
[----:B------:R0:W4:Y:S04]  /*249b0*/  @P0 LDG.E.U16 R45, desc[UR20][R4.64] ;  /* 0x00000014042d0981 */ /* 0x000128000c1e1500 */
[----:B------:R-:W-:Y:S01]  /*249c0*/  STL [R1+0x40c], R61 ;  /* 0x00040c3d01007387 */ /* 0x000fe20000100800 */
[----:B0-----:R-:W-:Y:S01]  /*249d0*/  @P0 IMAD.MOV.U32 R4, RZ, RZ, R62 ;  /* 0x000000ffff040224 */ /* 0x001fe200078e003e */
[-C--:B------:R-:W-:Y:S01]  /*249e0*/  LEA.HI.X.SX32 R62, R6, R69.reuse, 0x1, P1 ;  /* 0x00000045063e7211 */ /* 0x080fe200008f0eff */
[----:B------:R-:W-:Y:S02]  /*249f0*/  @P0 IMAD.MOV.U32 R5, RZ, RZ, R63 ;  /* 0x000000ffff050224 */ /* 0x000fe400078e003f */
[----:B------:R-:W-:Y:S02]  /*24a00*/  IMAD R6, R33, UR11, RZ ;  /* 0x0000000b21067c24 */ /* 0x000fe4000f8e02ff */
[----:B------:R0:W-:Y:S01]  /*24a10*/  STL [R1+0x408], R62 ;  /* 0x0004083e01007387 */ /* 0x0001e20000100800 */
[C---:B-1----:R-:W-:Y:S01]  /*24a20*/  LEA R63, P1, R7.reuse, R72, 0x1 ;  /* 0x00000048073f7211 */ /* 0x042fe200078208ff */
[----:B------:R-:W1:Y:S02]  /*24a30*/  LDCU UR11, c[0x0][0x3b0] ;  /* 0x00007600ff0b77ac */ /* 0x000e640008000800 */
[----:B------:R-:W1:Y:S01]  /*24a40*/  LDL.LU R90, [R1+0xe0] ;  /* 0x0000e000015a7983 */ /* 0x000e620000300800 */
[----:B------:R-:W-:-:S03]  /*24a50*/  LEA.HI.X.SX32 R64, R7, R69, 0x1, P1 ;  /* 0x0000004507407211 */ /* 0x000fc600008f0eff */
[----:B------:R0:W4:Y:S02]  /*24a60*/  @P0 LDG.E.U16 R16, desc[UR20][R4.64] ;  /* 0x0000001404100981 */ /* 0x000124000c1e1500 */
[----:B0-----:R-:W-:Y:S01]  /*24a70*/  @P0 IMAD.MOV.U32 R5, RZ, RZ, R62 ;  /* 0x000000ffff050224 */ /* 0x001fe200078e003e */
[----:B------:R-:W-:Y:S01]  /*24a80*/  LEA R62, P3, R6, R72, 0x1 ;  /* 0x00000048063e7211 */ /* 0x000fe200078608ff */
[----:B------:R-:W-:Y:S02]  /*24a90*/  @P0 IMAD.MOV.U32 R4, RZ, RZ, R61 ;  /* 0x000000ffff040224 */ /* 0x000fe400078e003d */
[----:B------:R-:W4:Y:S04]  /*24aa0*/  LDL.LU R61, [R1+0xec] ;  /* 0x0000ec00013d7983 */ /* 0x000f280000300800 */
[----:B------:R0:W-:Y:S04]  /*24ab0*/  STL [R1+0x414], R63 ;  /* 0x0004143f01007387 */ /* 0x0001e80000100800 */
[----:B------:R0:W4:Y:S04]  /*24ac0*/  @P0 LDG.E.U16 R44, desc[UR20][R4.64] ;  /* 0x00000014042c0981 */ /* 0x000128000c1e1500 */
[----:B------:R-:W-:Y:S01]  /*24ad0*/  STL [R1+0x41c], R62 ;  /* 0x00041c3e01007387 */ /* 0x000fe20000100800 */
[----:B------:R-:W-:Y:S01]  /*24ae0*/  IMAD R7, R32, UR4, RZ ;  /* 0x0000000420077c24 */ /* 0x000fe2000f8e02ff */
[----:B------:R-:W-:Y:S01]  /*24af0*/  LEA.HI.X.SX32 R66, R6, R69, 0x1, P3 ;  /* 0x0000004506427211 */ /* 0x000fe200018f0eff */
[----:B------:R-:W4:Y:S01]  /*24b00*/  LDCU UR4, c[0x0][0x3b0] ;  /* 0x00007600ff0477ac */ /* 0x000f220008000800 */
[----:B------:R0:W-:Y:S02]  /*24b10*/  STL [R1+0x410], R64 ;  /* 0x0004104001007387 */ /* 0x0001e40000100800 */
[----:B0-----:R-:W-:-:S02]  /*24b20*/  @P0 IMAD.MOV.U32 R4, RZ, RZ, R63 ;  /* 0x000000ffff040224 */ /* 0x001fc400078e003f */
[----:B------:R-:W4:Y:S01]  /*24b30*/  LDL.LU R63, [R1+0xf0] ;  /* 0x0000f000013f7983 */ /* 0x000f220000300800 */
[----:B------:R-:W-:Y:S01]  /*24b40*/  @P0 IMAD.MOV.U32 R5, RZ, RZ, R64 ;  /* 0x000000ffff050224 */ /* 0x000fe200078e0040 */
[----:B------:R-:W-:Y:S02]  /*24b50*/  LEA R64, P1, R7, R72, 0x1 ;  /* 0x0000004807407211 */ /* 0x000fe400078208ff */
[----:B------:R0:W-:Y:S04]  /*24b60*/  STL [R1+0x418], R66 ;  /* 0x0004184201007387 */ /* 0x0001e80000100800 */
[----:B------:R-:W-:Y:S01]  /*24b70*/  STL [R1+0x424], R64 ;  /* 0x0004244001007387 */ /* 0x000fe20000100800 */
[----:B------:R-:W-:-:S03]  /*24b80*/  PRMT R43, RZ, 0x7610, R43 ;  /* 0x00007610ff2b7816 */ /* 0x000fc6000000002b */
[----:B------:R0:W4:Y:S01]  /*24b90*/  @P0 LDG.E.U16 R15, desc[UR20][R4.64] ;  /* 0x00000014040f0981 */ /* 0x000122000c1e1500 */
[----:B--2---:R-:W-:Y:S01]  /*24ba0*/  IMAD R6, R91, UR5, RZ ;  /* 0x000000055b067c24 */ /* 0x004fe2000f8e02ff */
[----:B------:R-:W-:Y:S02]  /*24bb0*/  PRMT R14, RZ, 0x7610, R14 ;  /* 0x00007610ff0e7816 */ /* 0x000fe4000000000e */
[----:B------:R-:W2:Y:S01]  /*24bc0*/  LDL.LU R91, [R1+0xf4] ;  /* 0x0000f400015b7983 */ /* 0x000ea20000300800 */
[----:B0-----:R-:W-:Y:S01]  /*24bd0*/  @P0 IMAD.MOV.U32 R4, RZ, RZ, R62 ;  /* 0x000000ffff040224 */ /* 0x001fe200078e003e */
[----:B------:R-:W4:Y:S01]  /*24be0*/  LDCU UR5, c[0x0][0x3b0] ;  /* 0x00007600ff0577ac */ /* 0x000f220008000800 */
[----:B------:R-:W-:-:S05]  /*24bf0*/  @P0 IMAD.MOV.U32 R5, RZ, RZ, R66 ;  /* 0x000000ffff050224 */ /* 0x000fca00078e0042 */
[----:B------:R0:W2:Y:S02]  /*24c00*/  @P0 LDG.E.U16 R43, desc[UR20][R4.64] ;  /* 0x00000014042b0981 */ /* 0x0000a4000c1e1500 */
[-C--:B0-----:R-:W-:Y:S01]  /*24c10*/  LEA.HI.X.SX32 R4, R7, R69.reuse, 0x1, P1 ;  /* 0x0000004507047211 */ /* 0x081fe200008f0eff */
[----:B---3--:R-:W-:Y:S01]  /*24c20*/  IMAD R7, R89, UR7, RZ ;  /* 0x0000000759077c24 */ /* 0x008fe2000f8e02ff */
[CC--:B------:R-:W-:Y:S01]  /*24c30*/  LEA R62, P1, R6.reuse, R72.reuse, 0x1 ;  /* 0x00000048063e7211 */ /* 0x0c0fe200078208ff */
[----:B------:R-:W2:Y:S02]  /*24c40*/  LDCU UR7, c[0x0][0x3b0] ;  /* 0x00007600ff0777ac */ /* 0x000ea40008000800 */
[----:B------:R0:W-:Y:S01]  /*24c50*/  STL [R1+0x420], R4 ;  /* 0x0004200401007387 */ /* 0x0001e20000100800 */
[----:B------:R-:W-:Y:S01]  /*24c60*/  @P0 IMAD.MOV.U32 R5, RZ, RZ, R4 ;  /* 0x000000ffff050224 */ /* 0x000fe200078e0004 */
[----:B------:R-:W-:Y:S02]  /*24c70*/  LEA.HI.X.SX32 R66, R6, R69, 0x1, P1 ;  /* 0x0000004506427211 */ /* 0x000fe400008f0eff */
[----:B------:R-:W-:Y:S01]  /*24c80*/  PRMT R42, RZ, 0x7610, R42 ;  /* 0x00007610ff2a7816 */ /* 0x000fe2000000002a */
[----:B0-----:R-:W-:Y:S01]  /*24c90*/  @P0 IMAD.MOV.U32 R4, RZ, RZ, R64 ;  /* 0x000000ffff040224 */ /* 0x001fe200078e0040 */
[----:B------:R-:W-:-:S04]  /*24ca0*/  LEA R64, P3, R7, R72, 0x1 ;  /* 0x0000004807407211 */ /* 0x000fc800078608ff */
[----:B------:R0:W3:Y:S01]  /*24cb0*/  @P0 LDG.E.U16 R14, desc[UR20][R4.64] ;  /* 0x00000014040e0981 */ /* 0x0000e2000c1e1500 */
[----:B------:R-:W-:Y:S01]  /*24cc0*/  LEA.HI.X.SX32 R7, R7, R69, 0x1, P3 ;  /* 0x0000004507077211 */ /* 0x000fe200018f0eff */
[----:B-1----:R-:W-:Y:S01]  /*24cd0*/  IMAD R6, R90, UR11, RZ ;  /* 0x0000000b5a067c24 */ /* 0x002fe2000f8e02ff */
[----:B------:R-:W-:Y:S01]  /*24ce0*/  PRMT R13, RZ, 0x7610, R13 ;  /* 0x00007610ff0d7816 */ /* 0x000fe2000000000d */
[----:B------:R1:W-:Y:S01]  /*24cf0*/  STL [R1+0x42c], R62 ;  /* 0x00042c3e01007387 */ /* 0x0003e20000100800 */
[----:B------:R-:W4:Y:S01]  /*24d00*/  LDCU UR11, c[0x0][0x3b0] ;  /* 0x00007600ff0b77ac */ /* 0x000f220008000800 */
[----:B0-----:R-:W-:Y:S02]  /*24d10*/  @P0 IMAD.MOV.U32 R4, RZ, RZ, R62 ;  /* 0x000000ffff040224 */ /* 0x001fe400078e003e */
[----:B------:R-:W-:-:S05]  /*24d20*/  @P0 IMAD.MOV.U32 R5, RZ, RZ, R66 ;  /* 0x000000ffff050224 */ /* 0x000fca00078e0042 */
[----:B------:R0:W3:Y:S01]  /*24d30*/  @P0 LDG.E.U16 R42, desc[UR20][R4.64] ;  /* 0x00000014042a0981 */ /* 0x0000e2000c1e1500 */
[----:B-1----:R-:W-:-:S03]  /*24d40*/  LEA R62, P1, R6, R72, 0x1 ;  /* 0x00000048063e7211 */ /* 0x002fc600078208ff */
[----:B------:R-:W-:Y:S01]  /*24d50*/  STL [R1+0x434], R64 ;  /* 0x0004344001007387 */ /* 0x000fe20000100800 */
[----:B0-----:R-:W-:Y:S02]  /*24d60*/  @P0 IMAD.MOV.U32 R4, RZ, RZ, R64 ;  /* 0x000000ffff040224 */ /* 0x001fe400078e0040 */
[----:B------:R-:W-:Y:S01]  /*24d70*/  @P0 IMAD.MOV.U32 R5, RZ, RZ, R7 ;  /* 0x000000ffff050224 */ /* 0x000fe200078e0007 */
[----:B------:R-:W-:Y:S04]  /*24d80*/  STL [R1+0x428], R66 ;  /* 0x0004284201007387 */ /* 0x000fe80000100800 */
[----:B------:R0:W3:Y:S04]  /*24d90*/  @P0 LDG.E.U16 R13, desc[UR20][R4.64] ;  /* 0x00000014040d0981 */ /* 0x0000e8000c1e1500 */
[----:B------:R1:W-:Y:S01]  /*24da0*/  STL [R1+0x430], R7 ;  /* 0x0004300701007387 */ /* 0x0003e20000100800 */
[----:B0-----:R-:W-:Y:S01]  /*24db0*/  LEA.HI.X.SX32 R4, R6, R69, 0x1, P1 ;  /* 0x0000004506047211 */ /* 0x001fe200008f0eff */
[----:B----4-:R-:W-:-:S02]  /*24dc0*/  IMAD R6, R63, UR5, RZ ;  /* 0x000000053f067c24 */ /* 0x010fc4000f8e02ff */
[----:B-1----:R-:W-:Y:S01]  /*24dd0*/  IMAD R7, R61, UR4, RZ ;  /* 0x000000043d077c24 */ /* 0x002fe2000f8e02ff */
[----:B------:R-:W-:Y:S01]  /*24de0*/  STL [R1+0x43c], R62 ;  /* 0x00043c3e01007387 */ /* 0x000fe20000100800 */
[----:B------:R-:W-:Y:S01]  /*24df0*/  @P0 IMAD.MOV.U32 R5, RZ, RZ, R4 ;  /* 0x000000ffff050224 */ /* 0x000fe200078e0004 */
[----:B------:R-:W-:Y:S01]  /*24e00*/  PRMT R41, RZ, 0x7610, R41 ;  /* 0x00007610ff297816 */ /* 0x000fe20000000029 */
[----:B------:R-:W0:Y:S01]  /*24e10*/  LDCU UR4, c[0x0][0x3b0] ;  /* 0x00007600ff0477ac */ /* 0x000e220008000800 */
[----:B------:R1:W-:Y:S01]  /*24e20*/  STL [R1+0x438], R4 ;  /* 0x0004380401007387 */ /* 0x0003e20000100800 */
[CC--:B------:R-:W-:Y:S02]  /*24e30*/  LEA R61, P1, R7.reuse, R72.reuse, 0x1 ;  /* 0x00000048073d7211 */ /* 0x0c0fe400078208ff */
[----:B------:R-:W-:Y:S01]  /*24e40*/  PRMT R12, RZ, 0x7610, R12 ;  /* 0x00007610ff0c7816 */ /* 0x000fe2000000000c */
[----:B------:R-:W4:Y:S01]  /*24e50*/  LDCU UR5, c[0x0][0x3b0] ;  /* 0x00007600ff0577ac */ /* 0x000f220008000800 */
[-C--:B------:R-:W-:Y:S01]  /*24e60*/  LEA.HI.X.SX32 R63, R7, R69.reuse, 0x1, P1 ;  /* 0x00000045073f7211 */ /* 0x080fe200008f0eff */
[----:B-1----:R-:W-:Y:S01]  /*24e70*/  @P0 IMAD.MOV.U32 R4, RZ, RZ, R62 ;  /* 0x000000ffff040224 */ /* 0x002fe200078e003e */
[C---:B------:R-:W-:Y:S01]  /*24e80*/  LEA R62, P3, R6.reuse, R72, 0x1 ;  /* 0x00000048063e7211 */ /* 0x040fe200078608ff */
[----:B------:R-:W-:Y:S03]  /*24e90*/  STL [R1+0x444], R61 ;  /* 0x0004443d01007387 */ /* 0x000fe60000100800 */
[----:B------:R-:W-:Y:S01]  /*24ea0*/  LEA.HI.X.SX32 R6, R6, R69, 0x1, P3 ;  /* 0x0000004506067211 */ /* 0x000fe200018f0eff */
[----:B------:R-:W-:Y:S04]  /*24eb0*/  STL [R1+0x44c], R62 ;  /* 0x00044c3e01007387 */ /* 0x000fe80000100800 */
[----:B------:R-:W-:Y:S04]  /*24ec0*/  STL [R1+0x440], R63 ;  /* 0x0004403f01007387 */ /* 0x000fe80000100800 */
[----:B------:R1:W3:Y:S04]  /*24ed0*/  @P0 LDG.E.U16 R41, desc[UR20][R4.64] ;  /* 0x0000001404290981 */ /* 0x0002e8000c1e1500 */
[----:B------:R0:W-:Y:S01]  /*24ee0*/  STL [R1+0x448], R6 ;  /* 0x0004480601007387 */ /* 0x0001e20000100800 */
[----:B------:R-:W-:Y:S01]  /*24ef0*/  PRMT R40, RZ, 0x7610, R40 ;  /* 0x00007610ff287816 */ /* 0x000fe20000000028 */
[----:B-1----:R-:W-:-:S02]  /*24f00*/  @P0 IMAD.MOV.U32 R4, RZ, RZ, R61 ;  /* 0x000000ffff040224 */ /* 0x002fc400078e003d */
[----:B------:R-:W-:Y:S01]  /*24f10*/  @P0 IMAD.MOV.U32 R5, RZ, RZ, R63 ;  /* 0x000000ffff050224 */ /* 0x000fe200078e003f */
[----:B------:R-:W-:-:S04]  /*24f20*/  PRMT R8, RZ, 0x7610, R8 ;  /* 0x00007610ff087816 */ /* 0x000fc80000000008 */
[----:B------:R1:W3:Y:S04]  /*24f30*/  @P0 LDG.E.U16 R12, desc[UR20][R4.64] ;  /* 0x00000014040c0981 */ /* 0x0002e8000c1e1500 */
[----:B------:R0:W3:Y:S01]  /*24f40*/  @P0 LDG.E.U16 R8, desc[UR20][R10.64] ;  /* 0x000000140a080981 */ /* 0x0000e2000c1e1500 */
[----:B-1----:R-:W-:Y:S02]  /*24f50*/  @P0 IMAD.MOV.U32 R4, RZ, RZ, R62 ;  /* 0x000000ffff040224 */ /* 0x002fe400078e003e */
[----:B------:R-:W-:Y:S02]  /*24f60*/  @P0 IMAD.MOV.U32 R5, RZ, RZ, R6 ;  /* 0x000000ffff050224 */ /* 0x000fe400078e0006 */
[----:B0-----:R-:W-:Y:S01]  /*24f70*/  IMAD R6, R29, UR11, RZ ;  /* 0x0000000b1d067c24 */ /* 0x001fe2000f8e02ff */
[----:B------:R-:W-:Y:S01]  /*24f80*/  PRMT R11, RZ, 0x7610, R11 ;  /* 0x00007610ff0b7816 */ /* 0x000fe2000000000b */
[----:B------:R-:W0:Y:S01]  /*24f90*/  LDCU UR11, c[0x0][0x3b0] ;  /* 0x00007600ff0b77ac */ /* 0x000e220008000800 */
[----:B------:R1:W3:Y:S01]  /*24fa0*/  @P0 LDG.E.U16 R40, desc[UR20][R4.64] ;  /* 0x0000001404280981 */ /* 0x0002e2000c1e1500 */
[----:B--2---:R-:W-:Y:S01]  /*24fb0*/  IMAD R7, R91, UR7, RZ ;  /* 0x000000075b077c24 */ /* 0x004fe2000f8e02ff */
[----:B------:R-:W2:Y:S02]  /*24fc0*/  LDCU UR7, c[0x0][0x3b0] ;  /* 0x00007600ff0777ac */ /* 0x000ea40008000800 */
[----:B------:R-:W0:Y:S02]  /*24fd0*/  LDL.LU R91, [R1+0x110] ;  /* 0x00011000015b7983 */ /* 0x000e240000300800 */
[----:B------:R-:W-:-:S04]  /*24fe0*/  LEA R61, P1, R7, R72, 0x1 ;  /* 0x00000048073d7211 */ /* 0x000fc800078208ff */
[-C--:B------:R-:W-:Y:S01]  /*24ff0*/  LEA.HI.X.SX32 R63, R7, R69.reuse, 0x1, P1 ;  /* 0x00000045073f7211 */ /* 0x080fe200008f0eff */
[----:B------:R2:W-:Y:S01]  /*25000*/  STL [R1+0x454], R61 ;  /* 0x0004543d01007387 */ /* 0x0005e20000100800 */
[----:B------:R-:W-:Y:S01]  /*25010*/  IMAD R7, R28, UR4, RZ ;  /* 0x000000041c077c24 */ /* 0x000fe2000f8e02ff */
[CC--:B------:R-:W-:Y:S01]  /*25020*/  LEA R62, P1, R6.reuse, R72.reuse, 0x1 ;  /* 0x00000048063e7211 */ /* 0x0c0fe200078208ff */
[----:B-1----:R-:W-:Y:S01]  /*25030*/  @P0 IMAD.MOV.U32 R4, RZ, RZ, R61 ;  /* 0x000000ffff040224 */ /* 0x002fe200078e003d */
[----:B------:R1:W-:Y:S01]  /*25040*/  STL [R1+0x450], R63 ;  /* 0x0004503f01007387 */ /* 0x0003e20000100800 */
[----:B------:R-:W-:Y:S01]  /*25050*/  @P0 IMAD.MOV.U32 R5, RZ, RZ, R63 ;  /* 0x000000ffff050224 */ /* 0x000fe200078e003f */
[----:B------:R-:W-:Y:S01]  /*25060*/  LEA R28, P3, R7, R72, 0x1 ;  /* 0x00000048071c7211 */ /* 0x000fe200078608ff */
[----:B------:R-:W0:Y:S01]  /*25070*/  LDCU UR4, c[0x0][0x3b0] ;  /* 0x00007600ff0477ac */ /* 0x000e220008000800 */
[----:B--2---:R-:W2:Y:S01]  /*25080*/  LDL.LU R61, [R1+0x120] ;  /* 0x00012000013d7983 */ /* 0x004ea20000300800 */
[----:B-1----:R-:W-:-:S03]  /*25090*/  LEA.HI.X.SX32 R63, R6, R69, 0x1, P1 ;  /* 0x00000045063f7211 */ /* 0x002fc600008f0eff */
[----:B------:R-:W-:Y:S04]  /*250a0*/  STL [R1+0x45c], R62 ;  /* 0x00045c3e01007387 */ /* 0x000fe80000100800 */
[----:B------:R1:W3:Y:S04]  /*250b0*/  @P0 LDG.E.U16 R11, desc[UR20][R4.64] ;  /* 0x00000014040b0981 */ /* 0x0002e8000c1e1500 */
[----:B------:R-:W-:Y:S04]  /*250c0*/  STL [R1+0x464], R28 ;  /* 0x0004641c01007387 */ /* 0x000fe80000100800 */
[----:B------:R4:W-:Y:S01]  /*250d0*/  STL [R1+0x458], R63 ;  /* 0x0004583f01007387 */ /* 0x0009e20000100800 */
[----:B-1----:R-:W-:-:S03]  /*250e0*/  @P0 IMAD.MOV.U32 R5, RZ, RZ, R63 ;  /* 0x000000ffff050224 */ /* 0x002fc600078e003f */
[----:B----4-:R-:W4:Y:S01]  /*250f0*/  LDL.LU R63, [R1+0x130] ;  /* 0x00013000013f7983 */ /* 0x010f220000300800 */
[----:B------:R-:W-:Y:S01]  /*25100*/  LEA.HI.X.SX32 R29, R7, R69, 0x1, P3 ;  /* 0x00000045071d7211 */ /* 0x000fe200018f0eff */
[----:B------:R-:W-:Y:S01]  /*25110*/  IMAD R6, R27, UR5, RZ ;  /* 0x000000051b067c24 */ /* 0x000fe2000f8e02ff */
[----:B------:R-:W-:Y:S01]  /*25120*/  PRMT R39, RZ, 0x7610, R39 ;  /* 0x00007610ff277816 */ /* 0x000fe20000000027 */
[----:B------:R-:W-:Y:S01]  /*25130*/  @P0 IMAD.MOV.U32 R4, RZ, RZ, R62 ;  /* 0x000000ffff040224 */ /* 0x000fe200078e003e */
[----:B------:R-:W-:Y:S01]  /*25140*/  PRMT R10, RZ, 0x7610, R10 ;  /* 0x00007610ff0a7816 */ /* 0x000fe2000000000a */
[----:B------:R-:W-:Y:S01]  /*25150*/  STL [R1+0x460], R29 ;  /* 0x0004601d01007387 */ /* 0x000fe20000100800 */
[----:B------:R-:W-:Y:S01]  /*25160*/  LEA R27, P1, R6, R72, 0x1 ;  /* 0x00000048061b7211 */ /* 0x000fe200078208ff */
[----:B------:R-:W-:Y:S01]  /*25170*/  IMAD R7, R26, UR7, RZ ;  /* 0x000000071a077c24 */ /* 0x000fe2000f8e02ff */
[----:B------:R-:W4:Y:S01]  /*25180*/  LDCU UR5, c[0x0][0x3b0] ;  /* 0x00007600ff0577ac */ /* 0x000f220008000800 */
[----:B------:R-:W3:Y:S01]  /*25190*/  LDL.LU R89, [R1+0x138] ;  /* 0x0001380001597983 */ /* 0x000ee20000300800 */
[----:B------:R-:W-:-:S02]  /*251a0*/  PRMT R38, RZ, 0x7610, R38 ;  /* 0x00007610ff267816 */ /* 0x000fc40000000026 */
[----:B------:R-:W-:Y:S01]  /*251b0*/  PRMT R9, RZ, 0x7610, R9 ;  /* 0x00007610ff097816 */ /* 0x000fe20000000009 */
[----:B------:R1:W3:Y:S01]  /*251c0*/  @P0 LDG.E.U16 R39, desc[UR20][R4.64] ;  /* 0x0000001404270981 */ /* 0x0002e2000c1e1500 */
[----:B------:R-:W0:Y:S03]  /*251d0*/  LDCU UR7, c[0x0][0x3b0] ;  /* 0x00007600ff0777ac */ /* 0x000e260008000800 */
[----:B------:R-:W-:Y:S01]  /*251e0*/  STL [R1+0x46c], R27 ;  /* 0x00046c1b01007387 */ /* 0x000fe20000100800 */
[----:B-1----:R-:W-:Y:S01]  /*251f0*/  @P0 IMAD.MOV.U32 R4, RZ, RZ, R28 ;  /* 0x000000ffff040224 */ /* 0x002fe200078e001c */
[----:B------:R-:W-:Y:S01]  /*25200*/  LEA.HI.X.SX32 R28, R6, R69, 0x1, P1 ;  /* 0x00000045061c7211 */ /* 0x000fe200008f0eff */
[----:B------:R-:W-:Y:S01]  /*25210*/  @P0 IMAD.MOV.U32 R5, RZ, RZ, R29 ;  /* 0x000000ffff050224 */ /* 0x000fe200078e001d */
[----:B------:R-:W-:-:S03]  /*25220*/  LEA R26, P1, R7, R72, 0x1 ;  /* 0x00000048071a7211 */ /* 0x000fc600078208ff */
[----:B------:R1:W-:Y:S04]  /*25230*/  STL [R1+0x468], R28 ;  /* 0x0004681c01007387 */ /* 0x0003e80000100800 */
[----:B------:R1:W3:Y:S04]  /*25240*/  @P0 LDG.E.U16 R10, desc[UR20][R4.64] ;  /* 0x00000014040a0981 */ /* 0x0002e8000c1e1500 */
[----:B------:R-:W3:Y:S01]  /*25250*/  LDL.LU R90, [R1+0x140] ;  /* 0x00014000015a7983 */ /* 0x000ee20000300800 */
[----:B-1----:R-:W-:Y:S02]  /*25260*/  @P0 IMAD.MOV.U32 R4, RZ, RZ, R27 ;  /* 0x000000ffff040224 */ /* 0x002fe400078e001b */
[----:B------:R-:W-:Y:S01]  /*25270*/  @P0 IMAD.MOV.U32 R5, RZ, RZ, R28 ;  /* 0x000000ffff050224 */ /* 0x000fe200078e001c */
[----:B------:R-:W-:Y:S01]  /*25280*/  LEA.HI.X.SX32 R28, R7, R69, 0x1, P1 ;  /* 0x00000045071c7211 */ /* 0x000fe200008f0eff */
[----:B------:R1:W-:Y:S04]  /*25290*/  STL [R1+0x474], R26 ;  /* 0x0004741a01007387 */ /* 0x0003e80000100800 */
[----:B------:R1:W3:Y:S02]  /*252a0*/  @P0 LDG.E.U16 R38, desc[UR20][R4.64] ;  /* 0x0000001404260981 */ /* 0x0002e4000c1e1500 */
[----:B-1----:R-:W-:-:S02]  /*252b0*/  @P0 IMAD.MOV.U32 R4, RZ, RZ, R26 ;  /* 0x000000ffff040224 */ /* 0x002fc400078e001a */
[----:B------:R-:W-:-:S05]  /*252c0*/  @P0 IMAD.MOV.U32 R5, RZ, RZ, R28 ;  /* 0x000000ffff050224 */ /* 0x000fca00078e001c */
[----:B------:R1:W3:Y:S01]  /*252d0*/  @P0 LDG.E.U16 R9, desc[UR20][R4.64] ;  /* 0x0000001404090981 */ /* 0x0002e2000c1e1500 */
[----:B0-----:R-:W-:Y:S01]  /*252e0*/  IMAD R6, R91, UR11, RZ ;  /* 0x0000000b5b067c24 */ /* 0x001fe2000f8e02ff */
[----:B------:R-:W-:Y:S01]  /*252f0*/  PRMT R37, RZ, 0x7610, R37 ;  /* 0x00007610ff257816 */ /* 0x000fe20000000025 */
[----:B------:R-:W0:Y:S03]  /*25300*/  LDCU UR11, c[0x0][0x3b0] ;  /* 0x00007600ff0b77ac */ /* 0x000e260008000800 */
[----:B------:R-:W-:-:S05]  /*25310*/  LEA R27, P3, R6, R72, 0x1 ;  /* 0x00000048061b7211 */ /* 0x000fca00078608ff */
[----:B------:R-:W-:Y:S04]  /*25320*/  STL [R1+0x47c], R27 ;  /* 0x00047c1b01007387 */ /* 0x000fe80000100800 */
[----:B------:R-:W-:Y:S04]  /*25330*/  STL [R1+0x470], R28 ;  /* 0x0004701c01007387 */ /* 0x000fe80000100800 */
[----:B------:R-:W3:Y:S01]  /*25340*/  LDL.LU R91, [R1+0x150] ;  /* 0x00015000015b7983 */ /* 0x000ee20000300800 */
[----:B--2---:R-:W-:Y:S01]  /*25350*/  IMAD R7, R61, UR4, RZ ;  /* 0x000000043d077c24 */ /* 0x004fe2000f8e02ff */
[-C--:B------:R-:W-:Y:S01]  /*25360*/  LEA.HI.X.SX32 R6, R6, R69.reuse, 0x1, P3 ;  /* 0x0000004506067211 */ /* 0x080fe200018f0eff */
[----:B-1----:R-:W-:Y:S01]  /*25370*/  @P0 IMAD.MOV.U32 R4, RZ, RZ, R27 ;  /* 0x000000ffff040224 */ /* 0x002fe200078e001b */
[----:B------:R-:W2:Y:S01]  /*25380*/  LDL.LU R61, [R1+0x158] ;  /* 0x00015800013d7983 */ /* 0x000ea20000300800 */
[----:B------:R-:W1:Y:S01]  /*25390*/  LDCU UR4, c[0x0][0x3b0] ;  /* 0x00007600ff0477ac */ /* 0x000e620008000800 */
[----:B------:R-:W-:Y:S01]  /*253a0*/  LEA R26, P1, R7, R72, 0x1 ;  /* 0x00000048071a7211 */ /* 0x000fe200078208ff */
[----:B------:R-:W-:Y:S01]  /*253b0*/  @P0 IMAD.MOV.U32 R5, RZ, RZ, R6 ;  /* 0x000000ffff050224 */ /* 0x000fe200078e0006 */
[----:B------:R4:W-:Y:S04]  /*253c0*/  STL [R1+0x478], R6 ;  /* 0x0004780601007387 */ /* 0x0009e80000100800 */
[----:B------:R-:W-:Y:S04]  /*253d0*/  STL [R1+0x484], R26 ;  /* 0x0004841a01007387 */ /* 0x000fe80000100800 */
[----:B------:R0:W2:Y:S01]  /*253e0*/  @P0 LDG.E.U16 R37, desc[UR20][R4.64] ;  /* 0x0000001404250981 */ /* 0x0000a2000c1e1500 */
[----:B----4-:R-:W-:Y:S01]  /*253f0*/  IMAD R6, R63, UR5, RZ ;  /* 0x000000053f067c24 */ /* 0x010fe2000f8e02ff */
[----:B0-----:R-:W-:-:S02]  /*25400*/  LEA.HI.X.SX32 R4, R7, R69, 0x1, P1 ;  /* 0x0000004507047211 */ /* 0x001fc400008f0eff */
[----:B------:R-:W4:Y:S01]  /*25410*/  LDL.LU R63, [R1+0x15c] ;  /* 0x00015c00013f7983 */ /* 0x000f220000300800 */
[----:B------:R-:W2:Y:S01]  /*25420*/  LDCU UR5, c[0x0][0x3b0] ;  /* 0x00007600ff0577ac */ /* 0x000ea20008000800 */
[CC--:B------:R-:W-:Y:S02]  /*25430*/  LEA R28, P1, R6.reuse, R72.reuse, 0x1 ;  /* 0x00000048061c7211 */ /* 0x0c0fe400078208ff */
[----:B---3--:R0:W-:Y:S01]  /*25440*/  STS.U16 [R92+UR8+0x1b00], R8 ;  /* 0x001b00085c007988 */ /* 0x0081e20008000408 */
[----:B------:R-:W-:Y:S02]  /*25450*/  @P0 IMAD.MOV.U32 R5, RZ, RZ, R4 ;  /* 0x000000ffff050224 */ /* 0x000fe400078e0004 */
[----:B------:R-:W-:Y:S01]  /*25460*/  IMAD R7, R89, UR7, RZ ;  /* 0x0000000759077c24 */ /* 0x000fe2000f8e02ff */
[----:B------:R3:W-:Y:S01]  /*25470*/  STL [R1+0x480], R4 ;  /* 0x0004800401007387 */ /* 0x0007e20000100800 */
[----:B------:R-:W-:Y:S01]  /*25480*/  LEA.HI.X.SX32 R29, R6, R69, 0x1, P1 ;  /* 0x00000045061d7211 */ /* 0x000fe200008f0eff */
[----:B------:R-:W4:Y:S01]  /*25490*/  LDCU UR7, c[0x0][0x3b0] ;  /* 0x00007600ff0777ac */ /* 0x000f220008000800 */
[----:B0-----:R-:W-:Y:S01]  /*254a0*/  PRMT R8, RZ, 0x7610, R8 ;  /* 0x00007610ff087816 */ /* 0x001fe20000000008 */
[----:B---3--:R-:W-:Y:S01]  /*254b0*/  @P0 IMAD.MOV.U32 R4, RZ, RZ, R26 ;  /* 0x000000ffff040224 */ /* 0x008fe200078e001a */
[----:B------:R-:W-:-:S02]  /*254c0*/  LEA R26, P3, R7, R72, 0x1 ;  /* 0x00000048071a7211 */ /* 0x000fc400078608ff */
[----:B------:R-:W-:Y:S02]  /*254d0*/  PRMT R36, RZ, 0x7610, R36 ;  /* 0x00007610ff247816 */ /* 0x000fe40000000024 */
[----:B------:R0:W3:Y:S01]  /*254e0*/  @P0 LDG.E.U16 R8, desc[UR20][R4.64] ;  /* 0x0000001404080981 */ /* 0x0000e2000c1e1500 */
[----:B------:R-:W-:Y:S02]  /*254f0*/  LEA.HI.X.SX32 R27, R7, R69, 0x1, P3 ;  /* 0x00000045071b7211 */ /* 0x000fe400018f0eff */
[----:B------:R-:W-:Y:S01]  /*25500*/  PRMT R7, RZ, 0x7610, R7 ;  /* 0x00007610ff077816 */ /* 0x000fe20000000007 */
[----:B0-----:R-:W-:Y:S02]  /*25510*/  @P0 IMAD.MOV.U32 R4, RZ, RZ, R28 ;  /* 0x000000ffff040224 */ /* 0x001fe400078e001c */
[----:B------:R-:W-:Y:S02]  /*25520*/  @P0 IMAD.MOV.U32 R5, RZ, RZ, R29 ;  /* 0x000000ffff050224 */ /* 0x000fe400078e001d */
[----:B------:R-:W-:Y:S01]  /*25530*/  IMAD R6, R90, UR11, RZ ;  /* 0x0000000b5a067c24 */ /* 0x000fe2000f8e02ff */
[----:B------:R0:W-:Y:S01]  /*25540*/  STL [R1+0x48c], R28 ;  /* 0x00048c1c01007387 */ /* 0x0001e20000100800 */
[----:B------:R-:W1:Y:S03]  /*25550*/  LDCU UR11, c[0x0][0x3b0] ;  /* 0x00007600ff0b77ac */ /* 0x000e660008000800 */
[----:B------:R0:W3:Y:S02]  /*25560*/  @P0 LDG.E.U16 R36, desc[UR20][R4.64] ;  /* 0x0000001404240981 */ /* 0x0000e4000c1e1500 */
[----:B0-----:R-:W-:Y:S01]  /*25570*/  LEA R28, P1, R6, R72, 0x1 ;  /* 0x00000048061c7211 */ /* 0x001fe200078208ff */
[----:B------:R-:W-:-:S02]  /*25580*/  @P0 IMAD.MOV.U32 R4, RZ, RZ, R26 ;  /* 0x000000ffff040224 */ /* 0x000fc400078e001a */
[----:B------:R-:W-:Y:S01]  /*25590*/  @P0 IMAD.MOV.U32 R5, RZ, RZ, R27 ;  /* 0x000000ffff050224 */ /* 0x000fe200078e001b */
[----:B------:R-:W-:Y:S04]  /*255a0*/  STL [R1+0x494], R26 ;  /* 0x0004941a01007387 */ /* 0x000fe80000100800 */
[----:B------:R0:W3:Y:S04]  /*255b0*/  @P0 LDG.E.U16 R7, desc[UR20][R4.64] ;  /* 0x0000001404070981 */ /* 0x0000e8000c1e1500 */
[----:B------:R-:W-:Y:S01]  /*255c0*/  STL [R1+0x488], R29 ;  /* 0x0004881d01007387 */ /* 0x000fe20000100800 */
[----:B------:R-:W-:-:S03]  /*255d0*/  PRMT R35, RZ, 0x7610, R35 ;  /* 0x00007610ff237816 */ /* 0x000fc60000000023 */
[----:B------:R-:W-:Y:S01]  /*255e0*/  STL [R1+0x490], R27 ;  /* 0x0004901b01007387 */ /* 0x000fe20000100800 */
[----:B0-----:R-:W-:-:S03]  /*255f0*/  LEA.HI.X.SX32 R4, R6, R69, 0x1, P1 ;  /* 0x0000004506047211 */ /* 0x001fc600008f0eff */
[----:B------:R-:W-:Y:S02]  /*25600*/  STL [R1+0x49c], R28 ;  /* 0x00049c1c01007387 */ /* 0x000fe40000100800 */
[----:B------:R-:W-:Y:S02]  /*25610*/  @P0 IMAD.MOV.U32 R5, RZ, RZ, R4 ;  /* 0x000000ffff050224 */ /* 0x000fe400078e0004 */
[----:B------:R0:W-:Y:S01]  /*25620*/  STL [R1+0x498], R4 ;  /* 0x0004980401007387 */ /* 0x0001e20000100800 */
[----:B------:R-:W-:Y:S01]  /*25630*/  PRMT R6, RZ, 0x7610, R6 ;  /* 0x00007610ff067816 */ /* 0x000fe20000000006 */
[----:B0-----:R-:W-:-:S05]  /*25640*/  @P0 IMAD.MOV.U32 R4, RZ, RZ, R28 ;  /* 0x000000ffff040224 */ /* 0x001fca00078e001c */
[----:B------:R4:W3:Y:S01]  /*25650*/  @P0 LDG.E.U16 R35, desc[UR20][R4.64] ;  /* 0x0000001404230981 */ /* 0x0008e2000c1e1500 */
[----:B-1----:R-:W-:Y:S02]  /*25660*/  IMAD R26, R91, UR4, RZ ;  /* 0x000000045b1a7c24 */ /* 0x002fe4000f8e02ff */
[----:B--2---:R-:W-:-:S03]  /*25670*/  IMAD R27, R61, UR5, RZ ;  /* 0x000000053d1b7c24 */ /* 0x004fc6000f8e02ff */
[CC--:B------:R-:W-:Y:S01]  /*25680*/  LEA R29, P1, R26.reuse, R72.reuse, 0x1 ;  /* 0x000000481a1d7211 */ /* 0x0c0fe200078208ff */
[----:B------:R-:W0:Y:S01]  /*25690*/  LDCU UR4, c[0x0][0x3b0] ;  /* 0x00007600ff0477ac */ /* 0x000e220008000800 */
[C---:B------:R-:W-:Y:S01]  /*256a0*/  LEA R28, P3, R27.reuse, R72, 0x1 ;  /* 0x000000481b1c7211 */ /* 0x040fe200078608ff */
[----:B------:R-:W1:Y:S01]  /*256b0*/  LDCU UR5, c[0x0][0x3b0] ;  /* 0x00007600ff0577ac */ /* 0x000e620008000800 */
[-C--:B------:R-:W-:Y:S01]  /*256c0*/  LEA.HI.X.SX32 R26, R26, R69.reuse, 0x1, P1 ;  /* 0x000000451a1a7211 */ /* 0x080fe200008f0eff */
[----:B------:R-:W-:Y:S01]  /*256d0*/  STL [R1+0x4a4], R29 ;  /* 0x0004a41d01007387 */ /* 0x000fe20000100800 */
[----:B------:R-:W-:-:S03]  /*256e0*/  LEA.HI.X.SX32 R61, R27, R69, 0x1, P3 ;  /* 0x000000451b3d7211 */ /* 0x000fc600018f0eff */
[----:B------:R-:W-:Y:S01]  /*256f0*/  STL [R1+0x4b4], R28 ;  /* 0x0004b41c01007387 */ /* 0x000fe20000100800 */
[----:B------:R-:W-:-:S03]  /*25700*/  @P0 IMAD.MOV.U32 R27, RZ, RZ, R26 ;  /* 0x000000ffff1b0224 */ /* 0x000fc600078e001a */
[----:B------:R2:W-:Y:S01]  /*25710*/  STL [R1+0x4a0], R26 ;  /* 0x0004a01a01007387 */ /* 0x0005e20000100800 */
[----:B----4-:R-:W-:Y:S02]  /*25720*/  IMAD R4, R63, UR7, RZ ;  /* 0x000000073f047c24 */ /* 0x010fe4000f8e02ff */
[----:B--2---:R-:W-:Y:S01]  /*25730*/  @P0 IMAD.MOV.U32 R26, RZ, RZ, R29 ;  /* 0x000000ffff1a0224 */ /* 0x004fe200078e001d */
[----:B------:R2:W-:Y:S01]  /*25740*/  STL [R1+0x4b0], R61 ;  /* 0x0004b03d01007387 */ /* 0x0005e20000100800 */
[----:B------:R-:W-:Y:S01]  /*25750*/  PRMT R5, RZ, 0x7610, R5 ;  /* 0x00007610ff057816 */ /* 0x000fe20000000005 */
[----:B------:R-:W4:Y:S01]  /*25760*/  LDCU UR7, c[0x0][0x3b0] ;  /* 0x00007600ff0777ac */ /* 0x000f220008000800 */
[----:B------:R-:W-:Y:S01]  /*25770*/  LEA R29, P1, R4, R72, 0x1 ;  /* 0x00000048041d7211 */ /* 0x000fe200078208ff */
[----:B------:R0:W3:Y:S04]  /*25780*/  @P0 LDG.E.U16 R6, desc[UR20][R26.64] ;  /* 0x000000141a060981 */ /* 0x0000e8000c1e1500 */
[----:B------:R-:W-:Y:S01]  /*25790*/  STL [R1+0x4c4], R29 ;  /* 0x0004c41d01007387 */ /* 0x000fe20000100800 */
[----:B0-----:R-:W-:-:S02]  /*257a0*/  @P0 IMAD.MOV.U32 R26, RZ, RZ, R28 ;  /* 0x000000ffff1a0224 */ /* 0x001fc400078e001c */
[----:B------:R-:W-:Y:S01]  /*257b0*/  IMAD R28, R2, UR11, RZ ;  /* 0x0000000b021c7c24 */ /* 0x000fe2000f8e02ff */
[----:B------:R-:W-:Y:S01]  /*257c0*/  PRMT R32, RZ, 0x7610, R32 ;  /* 0x00007610ff207816 */ /* 0x000fe20000000020 */
[----:B------:R-:W3:Y:S01]  /*257d0*/  LDL.LU R2, [R1+0x12e8] ;  /* 0x0012e80001027983 */ /* 0x000ee20000300800 */
[----:B------:R-:W-:Y:S01]  /*257e0*/  @P0 IMAD.MOV.U32 R27, RZ, RZ, R61 ;  /* 0x000000ffff1b0224 */ /* 0x000fe200078e003d */
[----:B------:R-:W-:Y:S01]  /*257f0*/  PRMT R30, RZ, 0x7610, R30 ;  /* 0x00007610ff1e7816 */ /* 0x000fe2000000001e */
[----:B------:R-:W0:Y:S03]  /*25800*/  LDCU UR11, c[0x0][0x3b0] ;  /* 0x00007600ff0b77ac */ /* 0x000e260008000800 */
[----:B------:R1:W4:Y:S02]  /*25810*/  @P0 LDG.E.U16 R5, desc[UR20][R26.64] ;  /* 0x000000141a050981 */ /* 0x000324000c1e1500 */
[----:B-1----:R-:W-:Y:S01]  /*25820*/  LEA.HI.X.SX32 R26, R4, R69, 0x1, P1 ;  /* 0x00000045041a7211 */ /* 0x002fe200008f0eff */
[----:B------:R-:W-:Y:S01]  /*25830*/  IMAD R4, R65, UR12, RZ ;  /* 0x0000000c41047c24 */ /* 0x000fe2000f8e02ff */
[----:B--2---:R-:W-:-:S03]  /*25840*/  LEA R61, P1, R28, R72, 0x1 ;  /* 0x000000481c3d7211 */ /* 0x004fc600078208ff */
[----:B------:R1:W-:Y:S01]  /*25850*/  STL [R1+0x4c0], R26 ;  /* 0x0004c01a01007387 */ /* 0x0003e20000100800 */
[----:B------:R-:W-:Y:S01]  /*25860*/  @P0 IMAD.MOV.U32 R27, RZ, RZ, R26 ;  /* 0x000000ffff1b0224 */ /* 0x000fe200078e001a */
[----:B------:R-:W-:Y:S02]  /*25870*/  LEA R62, P3, R4, R72, 0x1 ;  /* 0x00000048043e7211 */ /* 0x000fe400078608ff */
[-C--:B------:R-:W-:Y:S01]  /*25880*/  LEA.HI.X.SX32 R64, R28, R69.reuse, 0x1, P1 ;  /* 0x000000451c407211 */ /* 0x080fe200008f0eff */
[----:B-1----:R-:W-:Y:S02]  /*25890*/  @P0 IMAD.MOV.U32 R26, RZ, RZ, R29 ;  /* 0x000000ffff1a0224 */ /* 0x002fe400078e001d */
[----:B------:R-:W-:Y:S01]  /*258a0*/  IMAD R29, R73, UR13, RZ ;  /* 0x0000000d491d7c24 */ /* 0x000fe2000f8e02ff */
[----:B------:R1:W-:Y:S01]  /*258b0*/  STL [R1+0x4d4], R61 ;  /* 0x0004d43d01007387 */ /* 0x0003e20000100800 */
[----:B------:R-:W-:-:S03]  /*258c0*/  LEA.HI.X.SX32 R63, R4, R69, 0x1, P3 ;  /* 0x00000045043f7211 */ /* 0x000fc600018f0eff */
[----:B------:R2:W4:Y:S04]  /*258d0*/  @P0 LDG.E.U16 R32, desc[UR20][R26.64] ;  /* 0x000000141a200981 */ /* 0x000528000c1e1500 */
[----:B------:R0:W-:Y:S01]  /*258e0*/  STL [R1+0x4e4], R62 ;  /* 0x0004e43e01007387 */ /* 0x0001e20000100800 */
[----:B--2---:R-:W-:Y:S01]  /*258f0*/  @P0 IMAD.MOV.U32 R26, RZ, RZ, R61 ;  /* 0x000000ffff1a0224 */ /* 0x004fe200078e003d */
[----:B-1----:R-:W-:Y:S02]  /*25900*/  LEA R61, P1, R29, R72, 0x1 ;  /* 0x000000481d3d7211 */ /* 0x002fe400078208ff */
[----:B------:R-:W-:Y:S04]  /*25910*/  STL [R1+0x4d0], R64 ;  /* 0x0004d04001007387 */ /* 0x000fe80000100800 */
[----:B------:R1:W-:Y:S04]  /*25920*/  STL [R1+0x4e0], R63 ;  /* 0x0004e03f01007387 */ /* 0x0003e80000100800 */
[----:B------:R-:W-:Y:S01]  /*25930*/  STL [R1+0x4f4], R61 ;  /* 0x0004f43d01007387 */ /* 0x000fe20000100800 */
[----:B---3--:R-:W-:Y:S01]  /*25940*/  IMAD R4, R2, UR4, RZ ;  /* 0x0000000402047c24 */ /* 0x008fe2000f8e02ff */
[----:B------:R-:W-:-:S02]  /*25950*/  PRMT R28, RZ, 0x7610, R28 ;  /* 0x00007610ff1c7816 */ /* 0x000fc4000000001c */
[----:B------:R-:W2:Y:S01]  /*25960*/  LDL.LU R2, [R1+0x12e4] ;  /* 0x0012e40001027983 */ /* 0x000ea20000300800 */
[----:B------:R-:W-:Y:S01]  /*25970*/  @P0 IMAD.MOV.U32 R27, RZ, RZ, R64 ;  /* 0x000000ffff1b0224 */ /* 0x000fe200078e0040 */
[----:B------:R-:W3:Y:S04]  /*25980*/  LDCU UR4, c[0x0][0x3b0] ;  /* 0x00007600ff0477ac */ /* 0x000ee80008000800 */
[----:B------:R0:W2:Y:S02]  /*25990*/  @P0 LDG.E.U16 R30, desc[UR20][R26.64] ;  /* 0x000000141a1e0981 */ /* 0x0000a4000c1e1500 */
[----:B0-----:R-:W-:Y:S01]  /*259a0*/  @P0 IMAD.MOV.U32 R26, RZ, RZ, R62 ;  /* 0x000000ffff1a0224 */ /* 0x001fe200078e003e */
[----:B------:R-:W-:Y:S01]  /*259b0*/  LEA.HI.X.SX32 R62, R29, R69, 0x1, P1 ;  /* 0x000000451d3e7211 */ /* 0x000fe200008f0eff */
[----:B------:R-:W-:-:S04]  /*259c0*/  @P0 IMAD.MOV.U32 R27, RZ, RZ, R63 ;  /* 0x000000ffff1b0224 */ /* 0x000fc800078e003f */
[----:B------:R0:W-:Y:S01]  /*259d0*/  STL [R1+0x4f0], R62 ;  /* 0x0004f03e01007387 */ /* 0x0001e20000100800 */
[----:B-1----:R-:W-:-:S03]  /*259e0*/  @P0 IMAD.MOV.U32 R63, RZ, RZ, R62 ;  /* 0x000000ffff3f0224 */ /* 0x002fc600078e003e */
[----:B------:R1:W2:Y:S01]  /*259f0*/  @P0 LDG.E.U16 R28, desc[UR20][R26.64] ;  /* 0x000000141a1c0981 */ /* 0x0002a2000c1e1500 */
[----:B0-----:R-:W-:Y:S01]  /*25a00*/  @P0 IMAD.MOV.U32 R62, RZ, RZ, R61 ;  /* 0x000000ffff3e0224 */ /* 0x001fe200078e003d */
[----:B-1----:R-:W-:Y:S01]  /*25a10*/  PRMT R26, RZ, 0x7610, R26 ;  /* 0x00007610ff1a7816 */ /* 0x002fe2000000001a */
[----:B------:R-:W-:Y:S01]  /*25a20*/  IMAD R27, R0, UR5, RZ ;  /* 0x00000005001b7c24 */ /* 0x000fe2000f8e02ff */
[CC--:B------:R-:W-:Y:S01]  /*25a30*/  LEA R61, P1, R4.reuse, R72.reuse, 0x1 ;  /* 0x00000048043d7211 */ /* 0x0c0fe200078208ff */
[----:B------:R-:W2:Y:S01]  /*25a40*/  LDCU UR5, c[0x0][0x3b0] ;  /* 0x00007600ff0577ac */ /* 0x000ea20008000800 */
[----:B------:R-:W-:Y:S01]  /*25a50*/  PRMT R34, RZ, 0x7610, R34 ;  /* 0x00007610ff227816 */ /* 0x000fe20000000022 */
[----:B------:R-:W5:Y:S04]  /*25a60*/  LDL.LU R0, [R1+0x12e0] ;  /* 0x0012e00001007983 */ /* 0x000f680000300800 */
[----:B------:R0:W2:Y:S01]  /*25a70*/  @P0 LDG.E.U16 R26, desc[UR20][R62.64] ;  /* 0x000000143e1a0981 */ /* 0x0000a2000c1e1500 */
[-C--:B------:R-:W-:Y:S01]  /*25a80*/  LEA.HI.X.SX32 R66, R4, R69.reuse, 0x1, P1 ;  /* 0x0000004504427211 */ /* 0x080fe200008f0eff */
[----:B----4-:R-:W-:Y:S01]  /*25a90*/  IMAD R4, R71, UR7, RZ ;  /* 0x0000000747047c24 */ /* 0x010fe2000f8e02ff */
[C---:B------:R-:W-:Y:S01]  /*25aa0*/  LEA R64, P3, R27.reuse, R72, 0x1 ;  /* 0x000000481b407211 */ /* 0x040fe200078608ff */
[----:B------:R1:W-:Y:S03]  /*25ab0*/  STL [R1+0x4ac], R61 ;  /* 0x0004ac3d01007387 */ /* 0x0003e60000100800 */
[----:B------:R-:W-:Y:S01]  /*25ac0*/  LEA.HI.X.SX32 R65, R27, R69, 0x1, P3 ;  /* 0x000000451b417211 */ /* 0x000fe200018f0eff */
[----:B------:R-:W4:Y:S01]  /*25ad0*/  LDL.LU R71, [R1+0x12dc] ;  /* 0x0012dc0001477983 */ /* 0x000f220000300800 */
[----:B0-----:R-:W-:-:S02]  /*25ae0*/  @P0 IMAD.MOV.U32 R62, RZ, RZ, R61 ;  /* 0x000000ffff3e0224 */ /* 0x001fc400078e003d */
[----:B------:R-:W-:Y:S01]  /*25af0*/  @P0 IMAD.MOV.U32 R63, RZ, RZ, R66 ;  /* 0x000000ffff3f0224 */ /* 0x000fe200078e0042 */
[----:B------:R0:W-:Y:S01]  /*25b00*/  STL [R1+0x4bc], R64 ;  /* 0x0004bc4001007387 */ /* 0x0001e20000100800 */
[----:B------:R-:W-:Y:S01]  /*25b10*/  IMAD R27, R70, UR11, RZ ;  /* 0x0000000b461b7c24 */ /* 0x000fe2000f8e02ff */
[----:B-1----:R-:W-:Y:S02]  /*25b20*/  LEA R61, P1, R4, R72, 0x1 ;  /* 0x00000048043d7211 */ /* 0x002fe400078208ff */
[----:B------:R-:W-:Y:S01]  /*25b30*/  STL [R1+0x4a8], R66 ;  /* 0x0004a84201007387 */ /* 0x000fe20000100800 */
[----:B------:R-:W-:-:S03]  /*25b40*/  PRMT R33, RZ, 0x7610, R33 ;  /* 0x00007610ff217816 */ /* 0x000fc60000000021 */
[----:B------:R-:W5:Y:S04]  /*25b50*/  LDL.LU R70, [R1+0x12d8] ;  /* 0x0012d80001467983 */ /* 0x000f680000300800 */
[----:B------:R1:W4:Y:S04]  /*25b60*/  @P0 LDG.E.U16 R34, desc[UR20][R62.64] ;  /* 0x000000143e220981 */ /* 0x000328000c1e1500 */
[----:B------:R3:W-:Y:S01]  /*25b70*/  STL [R1+0x4b8], R65 ;  /* 0x0004b84101007387 */ /* 0x0007e20000100800 */
[----:B------:R-:W-:Y:S01]  /*25b80*/  PRMT R31, RZ, 0x7610, R31 ;  /* 0x00007610ff1f7816 */ /* 0x000fe2000000001f */
[----:B-1----:R-:W-:-:S02]  /*25b90*/  @P0 IMAD.MOV.U32 R62, RZ, RZ, R64 ;  /* 0x000000ffff3e0224 */ /* 0x002fc400078e0040 */
[----:B------:R-:W-:Y:S01]  /*25ba0*/  @P0 IMAD.MOV.U32 R63, RZ, RZ, R65 ;  /* 0x000000ffff3f0224 */ /* 0x000fe200078e0041 */
[----:B0-----:R-:W-:Y:S02]  /*25bb0*/  LEA R64, P3, R27, R72, 0x1 ;  /* 0x000000481b407211 */ /* 0x001fe400078608ff */
[-C--:B---3--:R-:W-:Y:S01]  /*25bc0*/  LEA.HI.X.SX32 R65, R4, R69.reuse, 0x1, P1 ;  /* 0x0000004504417211 */ /* 0x088fe200008f0eff */
[----:B------:R-:W-:Y:S01]  /*25bd0*/  IMAD R4, R3, UR4, RZ ;  /* 0x0000000403047c24 */ /* 0x000fe2000f8e02ff */
[----:B------:R0:W3:Y:S01]  /*25be0*/  @P0 LDG.E.U16 R33, desc[UR20][R62.64] ;  /* 0x000000143e210981 */ /* 0x0000e2000c1e1500 */
[----:B------:R-:W-:-:S03]  /*25bf0*/  LEA.HI.X.SX32 R66, R27, R69, 0x1, P3 ;  /* 0x000000451b427211 */ /* 0x000fc600018f0eff */
[----:B------:R-:W-:Y:S04]  /*25c00*/  STL [R1+0x4cc], R61 ;  /* 0x0004cc3d01007387 */ /* 0x000fe80000100800 */
[----:B------:R-:W5:Y:S01]  /*25c10*/  LDL.LU R3, [R1+0x12d4] ;  /* 0x0012d40001037983 */ /* 0x000f620000300800 */
[----:B0-----:R-:W-:Y:S02]  /*25c20*/  @P0 IMAD.MOV.U32 R62, RZ, RZ, R61 ;  /* 0x000000ffff3e0224 */ /* 0x001fe400078e003d */
[----:B------:R-:W-:Y:S01]  /*25c30*/  @P0 IMAD.MOV.U32 R63, RZ, RZ, R65 ;  /* 0x000000ffff3f0224 */ /* 0x000fe200078e0041 */
[----:B------:R-:W-:Y:S01]  /*25c40*/  STL [R1+0x4dc], R64 ;  /* 0x0004dc4001007387 */ /* 0x000fe20000100800 */
[----:B------:R-:W-:-:S03]  /*25c50*/  PRMT R29, RZ, 0x7610, R29 ;  /* 0x00007610ff1d7816 */ /* 0x000fc6000000001d */
[----:B------:R0:W-:Y:S04]  /*25c60*/  STL [R1+0x4c8], R65 ;  /* 0x0004c84101007387 */ /* 0x0001e80000100800 */
[----:B------:R1:W3:Y:S01]  /*25c70*/  @P0 LDG.E.U16 R31, desc[UR20][R62.64] ;  /* 0x000000143e1f0981 */ /* 0x0002e2000c1e1500 */
[----:B0-----:R-:W-:-:S03]  /*25c80*/  LEA R65, P1, R4, R72, 0x1 ;  /* 0x0000004804417211 */ /* 0x001fc600078208ff */
[----:B------:R0:W-:Y:S01]  /*25c90*/  STL [R1+0x4d8], R66 ;  /* 0x0004d84201007387 */ /* 0x0001e20000100800 */
[----:B-1----:R-:W-:Y:S02]  /*25ca0*/  @P0 IMAD.MOV.U32 R62, RZ, RZ, R64 ;  /* 0x000000ffff3e0224 */ /* 0x002fe400078e0040 */
[----:B------:R-:W-:Y:S01]  /*25cb0*/  @P0 IMAD.MOV.U32 R63, RZ, RZ, R66 ;  /* 0x000000ffff3f0224 */ /* 0x000fe200078e0042 */
[----:B------:R-:W-:Y:S02]  /*25cc0*/  PRMT R27, RZ, 0x7610, R27 ;  /* 0x00007610ff1b7816 */ /* 0x000fe4000000001b */
[----:B0-----:R-:W-:Y:S02]  /*25cd0*/  LEA.HI.X.SX32 R66, R4, R69, 0x1, P1 ;  /* 0x0000004504427211 */ /* 0x001fe400008f0eff */
[----:B------:R0:W3:Y:S01]  /*25ce0*/  @P0 LDG.E.U16 R29, desc[UR20][R62.64] ;  /* 0x000000143e1d0981 */ /* 0x0000e2000c1e1500 */
[----:B------:R-:W-:Y:S01]  /*25cf0*/  PRMT R4, RZ, 0x7610, R4 ;  /* 0x00007610ff047816 */ /* 0x000fe20000000004 */
[----:B0-----:R-:W-:-:S02]  /*25d00*/  @P0 IMAD.MOV.U32 R62, RZ, RZ, R65 ;  /* 0x000000ffff3e0224 */ /* 0x001fc400078e0041 */
[----:B------:R-:W-:-:S05]  /*25d10*/  @P0 IMAD.MOV.U32 R63, RZ, RZ, R66 ;  /* 0x000000ffff3f0224 */ /* 0x000fca00078e0042 */
[----:B------:R0:W3:Y:S01]  /*25d20*/  @P0 LDG.E.U16 R27, desc[UR20][R62.64] ;  /* 0x000000143e1b0981 */ /* 0x0000e2000c1e1500 */
[----:B--2---:R-:W-:-:S03]  /*25d30*/  IMAD R61, R2, UR5, RZ ;  /* 0x00000005023d7c24 */ /* 0x004fc6000f8e02ff */
[----:B------:R-:W-:Y:S02]  /*25d40*/  STS.U16 [R92+UR8+0x1f00], R25 ;  /* 0x001f00195c007988 */ /* 0x000fe40008000408 */
[C---:B------:R-:W-:Y:S02]  /*25d50*/  LEA R64, P1, R61.reuse, R72, 0x1 ;  /* 0x000000483d407211 */ /* 0x040fe400078208ff */
[----:B------:R1:W5:Y:S02]  /*25d60*/  LDL.LU R2, [R1+0x12d0] ;  /* 0x0012d00001027983 */ /* 0x0003640000300800 */
[----:B------:R-:W-:Y:S01]  /*25d70*/  LEA.HI.X.SX32 R61, R61, R69, 0x1, P1 ;  /* 0x000000453d3d7211 */ /* 0x000fe200008f0eff */
[----:B0-----:R-:W-:-:S04]  /*25d80*/  @P0 IMAD.MOV.U32 R62, RZ, RZ, R64 ;  /* 0x000000ffff3e0224 */ /* 0x001fc800078e0040 */
[----:B------:R-:W-:-:S05]  /*25d90*/  @P0 IMAD.MOV.U32 R63, RZ, RZ, R61 ;  /* 0x000000ffff3f0224 */ /* 0x000fca00078e003d */
[----:B------:R-:W2:Y:S04]  /*25da0*/  @P0 LDG.E.U16 R4, desc[UR20][R62.64] ;  /* 0x000000143e040981 */ /* 0x000ea8000c1e1500 */
        /* <DEDUP_REMOVED lines=24> */
[----:B------:R-:W-:Y:S01]  /*25f30*/  STL [R1+0x4ec], R65 ;  /* 0x0004ec4101007387 */ /* 0x000fe20000100800 */
[----:B0-----:R-:W0:Y:S03]  /*25f40*/  LDC R92, c[0x0][0x3a0] ;  /* 0x0000e800ff5c7b82 */ /* 0x001e260000000800 */
[----:B------:R-:W-:Y:S04]  /*25f50*/  STL [R1+0x4e8], R66 ;  /* 0x0004e84201007387 */ /* 0x000fe80000100800 */
[----:B------:R-:W-:Y:S04]  /*25f60*/  STL [R1+0x310], R64 ;  /* 0x0003104001007387 */ /* 0x000fe80000100800 */
[----:B------:R1:W-:Y:S02]  /*25f70*/  STL [R1+0x30c], R61 ;  /* 0x00030c3d01007387 */ /* 0x0003e40000100800 */
[----:B-1----:R-:W-:Y:S01]  /*25f80*/  LOP3.LUT R61, R68, 0x70, RZ, 0x3c, !PT ;  /* 0x00000070443d7812 */ /* 0x002fe200078e3cff */
[----:B------:R-:W1:Y:S04]  /*25f90*/  S2R R65, SR_TID.X ;  /* 0x0000000000417919 */ /* 0x000e680000002100 */
[----:B------:R0:W-:Y:S04]  /*25fa0*/  STS.U16 [R61+UR8+0x380], R60 ;  /* 0x0003803c3d007988 */ /* 0x0001e80008000408 */
[----:B------:R0:W-:Y:S04]  /*25fb0*/  STS.U16 [R61+UR8+0x780], R59 ;  /* 0x0007803b3d007988 */ /* 0x0001e80008000408 */
[----:B------:R0:W-:Y:S04]  /*25fc0*/  STS.U16 [R61+UR8+0xb80], R58 ;  /* 0x000b803a3d007988 */ /* 0x0001e80008000408 */
[----:B------:R0:W-:Y:S04]  /*25fd0*/  STS.U16 [R61+UR8+0xf80], R57 ;  /* 0x000f80393d007988 */ /* 0x0001e80008000408 */
[----:B------:R0:W-:Y:S04]  /*25fe0*/  STS.U16 [R61+UR8+0x1380], R56 ;  /* 0x001380383d007988 */ /* 0x0001e80008000408 */
[----:B------:R0:W-:Y:S04]  /*25ff0*/  STS.U16 [R61+UR8+0x1780], R55 ;  /* 0x001780373d007988 */ /* 0x0001e80008000408 */
[----:B------:R1:W-:Y:S04]  /*26000*/  STS.U16 [R61+UR8+0x1b80], R54 ;  /* 0x001b80363d007988 */ /* 0x0003e80008000408 */
[----:B------:R1:W-:Y:S04]  /*26010*/  STS.U16 [R61+UR8+0x1f80], R53 ;  /* 0x001f80353d007988 */ /* 0x0003e80008000408 */
[----:B------:R1:W-:Y:S01]  /*26020*/  STS.U16 [R61+UR8+0x2380], R52 ;  /* 0x002380343d007988 */ /* 0x0003e20008000408 */
[----:B0-----:R-:W-:-:S03]  /*26030*/  VIADD R92, R92, 0x7f ;  /* 0x0000007f5c5c7836 */ /* 0x001fc60000000000 */
[----:B------:R0:W-:Y:S04]  /*26040*/  STS.U16 [R61+UR8+0x2780], R51 ;  /* 0x002780333d007988 */ /* 0x0001e80008000408 */
[----:B------:R0:W-:Y:S04]  /*26050*/  STS.U16 [R61+UR8+0x2b80], R50 ;  /* 0x002b80323d007988 */ /* 0x0001e80008000408 */
[----:B------:R0:W-:Y:S04]  /*26060*/  STS.U16 [R61+UR8+0x2f80], R49 ;  /* 0x002f80313d007988 */ /* 0x0001e80008000408 */
[----:B------:R0:W-:Y:S04]  /*26070*/  STS.U16 [R61+UR8+0x3380], R48 ;  /* 0x003380303d007988 */ /* 0x0001e80008000408 */
[----:B------:R0:W-:Y:S01]  /*26080*/  STS.U16 [R61+UR8+0x3780], R47 ;  /* 0x0037802f3d007988 */ /* 0x0001e20008000408 */
[----:B------:R-:W-:-:S03]  /*26090*/  SHF.R.S32.HI R5, RZ, 0x1f, R92 ;  /* 0x0000001fff057819 */ /* 0x000fc6000001145c */
[----:B------:R0:W-:Y:S04]  /*260a0*/  STS.U16 [R61+UR8+0x3b80], R46 ;  /* 0x003b802e3d007988 */ /* 0x0001e80008000408 */
[----:B------:R0:W-:Y:S04]  /*260b0*/  STS.U16 [R61+UR8+0x3f80], R45 ;  /* 0x003f802d3d007988 */ /* 0x0001e80008000408 */
[----:B------:R0:W-:Y:S04]  /*260c0*/  STS.U16 [R61+UR8+0x4380], R44 ;  /* 0x0043802c3d007988 */ /* 0x0001e80008000408 */
[----:B------:R0:W-:Y:S01]  /*260d0*/  STS.U16 [R61+UR8+0x4780], R43 ;  /* 0x0047802b3d007988 */ /* 0x0001e20008000408 */
[----:B------:R-:W-:-:S03]  /*260e0*/  LEA.HI R5, R5, R92, RZ, 0x7 ;  /* 0x0000005c05057211 */ /* 0x000fc600078f38ff */
        /* <DEDUP_REMOVED lines=9> */
[----:B------:R-:W-:-:S03]  /*26180*/  VIMNMX R5, PT, PT, R5, 0x1, !PT ;  /* 0x0000000105057848 */ /* 0x000fc60007fe0100 */
[----:B----4-:R0:W-:Y:S04]  /*26190*/  STS.U16 [R61+UR8+0x6b80], R34 ;  /* 0x006b80223d007988 */ /* 0x0101e80008000408 */
[----:B---3--:R0:W-:Y:S04]  /*261a0*/  STS.U16 [R61+UR8+0x6f80], R33 ;  /* 0x006f80213d007988 */ /* 0x0081e80008000408 */
[----:B------:R0:W-:Y:S04]  /*261b0*/  STS.U16 [R61+UR8+0x7380], R31 ;  /* 0x0073801f3d007988 */ /* 0x0001e80008000408 */
[----:B------:R0:W-:Y:S04]  /*261c0*/  STS.U16 [R61+UR8+0x7780], R29 ;  /* 0x0077801d3d007988 */ /* 0x0001e80008000408 */
[----:B------:R0:W-:Y:S01]  /*261d0*/  STS.U16 [R61+UR8+0x7b80], R27 ;  /* 0x007b801b3d007988 */ /* 0x0001e20008000408 */
[----:B------:R-:W-:Y:S01]  /*261e0*/  VIADD R5, R5, 0xffffffff ;  /* 0xffffffff05057836 */ /* 0x000fe20000000000 */
[----:B-1----:R-:W-:Y:S01]  /*261f0*/  SHF.R.U32.HI R91, RZ, 0x5, R65 ;  /* 0x00000005ff5b7819 */ /* 0x002fe20000011641 */
[----:B------:R-:W-:-:S03]  /*26200*/  UIADD3 UR4, UPT, UPT, UR8, 0x10000, URZ ;  /* 0x0001000008047890 */ /* 0x000fc6000fffe0ff */
[----:B------:R0:W-:Y:S01]  /*26210*/  STL [R1+0xecc], R5 ;  /* 0x000ecc0501007387 */ /* 0x0001e20000100800 */
[----:B------:R-:W-:Y:S01]  /*26220*/  ISETP.NE.U32.AND P0, PT, R91, RZ, PT ;  /* 0x000000ff5b00720c */ /* 0x000fe20003f05070 */
[----:B------:R-:W-:-:S03]  /*26230*/  USHF.R.U32.HI UR4, URZ, 0x4, UR4 ;  /* 0x00000004ff047899 */ /* 0x000fc60008011604 */
[----:B------:R-:W-:Y:S01]  /*26240*/  ISETP.LT.OR P1, PT, R92, 0x80, P0 ;  /* 0x000000805c00780c */ /* 0x000fe20000721670 */
[----:B------:R-:W-:-:S04]  /*26250*/  USGXT.U32 UR12, UR4, 0xe ;  /* 0x0000000e040c789a */ /* 0x000fc80008000000 */
[----:B------:R-:W-:Y:S01]  /*26260*/  UIADD3 UR7, UP1, UPT, UR12, 0x2, URZ ;  /* 0x000000020c077890 */ /* 0x000fe2000ff3e0ff */
[----:B------:R-:W-:Y:S01]  /*26270*/  UMOV UR4, URZ ;  /* 0x000000ff00047c82 */ /* 0x000fe20008000000 */
[----:B------:R-:W-:Y:S02]  /*26280*/  UIADD3 UR11, UPT, UPT, UR9, 0x100, URZ ;  /* 0x00000100090b7890 */ /* 0x000fe4000fffe0ff */
[----:B------:R-:W-:Y:S01]  /*26290*/  UIADD3.X UR13, UPT, UPT, UR4, 0x40004040, URZ, UP1, !UPT ;  /* 0x40004040040d7890 */ /* 0x000fe20008ffe4ff */
[----:B------:R-:W-:Y:S01]  /*262a0*/  ISETP.NE.U32.AND P3, PT, R5, RZ, PT ;  /* 0x000000ff0500720c */ /* 0x000fe20003f65070 */
[----:B--2---:R0:W-:Y:S01]  /*262b0*/  STS.U16 [R61+UR8+0x7f80], R4 ;  /* 0x007f80043d007988 */ /* 0x0041e20008000408 */
[----:B------:R1:W-:Y:S06]  /*262c0*/  MEMBAR.ALL.CTA ;  /* 0x0000000000007992 */ /* 0x0003ec0000008000 */
[----:B-1----:R-:W1:Y:S01]  /*262d0*/  FENCE.VIEW.ASYNC.S ;  /* 0x00000000000073c6 */ /* 0x002e620000000000 */
[----:B------:R-:W-:Y:S01]  /*262e0*/  IMAD.SHL.U32 R71, R71, 0x80, RZ ;  /* 0x0000008047477824 */ /* 0x000fe200078e00ff */
[----:B-1----:R-:W-:Y:S06]  /*262f0*/  BAR.SYNC.DEFER_BLOCKING 0x0 ;  /* 0x0000000000007b1d */ /* 0x002fec0000010000 */
[----:B------:R-:W-:Y:S05]  /*26300*/  @P1 BRA `(.L_x_7) ;  /* 0x0000000000c01947 */ /* 0x000fea0003800000 */
[----:B------:R-:W-:Y:S01]  /*26310*/  USHF.R.U32.HI UR14, URZ, 0x4, UR8 ;  /* 0x00000004ff0e7899 */ /* 0x000fe20008011608 */
[----:B------:R-:W-:Y:S01]  /*26320*/  UMOV UR4, URZ ;  /* 0x000000ff00047c82 */ /* 0x000fe20008000000 */
[----:B------:R-:W-:Y:S02]  /*26330*/  UIADD3 UR16, UPT, UPT, UR9, 0x108, URZ ;  /* 0x0000010809107890 */ /* 0x000fe4000fffe0ff */
[----:B------:R-:W-:Y:S02]  /*26340*/  USGXT.U32 UR14, UR14, 0xe ;  /* 0x0000000e0e0e789a */ /* 0x000fe40008000000 */
[----:B------:R-:W-:Y:S02]  /*26350*/  UIADD3 UR17, UPT, UPT, UR9, 0x110, URZ ;  /* 0x0000011009117890 */ /* 0x000fe4000fffe0ff */
[----:B------:R-:W-:Y:S02]  /*26360*/  UIADD3 UR38, UP1, UPT, UR14, 0x2, URZ ;  /* 0x000000020e267890 */ /* 0x000fe4000ff3e0ff */
[----:B------:R-:W-:-:S02]  /*26370*/  UIADD3 UR24, UPT, UPT, UR9, 0x118, URZ ;  /* 0x0000011809187890 */ /* 0x000fc4000fffe0ff */
[----:B------:R-:W-:Y:S02]  /*26380*/  UIADD3.X UR39, UPT, UPT, UR4, 0x40004040, URZ, UP1, !UPT ;  /* 0x4000404004277890 */ /* 0x000fe40008ffe4ff */
[----:B------:R-:W-:Y:S02]  /*26390*/  UIADD3 UR25, UPT, UPT, UR9, 0x120, URZ ;  /* 0x0000012009197890 */ /* 0x000fe4000fffe0ff */
[----:B------:R-:W-:Y:S02]  /*263a0*/  UIADD3.64 UR18, UPT, UPT, UR38, 0x2, URZ ;  /* 0x0000000226127897 */ /* 0x000fe4000fffe0ff */
[----:B------:R-:W-:Y:S02]  /*263b0*/  UIADD3.64 UR22, UPT, UPT, UR38, 0x4, URZ ;  /* 0x0000000426167897 */ /* 0x000fe4000fffe0ff */
[----:B------:R-:W-:Y:S02]  /*263c0*/  UIADD3.64 UR26, UPT, UPT, UR38, 0x7fe, URZ ;  /* 0x000007fe261a7897 */ /* 0x000fe4000fffe0ff */
[----:B------:R-:W-:-:S02]  /*263d0*/  UIADD3 UR30, UPT, UPT, UR9, 0x128, URZ ;  /* 0x00000128091e7890 */ /* 0x000fc4000fffe0ff */
[----:B------:R-:W-:Y:S02]  /*263e0*/  UIADD3.64 UR28, UPT, UPT, UR38, 0x800, URZ ;  /* 0x00000800261c7897 */ /* 0x000fe4000fffe0ff */
[----:B------:R-:W-:Y:S02]  /*263f0*/  UIADD3 UR31, UPT, UPT, UR9, 0x130, URZ ;  /* 0x00000130091f7890 */ /* 0x000fe4000fffe0ff */
[----:B------:R-:W-:Y:S01]  /*26400*/  UIADD3.64 UR32, UPT, UPT, UR38, 0x802, URZ ;  /* 0x0000080226207897 */ /* 0x000fe2000fffe0ff */
[----:B------:R-:W-:Y:S01]  /*26410*/  UMOV UR40, 0x0 ;  /* 0x0000000000287882 */ /* 0x000fe20000000000 */
[----:B------:R-:W-:Y:S01]  /*26420*/  UMOV UR41, 0x8400010 ;  /* 0x0840001000297882 */ /* 0x000fe20000000000 */
[----:B------:R-:W-:Y:S02]  /*26430*/  UIADD3 UR36, UPT, UPT, UR9, 0x138, URZ ;  /* 0x0000013809247890 */ /* 0x000fe4000fffe0ff */
[----:B------:R-:W-:Y:S01]  /*26440*/  UIADD3.64 UR34, UPT, UPT, UR38, 0x804, URZ ;  /* 0x0000080426227897 */ /* 0x000fe2000fffe0ff */
[----:B------:R-:W-:Y:S01]  /*26450*/  UMOV UR15, 0x40004040 ;  /* 0x40004040000f7882 */ /* 0x000fe20000000000 */
[----:B------:R-:W-:Y:S01]  /*26460*/  UMOV UR42, 0x0 ;  /* 0x00000000002a7882 */ /* 0x000fe20000000000 */
[----:B------:R-:W-:Y:S01]  /*26470*/  UMOV UR43, 0x8400010 ;  /* 0x08400010002b7882 */ /* 0x000fe20000000000 */
[----:B------:R-:W-:Y:S01]  /*26480*/  UMOV UR44, 0x0 ;  /* 0x00000000002c7882 */ /* 0x000fe20000000000 */
[----:B------:R-:W-:Y:S01]  /*26490*/  UMOV UR45, 0x8400010 ;  /* 0x08400010002d7882 */ /* 0x000fe20000000000 */
[----:B------:R1:W-:Y:S01]  /*264a0*/  UTCHMMA tmem[UR11], gdesc[UR14], tmem[UR9], tmem[UR40], idesc[UR41], !UPT ;  /* 0x00ff280e0b0079ea */ /* 0x0003e2000f800009 */
[----:B------:R-:W-:Y:S01]  /*264b0*/  UMOV UR46, 0x0 ;  /* 0x00000000002e7882 */ /* 0x000fe20000000000 */
[----:B------:R-:W-:Y:S01]  /*264c0*/  UMOV UR47, 0x8400010 ;  /* 0x08400010002f7882 */ /* 0x000fe20000000000 */
[----:B------:R1:W-:Y:S01]  /*264d0*/  UTCHMMA tmem[UR16], gdesc[UR38], tmem[UR9], tmem[UR42], idesc[UR43], UPT ;  /* 0x00ff2a26100079ea */ /* 0x0003e2000b800009 */
        /* <DEDUP_REMOVED lines=8> */
[----:B------:R-:W-:Y:S01]  /*26560*/  UMOV UR4, UR6 ;  /* 0x0000000600047c82 */ /* 0x000fe20008000000 */
[----:B------:R-:W-:Y:S01]  /*26570*/  UMOV UR5, URZ ;  /* 0x000000ff00057c82 */ /* 0x000fe20008000000 */
[----:B------:R1:W-:Y:S01]  /*26580*/  UTCHMMA tmem[UR25], gdesc[UR26], tmem[UR9], tmem[UR48], idesc[UR49], UPT ;  /* 0x00ff301a190079ea */ /* 0x0003e2000b800009 */
[----:B------:R-:W-:Y:S01]  /*26590*/  UMOV UR54, 0x0 ;  /* 0x0000000000367882 */ /* 0x000fe20000000000 */
[----:B------:R-:W-:Y:S01]  /*265a0*/  UMOV UR55, 0x8400010 ;  /* 0x0840001000377882 */ /* 0x000fe20000000000 */
[----:B------:R1:W-:Y:S01]  /*265b0*/  UTCHMMA tmem[UR30], gdesc[UR28], tmem[UR9], tmem[UR50], idesc[UR51], UPT ;  /* 0x00ff321c1e0079ea */ /* 0x0003e2000b800009 */
[----:B------:R-:W-:Y:S01]  /*265c0*/  UMOV UR4, UR4 ;  /* 0x0000000400047c82 */ /* 0x000fe20008000000 */
[----:B------:R1:W-:Y:S01]  /*265d0*/  UTCHMMA tmem[UR31], gdesc[UR32], tmem[UR9], tmem[UR52], idesc[UR53], UPT ;  /* 0x00ff34201f0079ea */ /* 0x0003e2000b800009 */
[----:B------:R1:W-:Y:S01]  /*265e0*/  UTCHMMA tmem[UR36], gdesc[UR34], tmem[UR9], tmem[UR54], idesc[UR55], UPT ;  /* 0x00ff3622240079ea */ /* 0x0003e2000b800009 */
[----:B------:R1:W-:Y:S01]  /*265f0*/  UTCBAR [UR4], URZ ;  /* 0x000000ff040073e9 */ /* 0x0003e200080000ff */
[----:B------:R-:W-:Y:S01]  /*26600*/  NOP ;  /* 0x0000000000007918 */ /* 0x000fe20000000000 */
.L_x_7:
[----:B------:R2:W-:Y:S01]  /*26610*/  STL [R1+0x2b4], RZ ;  /* 0x0002b4ff01007387 */ /* 0x0005e20000100800 */
[----:B-1----:R-:W-:Y:S01]  /*26620*/  UMOV UR4, URZ ;  /* 0x000000ff00047c82 */ /* 0x002fe20008000000 */
[----:B------:R-:W-:Y:S01]  /*26630*/  UMOV UR14, UR7 ;  /* 0x00000007000e7c82 */ /* 0x000fe20008000000 */
[----:B------:R-:W-:Y:S01]  /*26640*/  UMOV UR15, UR13 ;  /* 0x0000000d000f7c82 */ /* 0x000fe20008000000 */
[----:B-----5:R-:W-:Y:S01]  /*26650*/  IMAD.SHL.U32 R72, R70, 0x80, RZ ;  /* 0x0000008046487824 */ /* 0x020fe200078e00ff */
[----:B------:R-:W-:Y:S06]  /*26660*/  @!P3 BRA `(.L_x_8) ;  /* 0x000001580084b947 */ /* 0x000fec0003800000 */
[----:B------:R-:W-:Y:S01]  /*26670*/  SHF.R.S32.HI R69, RZ, 0x1f, R71 ;  /* 0x0000001fff457819 */ /* 0x000fe20000011447 */
[C---:B------:R-:W-:Y:S01]  /*26680*/  IMAD.SHL.U32 R70, R71.reuse, 0x2, RZ ;  /* 0x0000000247467824 */ /* 0x040fe200078e00ff */
[----:B0-----:R-:W-:Y:S01]  /*26690*/  SHF.R.S32.HI R4, RZ, 0x1f, R72 ;  /* 0x0000001fff047819 */ /* 0x001fe20000011448 */
[----:B------:R-:W-:Y:S01]  /*266a0*/  UIADD3.64 UR22, UPT, UPT, UR14, 0x2, URZ ;  /* 0x000000020e167897 */ /* 0x000fe2000fffe0ff */
[----:B------:R-:W-:Y:S01]  /*266b0*/  SHF.L.U64.HI R69, R71, 0x1, R69 ;  /* 0x0000000147457819 */ /* 0x000fe20000010245 */
[----:B------:R-:W-:Y:S01]  /*266c0*/  UIADD3.64 UR24, UPT, UPT, UR14, 0x4, URZ ;  /* 0x000000040e187897 */ /* 0x000fe2000fffe0ff */
[C---:B------:R-:W-:Y:S01]  /*266d0*/  SHF.L.U64.HI R71, R72.reuse, 0x1, R4 ;  /* 0x0000000148477819 */ /* 0x040fe20000010204 */
[----:B------:R-:W-:Y:S01]  /*266e0*/  IMAD.SHL.U32 R72, R72, 0x2, RZ ;  /* 0x0000000248487824 */ /* 0x000fe200078e00ff */
[----:B------:R-:W-:Y:S02]  /*266f0*/  UIADD3.64 UR26, UPT, UPT, UR14, 0x7fe, URZ ;  /* 0x000007fe0e1a7897 */ /* 0x000fe4000fffe0ff */
[----:B------:R-:W-:-:S02]  /*26700*/  UIADD3.64 UR28, UPT, UPT, UR14, 0x800, URZ ;  /* 0x000008000e1c7897 */ /* 0x000fc4000fffe0ff */
[----:B------:R-:W-:Y:S02]  /*26710*/  UIADD3.64 UR30, UPT, UPT, UR14, 0x802, URZ ;  /* 0x000008020e1e7897 */ /* 0x000fe4000fffe0ff */
[----:B------:R-:W-:Y:S01]  /*26720*/  UIADD3.64 UR32, UPT, UPT, UR14, 0x804, URZ ;  /* 0x000008040e207897 */ /* 0x000fe2000fffe0ff */
[----:B------:R-:W-:Y:S01]  /*26730*/  UMOV UR18, 0x1 ;  /* 0x0000000100127882 */ /* 0x000fe20000000000 */
[----:B------:R-:W-:-:S10]  /*26740*/  UMOV UR5, URZ ;  /* 0x000000ff00057c82 */ /* 0x000fd40008000000 */
.L_x_11:
[----:B------:R-:W3:Y:S01]  /*26750*/  LDL.LU R4, [R1+0x2b4] ;  /* 0x0002b40001047983 */ /* 0x000ee20000300800 */
[----:B------:R-:W0:Y:S03]  /*26760*/  LDC R40, c[0x0][0x3a0] ;  /* 0x0000e800ff287b82 */ /* 0x000e260000000800 */
[----:B------:R1:W-:Y:S04]  /*26770*/  STL [R1+0x1394], R43 ;  /* 0x0013942b01007387 */ /* 0x0003e80000100800 */
[----:B-1----:R-:W4:Y:S04]  /*26780*/  LDL.LU R43, [R1+0xac0] ;  /* 0x000ac000012b7983 */ /* 0x002f280000300800 */
        /* <DEDUP_REMOVED lines=32> */
[----:B-12---:R-:W2:Y:S04]  /*26990*/  LDL.LU R60, [R1+0xabc] ;  /* 0x000abc00013c7983 */ /* 0x006ea80000300800 */
[----:B------:R-:W-:Y:S04]  /*269a0*/  STL [R1+0x1318], R80 ;  /* 0x0013185001007387 */ /* 0x000fe80000100800 */
[----:B------:R-:W-:Y:S04]  /*269b0*/  STL [R1+0x1314], R61 ;  /* 0x0013143d01007387 */ /* 0x000fe80000100800 */
[----:B------:R-:W-:Y:S04]  /*269c0*/  STL [R1+0x1310], R79 ;  /* 0x0013104f01007387 */ /* 0x000fe80000100800 */
[----:B------:R1:W-:Y:S04]  /*269d0*/  STL [R1+0x130c], R62 ;  /* 0x00130c3e01007387 */ /* 0x0003e80000100800 */
[----:B-1----:R-:W2:Y:S04]  /*269e0*/  LDL.LU R62, [R1+0xac8] ;  /* 0x000ac800013e7983 */ /* 0x002ea80000300800 */
[----:B------:R-:W-:Y:S04]  /*269f0*/  STL [R1+0x1308], R78 ;  /* 0x0013084e01007387 */ /* 0x000fe80000100800 */
[----:B------:R-:W-:Y:S04]  /*26a00*/  STL [R1+0x1304], R63 ;  /* 0x0013043f01007387 */ /* 0x000fe80000100800 */
[----:B------:R-:W-:Y:S04]  /*26a10*/  STL [R1+0x1300], R77 ;  /* 0x0013004d01007387 */ /* 0x000fe80000100800 */
[----:B------:R-:W-:Y:S01]  /*26a20*/  STL [R1+0x12fc], R64 ;  /* 0x0012fc4001007387 */ /* 0x000fe20000100800 */
[----:B-----5:R-:W-:-:S03]  /*26a30*/  IADD3 R3, P5, PT, R3, R72, RZ ;  /* 0x0000004803037210 */ /* 0x020fc60007fbe0ff */
[----:B------:R-:W-:Y:S04]  /*26a40*/  STL [R1+0x12f8], R76 ;  /* 0x0012f84c01007387 */ /* 0x000fe80000100800 */
[----:B------:R-:W-:Y:S04]  /*26a50*/  STL [R1+0x12f4], R65 ;  /* 0x0012f44101007387 */ /* 0x000fe80000100800 */
[----:B------:R-:W-:Y:S04]  /*26a60*/  STL [R1+0x12f0], R75 ;  /* 0x0012f04b01007387 */ /* 0x000fe80000100800 */
[----:B------:R-:W-:Y:S04]  /*26a70*/  STL [R1+0x12ec], R66 ;  /* 0x0012ec4201007387 */ /* 0x000fe80000100800 */
[----:B------:R-:W-:Y:S01]  /*26a80*/  STL [R1+0x12e8], R74 ;  /* 0x0012e84a01007387 */ /* 0x000fe20000100800 */
[----:B------:R-:W-:-:S03]  /*26a90*/  IMAD.X R2, R2, 0x1, R71, P5 ;  /* 0x0000000102027824 */ /* 0x000fc600028e0647 */
[----:B------:R-:W-:Y:S04]  /*26aa0*/  STL [R1+0x12e4], R67 ;  /* 0x0012e44301007387 */ /* 0x000fe80000100800 */
[----:B------:R-:W-:Y:S04]  /*26ab0*/  STL [R1+0x12e0], R73 ;  /* 0x0012e04901007387 */ /* 0x000fe80000100800 */
[----:B------:R-:W-:Y:S01]  /*26ac0*/  STL [R1+0x12dc], R70 ;  /* 0x0012dc4601007387 */ /* 0x000fe20000100800 */
[----:B------:R-:W-:-:S03]  /*26ad0*/  PRMT R41, RZ, 0x7610, R41 ;  /* 0x00007610ff297816 */ /* 0x000fc60000000029 */
[----:B------:R-:W-:Y:S04]  /*26ae0*/  STL [R1+0x12d8], R69 ;  /* 0x0012d84501007387 */ /* 0x000fe80000100800 */
[----:B------:R-:W-:Y:S04]  /*26af0*/  STL [R1+0x12d4], R68 ;  /* 0x0012d44401007387 */ /* 0x000fe80000100800 */
[----:B------:R1:W-:Y:S01]  /*26b00*/  STL [R1+0x12d0], R0 ;  /* 0x0012d00001007387 */ /* 0x0003e20000100800 */
[----:B------:R-:W-:Y:S01]  /*26b10*/  PRMT R42, RZ, 0x7610, R42 ;  /* 0x00007610ff2a7816 */ /* 0x000fe2000000002a */
[----:B---3--:R-:W-:-:S04]  /*26b20*/  VIADD R4, R4, 0x1 ;  /* 0x0000000104047836 */ /* 0x008fc80000000000 */
[----:B0-----:R-:W-:Y:S01]  /*26b30*/  IMAD R40, R4, -0x80, R40 ;  /* 0xffffff8004287824 */ /* 0x001fe200078e0228 */
[----:B------:R0:W-:Y:S04]  /*26b40*/  STL [R1+0x2b4], R4 ;  /* 0x0002b40401007387 */ /* 0x0001e80000100800 */
[C---:B------:R-:W-:Y:S01]  /*26b50*/  ISETP.GT.AND P3, PT, R40.reuse, RZ, PT ;  /* 0x000000ff2800720c */ /* 0x040fe20003f64270 */
[----:B------:R-:W3:Y:S01]  /*26b60*/  LDL.LU R45, [R1+0xacc] ;  /* 0x000acc00012d7983 */ /* 0x000ee20000300800 */
[----:B------:R-:W-:Y:S02]  /*26b70*/  ISETP.GT.AND P4, PT, R40, 0x1, PT ;  /* 0x000000012800780c */ /* 0x000fe40003f84270 */
[----:B----4-:R-:W-:Y:S01]  /*26b80*/  IADD3 R43, P1, PT, R43, R72, RZ ;  /* 0x000000482b2b7210 */ /* 0x010fe20007f3e0ff */
[----:B-1----:R-:W4:Y:S04]  /*26b90*/  LDL.LU R0, [R1+0xad0] ;  /* 0x000ad00001007983 */ /* 0x002f280000300800 */
[----:B------:R-:W3:Y:S04]  /*26ba0*/  LDL.LU R46, [R1+0xad8] ;  /* 0x000ad800012e7983 */ /* 0x000ee80000300800 */
[----:B0-----:R-:W-:Y:S01]  /*26bb0*/  @P3 IMAD.MOV.U32 R4, RZ, RZ, R3 ;  /* 0x000000ffff043224 */ /* 0x001fe200078e0003 */
[----:B------:R-:W-:Y:S01]  /*26bc0*/  STL [R1+0xac0], R43 ;  /* 0x000ac02b01007387 */ /* 0x000fe20000100800 */
[----:B------:R-:W-:-:S05]  /*26bd0*/  @P3 IMAD.MOV.U32 R5, RZ, RZ, R2 ;  /* 0x000000ffff053224 */ /* 0x000fca00078e0002 */
[----:B------:R0:W3:Y:S02]  /*26be0*/  @P3 LDG.E.U16 R41, desc[UR20][R4.64] ;  /* 0x0000001404293981 */ /* 0x0000e4000c1e1500 */
[----:B0-----:R-:W-:Y:S02]  /*26bf0*/  @P4 IMAD.MOV.U32 R4, RZ, RZ, R43 ;  /* 0x000000ffff044224 */ /* 0x001fe400078e002b */
[----:B--2---:R-:W-:Y:S01]  /*26c00*/  IMAD.X R60, R60, 0x1, R71, P1 ;  /* 0x000000013c3c7824 */ /* 0x004fe200008e0647 */
[----:B------:R-:W-:-:S03]  /*26c10*/  ISETP.GT.AND P1, PT, R40, 0x2, PT ;  /* 0x000000022800780c */ /* 0x000fc60003f24270 */
[----:B------:R-:W-:Y:S01]  /*26c20*/  @P4 IMAD.MOV.U32 R5, RZ, RZ, R60 ;  /* 0x000000ffff054224 */ /* 0x000fe200078e003c */
[----:B------:R0:W-:Y:S04]  /*26c30*/  STL [R1+0xabc], R60 ;  /* 0x000abc3c01007387 */ /* 0x0001e80000100800 */
[----:B------:R1:W2:Y:S04]  /*26c40*/  @P4 LDG.E.U16 R42, desc[UR20][R4.64] ;  /* 0x00000014042a4981 */ /* 0x0002a8000c1e1500 */
[----:B0-----:R-:W2:Y:S01]  /*26c50*/  LDL.LU R60, [R1+0xadc] ;  /* 0x000adc00013c7983 */ /* 0x001ea20000300800 */
[----:B------:R-:W-:-:S05]  /*26c60*/  IADD3 R62, P5, PT, R62, R72, RZ ;  /* 0x000000483e3e7210 */ /* 0x000fca0007fbe0ff */
[----:B------:R0:W-:Y:S04]  /*26c70*/  STL [R1+0xac8], R62 ;  /* 0x000ac83e01007387 */ /* 0x0001e80000100800 */
[----:B------:R-:W2:Y:S04]  /*26c80*/  LDL.LU R43, [R1+0xae0] ;  /* 0x000ae000012b7983 */ /* 0x000ea80000300800 */
[----:B------:R-:W2:Y:S01]  /*26c90*/  LDL.LU R5, [R1+0xac4] ;  /* 0x000ac40001057983 */ /* 0x000ea20000300800 */
[----:B------:R-:W-:Y:S01]  /*26ca0*/  ISETP.GT.AND P3, PT, R40, 0x3, PT ;  /* 0x000000032800780c */ /* 0x000fe20003f64270 */
[----:B-1----:R-:W-:Y:S01]  /*26cb0*/  @P1 IMAD.MOV.U32 R4, RZ, RZ, R62 ;  /* 0x000000ffff041224 */ /* 0x002fe200078e003e */
[----:B------:R-:W-:-:S02]  /*26cc0*/  PRMT R39, RZ, 0x7610, R39 ;  /* 0x00007610ff277816 */ /* 0x000fc40000000027 */
[----:B------:R-:W-:Y:S02]  /*26cd0*/  PRMT R38, RZ, 0x7610, R38 ;  /* 0x00007610ff267816 */ /* 0x000fe40000000026 */
[----:B----4-:R-:W-:-:S05]  /*26ce0*/  IADD3 R0, P4, PT, R0, R72, RZ ;  /* 0x0000004800007210 */ /* 0x010fca0007f9e0ff */
[--C-:B---3--:R-:W-:Y:S01]  /*26cf0*/  IMAD.X R45, R45, 0x1, R71.reuse, P4 ;  /* 0x000000012d2d7824 */ /* 0x108fe200020e0647 */
[----:B------:R-:W-:Y:S01]  /*26d00*/  STL [R1+0xad0], R0 ;  /* 0x000ad00001007387 */ /* 0x000fe20000100800 */
[----:B--2---:R-:W-:Y:S01]  /*26d10*/  IMAD.X R5, R5, 0x1, R71, P5 ;  /* 0x0000000105057824 */ /* 0x004fe200028e0647 */
[----:B------:R-:W-:-:S04]  /*26d20*/  IADD3 R46, P5, PT, R46, R72, RZ ;  /* 0x000000482e2e7210 */ /* 0x000fc80007fbe0ff */
[----:B------:R1:W-:Y:S04]  /*26d30*/  STL [R1+0xac4], R5 ;  /* 0x000ac40501007387 */ /* 0x0003e80000100800 */
[----:B------:R2:W5:Y:S04]  /*26d40*/  @P1 LDG.E.U16 R39, desc[UR20][R4.64] ;  /* 0x0000001404271981 */ /* 0x000568000c1e1500 */
[----:B0-----:R-:W3:Y:S04]  /*26d50*/  LDL.LU R62, [R1+0xae8] ;  /* 0x000ae800013e7983 */ /* 0x001ee80000300800 */
[----:B------:R0:W-:Y:S01]  /*26d60*/  STL [R1+0xacc], R45 ;  /* 0x000acc2d01007387 */ /* 0x0001e20000100800 */
[----:B--2---:R-:W-:-:S02]  /*26d70*/  @P3 IMAD.MOV.U32 R4, RZ, RZ, R0 ;  /* 0x000000ffff043224 */ /* 0x004fc400078e0000 */
[----:B-1----:R-:W-:-:S05]  /*26d80*/  @P3 IMAD.MOV.U32 R5, RZ, RZ, R45 ;  /* 0x000000ffff053224 */ /* 0x002fca00078e002d */
[----:B------:R1:W5:Y:S04]  /*26d90*/  @P3 LDG.E.U16 R38, desc[UR20][R4.64] ;  /* 0x0000001404263981 */ /* 0x000368000c1e1500 */
[----:B0-----:R-:W2:Y:S04]  /*26da0*/  LDL.LU R45, [R1+0xaec] ;  /* 0x000aec00012d7983 */ /* 0x001ea80000300800 */
[----:B------:R0:W-:Y:S04]  /*26db0*/  STL [R1+0xad8], R46 ;  /* 0x000ad82e01007387 */ /* 0x0001e80000100800 */
[----:B------:R-:W4:Y:S04]  /*26dc0*/  LDL.LU R0, [R1+0xaf0] ;  /* 0x000af00001007983 */ /* 0x000f280000300800 */
[----:B------:R-:W2:Y:S01]  /*26dd0*/  LDL.LU R5, [R1+0xad4] ;  /* 0x000ad40001057983 */ /* 0x000ea20000300800 */
[----:B------:R-:W-:-:S02]  /*26de0*/  ISETP.GT.AND P4, PT, R40, 0x4, PT ;  /* 0x000000042800780c */ /* 0x000fc40003f84270 */
[----:B------:R-:W-:Y:S02]  /*26df0*/  ISETP.GT.AND P1, PT, R40, 0x5, PT ;  /* 0x000000052800780c */ /* 0x000fe40003f24270 */
[----:B------:R-:W-:Y:S02]  /*26e00*/  IADD3 R43, P3, PT, R43, R72, RZ ;  /* 0x000000482b2b7210 */ /* 0x000fe40007f7e0ff */
[----:B------:R-:W-:-:S03]  /*26e10*/  PRMT R37, RZ, 0x7610, R37 ;  /* 0x00007610ff257816 */ /* 0x000fc60000000025 */
[----:B------:R-:W-:-:S04]  /*26e20*/  IMAD.X R60, R60, 0x1, R71, P3 ;  /* 0x000000013c3c7824 */ /* 0x000fc800018e0647 */
[----:B-1----:R-:W-:Y:S01]  /*26e30*/  @P4 IMAD.MOV.U32 R4, RZ, RZ, R46 ;  /* 0x000000ffff044224 */ /* 0x002fe200078e002e */
[----:B------:R-:W-:Y:S01]  /*26e40*/  STL [R1+0xae0], R43 ;  /* 0x000ae02b01007387 */ /* 0x000fe20000100800 */
[----:B------:R-:W-:Y:S01]  /*26e50*/  PRMT R6, RZ, 0x7610, R6 ;  /* 0x00007610ff067816 */ /* 0x000fe20000000006 */
[----:B--2---:R-:W-:Y:S01]  /*26e60*/  IMAD.X R5, R5, 0x1, R71, P5 ;  /* 0x0000000105057824 */ /* 0x004fe200028e0647 */
[----:B---3--:R-:W-:-:S04]  /*26e70*/  IADD3 R62, P5, PT, R62, R72, RZ ;  /* 0x000000483e3e7210 */ /* 0x008fc80007fbe0ff */
        /* <DEDUP_REMOVED lines=9> */
[----:B------:R-:W2:Y:S04]  /*26f10*/  LDL.LU R43, [R1+0xb00] ;  /* 0x000b0000012b7983 */ /* 0x000ea80000300800 */
[----:B------:R-:W2:Y:S01]  /*26f20*/  LDL.LU R5, [R1+0xae4] ;  /* 0x000ae40001057983 */ /* 0x000ea20000300800 */
[----:B------:R-:W-:-:S02]  /*26f30*/  ISETP.GT.AND P3, PT, R40, 0x6, PT ;  /* 0x000000062800780c */ /* 0x000fc40003f64270 */
[----:B------:R-:W-:Y:S02]  /*26f40*/  ISETP.GT.AND P4, PT, R40, 0x7, PT ;  /* 0x000000072800780c */ /* 0x000fe40003f84270 */
[----:B----4-:R-:W-:Y:S02]  /*26f50*/  IADD3 R0, P1, PT, R0, R72, RZ ;  /* 0x0000004800007210 */ /* 0x010fe40007f3e0ff */
        /* <DEDUP_REMOVED lines=285> */
[----:B-1----:R-:W-:Y:S01]  /*28130*/  @P3 IMAD.MOV.U32 R5, RZ, RZ, R60 ;  /* 0x000000ffff053224 */ /* 0x002fe200078e003c */
[----:B------:R-:W2:Y:S04]  /*28140*/  LDL.LU R43, [R1+0xb60] ;  /* 0x000b6000012b7983 */ /* 0x000ea80000300800 */
[----:B------:R1:W-:Y:S04]  /*28150*/  STL [R1+0xb4c], R62 ;  /* 0x000b4c3e01007387 */ /* 0x0003e80000100800 */
[----:B0-----:R-:W2:Y:S04]  /*28160*/  LDL.LU R60, [R1+0xb64] ;  /* 0x000b6400013c7983 */ /* 0x001ea80000300800 */
[----:B------:R0:W5:Y:S04]  /*28170*/  @P3 LDG.E.U16 R23, desc[UR20][R4.64] ;  /* 0x0000001404173981 */ /* 0x000168000c1e1500 */
[----:B------:R-:W2:Y:S01]  /*28180*/  LDL.LU R5, [R1+0xb48] ;  /* 0x000b480001057983 */ /* 0x000ea20000300800 */
[----:B------:R-:W-:-:S02]  /*28190*/  ISETP.GT.AND P4, PT, R40, 0x22, PT ;  /* 0x000000222800780c */ /* 0x000fc40003f84270 */
[----:B------:R-:W-:Y:S02]  /*281a0*/  ISETP.GT.AND P1, PT, R40, 0x23, PT ;  /* 0x000000232800780c */ /* 0x000fe40003f24270 */
[----:B----4-:R-:W-:Y:S02]  /*281b0*/  IADD3 R0, P3, PT, R0, R72, RZ ;  /* 0x0000004800007210 */ /* 0x010fe40007f7e0ff */
[----:B------:R-:W-:-:S03]  /*281c0*/  PRMT R21, RZ, 0x7610, R21 ;  /* 0x00007610ff157816 */ /* 0x000fc60000000015 */
[----:B------:R-:W-:-:S04]  /*281d0*/  IMAD.X R45, R45, 0x1, R71, P3 ;  /* 0x000000012d2d7824 */ /* 0x000fc800018e0647 */
[----:B0-----:R-:W-:Y:S01]  /*281e0*/  @P4 IMAD.MOV.U32 R4, RZ, RZ, R62 ;  /* 0x000000ffff044224 */ /* 0x001fe200078e003e */
[----:B------:R-:W-:Y:S01]  /*281f0*/  STL [R1+0xb54], R0 ;  /* 0x000b540001007387 */ /* 0x000fe20000100800 */
[----:B------:R-:W-:Y:S01]  /*28200*/  PRMT R22, RZ, 0x7610, R22 ;  /* 0x00007610ff167816 */ /* 0x000fe20000000016 */
[----:B--2---:R-:W-:Y:S01]  /*28210*/  IMAD.X R5, R5, 0x1, R71, P5 ;  /* 0x0000000105057824 */ /* 0x004fe200028e0647 */
[----:B---3--:R-:W-:-:S04]  /*28220*/  IADD3 R46, P5, PT, R46, R72, RZ ;  /* 0x000000482e2e7210 */ /* 0x008fc80007fbe0ff */
[----:B------:R0:W-:Y:S04]  /*28230*/  STL [R1+0xb48], R5 ;  /* 0x000b480501007387 */ /* 0x0001e80000100800 */
[----:B------:R2:W5:Y:S04]  /*28240*/  @P4 LDG.E.U16 R21, desc[UR20][R4.64] ;  /* 0x0000001404154981 */ /* 0x000568000c1e1500 */
[----:B-1----:R-:W3:Y:S01]  /*28250*/  LDL.LU R62, [R1+0xb6c] ;  /* 0x000b6c00013e7983 */ /* 0x002ee20000300800 */
[----:B--2---:R-:W-:Y:S02]  /*28260*/  @P1 IMAD.MOV.U32 R4, RZ, RZ, R0 ;  /* 0x000000ffff041224 */ /* 0x004fe400078e0000 */
[----:B0-----:R-:W-:Y:S01]  /*28270*/  @P1 IMAD.MOV.U32 R5, RZ, RZ, R45 ;  /* 0x000000ffff051224 */ /* 0x001fe200078e002d */
[----:B------:R0:W-:Y:S04]  /*28280*/  STL [R1+0xb50], R45 ;  /* 0x000b502d01007387 */ /* 0x0001e80000100800 */
[----:B------:R1:W5:Y:S04]  /*28290*/  @P1 LDG.E.U16 R22, desc[UR20][R4.64] ;  /* 0x0000001404161981 */ /* 0x000368000c1e1500 */
[----:B0-----:R-:W2:Y:S04]  /*282a0*/  LDL.LU R45, [R1+0xb70] ;  /* 0x000b7000012d7983 */ /* 0x001ea80000300800 */
[----:B------:R0:W-:Y:S01]  /*282b0*/  STL [R1+0xb5c], R46 ;  /* 0x000b5c2e01007387 */ /* 0x0001e20000100800 */
[----:B-1----:R-:W-:-:S03]  /*282c0*/  IMAD.MOV.U32 R5, RZ, RZ, R46 ;  /* 0x000000ffff057224 */ /* 0x002fc600078e002e */
[----:B------:R-:W4:Y:S04]  /*282d0*/  LDL.LU R0, [R1+0xb74] ;  /* 0x000b740001007983 */ /* 0x000f280000300800 */
[----:B0-----:R-:W2:Y:S04]  /*282e0*/  LDL.LU R46, [R1+0x139c] ;  /* 0x00139c00012e7983 */ /* 0x001ea80000300800 */
[----:B------:R-:W2:Y:S01]  /*282f0*/  LDL.LU R4, [R1+0xb58] ;  /* 0x000b580001047983 */ /* 0x000ea20000300800 */
[----:B------:R-:W-:Y:S02]  /*28300*/  ISETP.GT.AND P3, PT, R40, 0x24, PT ;  /* 0x000000242800780c */ /* 0x000fe40003f64270 */
[----:B------:R-:W-:-:S05]  /*28310*/  IADD3 R60, P1, PT, R60, R72, RZ ;  /* 0x000000483c3c7210 */ /* 0x000fca0007f3e0ff */
[----:B------:R-:W-:Y:S01]  /*28320*/  STL [R1+0xb64], R60 ;  /* 0x000b643c01007387 */ /* 0x000fe20000100800 */
[----:B------:R-:W-:Y:S01]  /*28330*/  PRMT R44, RZ, 0x7610, R44 ;  /* 0x00007610ff2c7816 */ /* 0x000fe2000000002c */
[----:B--2---:R-:W-:-:S05]  /*28340*/  IMAD.X R4, R4, 0x1, R71, P5 ;  /* 0x0000000104047824 */ /* 0x004fca00028e0647 */
[-C--:B------:R-:W-:Y:S01]  /*28350*/  @P3 LOP3.LUT R5, R5, R4.reuse, RZ, 0x3c, !PT ;  /* 0x0000000405053212 */ /* 0x080fe200078e3cff */
[----:B------:R0:W-:Y:S03]  /*28360*/  STL [R1+0xb58], R4 ;  /* 0x000b580401007387 */ /* 0x0001e60000100800 */
[----:B0-----:R-:W-:-:S04]  /*28370*/  @P3 LOP3.LUT R4, R5, R4, RZ, 0x3c, !PT ;  /* 0x0000000405043212 */ /* 0x001fc800078e3cff */
[----:B------:R-:W-:-:S05]  /*28380*/  @P3 LOP3.LUT R5, R5, R4, RZ, 0x3c, !PT ;  /* 0x0000000405053212 */ /* 0x000fca00078e3cff */
[----:B------:R0:W2:Y:S01]  /*28390*/  @P3 LDG.E.U16 R44, desc[UR20][R4.64] ;  /* 0x00000014042c3981 */ /* 0x0000a2000c1e1500 */
[----:B------:R-:W-:Y:S01]  /*283a0*/  ISETP.GT.AND P4, PT, R40, 0x25, PT ;  /* 0x000000252800780c */ /* 0x000fe20003f84270 */
[----:B------:R-:W-:-:S04]  /*283b0*/  IMAD.X R43, R43, 0x1, R71, P1 ;  /* 0x000000012b2b7824 */ /* 0x000fc800008e0647 */
[----:B0-----:R-:W-:Y:S02]  /*283c0*/  IMAD.MOV.U32 R4, RZ, RZ, R43 ;  /* 0x000000ffff047224 */ /* 0x001fe400078e002b */
[----:B------:R-:W-:-:S06]  /*283d0*/  IMAD.MOV.U32 R5, RZ, RZ, R60 ;  /* 0x000000ffff057224 */ /* 0x000fcc00078e003c */
[----:B------:R-:W-:-:S04]  /*283e0*/  @P4 LOP3.LUT R5, R5, R4, RZ, 0x3c, !PT ;  /* 0x0000000405054212 */ /* 0x000fc800078e3cff */
[C---:B------:R-:W-:Y:S02]  /*283f0*/  @P4 LOP3.LUT R4, R5.reuse, R4, RZ, 0x3c, !PT ;  /* 0x0000000405044212 */ /* 0x040fe400078e3cff */
[----:B------:R-:W-:Y:S02]  /*28400*/  PRMT R93, RZ, 0x7610, R93 ;  /* 0x00007610ff5d7816 */ /* 0x000fe4000000005d */
[----:B---3--:R-:W-:Y:S02]  /*28410*/  IADD3 R62, P5, PT, R62, R72, RZ ;  /* 0x000000483e3e7210 */ /* 0x008fe40007fbe0ff */
[----:B------:R-:W-:-:S05]  /*28420*/  @P4 LOP3.LUT R5, R5, R4, RZ, 0x3c, !PT ;  /* 0x0000000405054212 */ /* 0x000fca00078e3cff */
[----:B------:R0:W3:Y:S04]  /*28430*/  @P4 LDG.E.U16 R93, desc[UR20][R4.64] ;  /* 0x00000014045d4981 */ /* 0x0000e8000c1e1500 */
[----:B--2---:R1:W-:Y:S04]  /*28440*/  STL [R1+0xb4], R44 ;  /* 0x0000b42c01007387 */ /* 0x0043e80000100800 */
[----:B-1----:R-:W2:Y:S04]  /*28450*/  LDL.LU R44, [R1+0x1398] ;  /* 0x00139800012c7983 */ /* 0x002ea80000300800 */
[----:B------:R1:W-:Y:S04]  /*28460*/  STL [R1+0xb60], R43 ;  /* 0x000b602b01007387 */ /* 0x0003e80000100800 */
[----:B-1----:R-:W2:Y:S04]  /*28470*/  LDL.LU R43, [R1+0x1394] ;  /* 0x00139400012b7983 */ /* 0x002ea80000300800 */
[----:B------:R-:W2:Y:S04]  /*28480*/  LDL.LU R60, [R1+0xb7c] ;  /* 0x000b7c00013c7983 */ /* 0x000ea80000300800 */
[----:B------:R-:W-:Y:S04]  /*28490*/  STL [R1+0xb6c], R62 ;  /* 0x000b6c3e01007387 */ /* 0x000fe80000100800 */
[----:B------:R-:W2:Y:S01]  /*284a0*/  LDL.LU R4, [R1+0xb68] ;  /* 0x000b680001047983 */ /* 0x000ea20000300800 */
[----:B------:R-:W-:Y:S01]  /*284b0*/  ISETP.GT.AND P1, PT, R40, 0x26, PT ;  /* 0x000000262800780c */ /* 0x000fe20003f24270 */
[----:B0-----:R-:W-:Y:S01]  /*284c0*/  IMAD.MOV.U32 R5, RZ, RZ, R62 ;  /* 0x000000ffff057224 */ /* 0x001fe200078e003e */
[----:B----4-:R-:W-:Y:S01]  /*284d0*/  IADD3 R0, P4, PT, R0, R72, RZ ;  /* 0x0000004800007210 */ /* 0x010fe20007f9e0ff */
[----:B---3--:R0:W-:Y:S04]  /*284e0*/  STL [R1+0xb0], R93 ;  /* 0x0000b05d01007387 */ /* 0x0081e80000100800 */
[----:B0-----:R-:W3:Y:S04]  /*284f0*/  LDL.LU R93, [R1+0xb80] ;  /* 0x000b8000015d7983 */ /* 0x001ee80000300800 */
[----:B------:R-:W4:Y:S04]  /*28500*/  LDL.LU R62, [R1+0xb84] ;  /* 0x000b8400013e7983 */ /* 0x000f280000300800 */
[----:B------:R-:W-:Y:S01]  /*28510*/  STL [R1+0xb74], R0 ;  /* 0x000b740001007387 */ /* 0x000fe20000100800 */
[----:B--2---:R-:W-:Y:S01]  /*28520*/  PRMT R44, RZ, 0x7610, R44 ;  /* 0x00007610ff2c7816 */ /* 0x004fe2000000002c */
[----:B------:R-:W-:-:S05]  /*28530*/  IMAD.X R4, R4, 0x1, R71, P5 ;  /* 0x0000000104047824 */ /* 0x000fca00028e0647 */
        /* <DEDUP_REMOVED lines=12> */
[----:B------:R-:W-:Y:S02]  /*28600*/  IADD3 R60, P5, PT, R60, R72, RZ ;  /* 0x000000483c3c7210 */ /* 0x000fe40007fbe0ff */
        /* <DEDUP_REMOVED lines=12> */
[----:B---3--:R0:W-:Y:S01]  /*286d0*/  STL [R1+0xa8], R92 ;  /* 0x0000a85c01007387 */ /* 0x0081e20000100800 */
[----:B------:R-:W-:-:S03]  /*286e0*/  PRMT R46, RZ, 0x7610, R46 ;  /* 0x00007610ff2e7816 */ /* 0x000fc6000000002e */
[----:B0-----:R-:W3:Y:S04]  /*286f0*/  LDL.LU R92, [R1+0xb90] ;  /* 0x000b9000015c7983 */ /* 0x001ee80000300800 */
[----:B------:R-:W4:Y:S04]  /*28700*/  LDL.LU R60, [R1+0xb94] ;  /* 0x000b9400013c7983 */ /* 0x000f280000300800 */
[----:B------:R-:W-:Y:S01]  /*28710*/  STL [R1+0xb84], R62 ;  /* 0x000b843e01007387 */ /* 0x000fe20000100800 */
        /* <DEDUP_REMOVED lines=362> */
[----:B------:R1:W-:Y:S04]  /*29dc0*/  STL [R1+0xc3c], R60 ;  /* 0x000c3c3c01007387 */ /* 0x0003e80000100800 */
[----:B------:R-:W2:Y:S01]  /*29dd0*/  LDL.LU R4, [R1+0xc38] ;  /* 0x000c380001047983 */ /* 0x000ea20000300800 */
[----:B------:R-:W-:Y:S01]  /*29de0*/  ISETP.GT.AND P4, PT, R40, 0x40, PT ;  /* 0x000000402800780c */ /* 0x000fe20003f84270 */
[----:B0-----:R-:W-:Y:S01]  /*29df0*/  IMAD.MOV.U32 R5, RZ, RZ, R60 ;  /* 0x000000ffff057224 */ /* 0x001fe200078e003c */
[----:B----4-:R-:W-:Y:S01]  /*29e00*/  IADD3 R62, P3, PT, R62, R72, RZ ;  /* 0x000000483e3e7210 */ /* 0x010fe20007f7e0ff */
[----:B-1----:R-:W4:Y:S04]  /*29e10*/  LDL.LU R60, [R1+0xc50] ;  /* 0x000c5000013c7983 */ /* 0x002f280000300800 */
[----:B---3--:R0:W-:Y:S01]  /*29e20*/  STL [R1+0x48], R63 ;  /* 0x0000483f01007387 */ /* 0x0081e20000100800 */
[----:B------:R-:W-:-:S03]  /*29e30*/  PRMT R58, RZ, 0x7610, R58 ;  /* 0x00007610ff3a7816 */ /* 0x000fc6000000003a */
[----:B0-----:R-:W3:Y:S04]  /*29e40*/  LDL.LU R63, [R1+0xc54] ;  /* 0x000c5400013f7983 */ /* 0x001ee80000300800 */
        /* <DEDUP_REMOVED lines=26> */
[----:B---3--:R-:W-:Y:S01]  /*29ff0*/  IADD3 R63, P1, PT, R63, R72, RZ ;  /* 0x000000483f3f7210 */ /* 0x008fe20007f3e0ff */
[----:B------:R0:W-:Y:S01]  /*2a000*/  STL [R1+0x40], R61 ;  /* 0x0000403d01007387 */ /* 0x0001e20000100800 */
[----:B------:R-:W-:-:S03]  /*2a010*/  PRMT R59, RZ, 0x7610, R59 ;  /* 0x00007610ff3b7816 */ /* 0x000fc6000000003b */
[----:B0-----:R-:W3:Y:S04]  /*2a020*/  LDL.LU R61, [R1+0xc60] ;  /* 0x000c6000013d7983 */ /* 0x001ee80000300800 */
[----:B------:R-:W3:Y:S04]  /*2a030*/  LDL.LU R0, [R1+0xc64] ;  /* 0x000c640001007983 */ /* 0x000ee80000300800 */
        /* <DEDUP_REMOVED lines=8> */
[----:B----4-:R-:W-:-:S04]  /*2a0c0*/  IMAD.X R60, R60, 0x1, R71, P1 ;  /* 0x000000013c3c7824 */ /* 0x010fc800008e0647 */
[----:B0-----:R-:W-:Y:S02]  /*2a0d0*/  IMAD.MOV.U32 R4, RZ, RZ, R60 ;  /* 0x000000ffff047224 */ /* 0x001fe400078e003c */
[----:B------:R-:W-:-:S06]  /*2a0e0*/  IMAD.MOV.U32 R5, RZ, RZ, R63 ;  /* 0x000000ffff057224 */ /* 0x000fcc00078e003f */
[----:B------:R-:W-:-:S04]  /*2a0f0*/  @P4 LOP3.LUT R5, R5, R4, RZ, 0x3c, !PT ;  /* 0x0000000405054212 */ /* 0x000fc800078e3cff */
[C---:B------:R-:W-:Y:S02]  /*2a100*/  @P4 LOP3.LUT R4, R5.reuse, R4, RZ, 0x3c, !PT ;  /* 0x0000000405044212 */ /* 0x040fe400078e3cff */
[----:B------:R-:W-:Y:S02]  /*2a110*/  PRMT R65, RZ, 0x7610, R65 ;  /* 0x00007610ff417816 */ /* 0x000fe40000000041 */
[----:B------:R-:W-:Y:S02]  /*2a120*/  IADD3 R62, P5, PT, R62, R72, RZ ;  /* 0x000000483e3e7210 */ /* 0x000fe40007fbe0ff */
[----:B------:R-:W-:-:S05]  /*2a130*/  @P4 LOP3.LUT R5, R5, R4, RZ, 0x3c, !PT ;  /* 0x0000000405054212 */ /* 0x000fca00078e3cff */
[----:B------:R0:W4:Y:S04]  /*2a140*/  @P4 LDG.E.U16 R65, desc[UR20][R4.64] ;  /* 0x0000001404414981 */ /* 0x000128000c1e1500 */
        /* <DEDUP_REMOVED lines=9> */
[----:B---3--:R-:W-:Y:S01]  /*2a1e0*/  IADD3 R0, P4, PT, R0, R72, RZ ;  /* 0x0000004800007210 */ /* 0x008fe20007f9e0ff */
[----:B-1----:R-:W3:Y:S04]  /*2a1f0*/  LDL.LU R62, [R1+0xc70] ;  /* 0x000c7000013e7983 */ /* 0x002ee80000300800 */
[----:B----4-:R0:W-:Y:S01]  /*2a200*/  STL [R1+0x38], R65 ;  /* 0x0000384101007387 */ /* 0x0101e20000100800 */
[----:B------:R-:W-:-:S03]  /*2a210*/  PRMT R80, RZ, 0x7610, R80 ;  /* 0x00007610ff507816 */ /* 0x000fc60000000050 */
[----:B0-----:R-:W4:Y:S04]  /*2a220*/  LDL.LU R65, [R1+0xc74] ;  /* 0x000c740001417983 */ /* 0x001f280000300800 */
        /* <DEDUP_REMOVED lines=12> */
[----:B------:R-:W-:Y:S02]  /*2a2f0*/  @P3 LOP3.LUT R4, R5, R4, RZ, 0x3c, !PT ;  /* 0x0000000405043212 */ /* 0x000fe400078e3cff */
        /* <DEDUP_REMOVED lines=61> */
[----:B------:R-:W-:Y:S02]  /*2a6d0*/  @P4 LOP3.LUT R4, R5, R4, RZ, 0x3c, !PT ;  /* 0x0000000405044212 */ /* 0x000fe400078e3cff */
        /* <DEDUP_REMOVED lines=88> */
[----:B------:R-:W-:Y:S01]  /*2ac60*/  IMAD.X R68, R68, 0x1, R71, P1 ;  /* 0x0000000144447824 */ /* 0x000fe200008e0647 */
[----:B------:R-:W-:Y:S02]  /*2ac70*/  PRMT R43, RZ, 0x7610, R43 ;  /* 0x00007610ff2b7816 */ /* 0x000fe4000000002b */
[----:B------:R-:W-:Y:S02]  /*2ac80*/  IADD3 R75, P5, PT, R75, R72, RZ ;  /* 0x000000484b4b7210 */ /* 0x000fe40007fbe0ff */
[----:B------:R-:W-:Y:S07]  /*2ac90*/  STL [R1+0xcb0], R68 ;  /* 0x000cb04401007387 */ /* 0x000fee0000100800 */
[----:B0-----:R-:W-:-:S02]  /*2aca0*/  @P4 IMAD.MOV.U32 R4, RZ, RZ, R67 ;  /* 0x000000ffff044224 */ /* 0x001fc400078e0043 */
[----:B------:R-:W-:-:S05]  /*2acb0*/  @P4 IMAD.MOV.U32 R5, RZ, RZ, R68 ;  /* 0x000000ffff054224 */ /* 0x000fca00078e0044 */
[----:B------:R0:W5:Y:S02]  /*2acc0*/  @P4 LDG.E.U16 R43, desc[UR20][R4.64] ;  /* 0x00000014042b4981 */ /* 0x000164000c1e1500 */
[----:B0-----:R-:W-:Y:S02]  /*2acd0*/  IMAD.MOV.U32 R5, RZ, RZ, R75 ;  /* 0x000000ffff057224 */ /* 0x001fe400078e004b */
[----:B--2---:R0:W-:Y:S04]  /*2ace0*/  STL [R1+0xc], R74 ;  /* 0x00000c4a01007387 */ /* 0x0041e80000100800 */
[----:B0-----:R-:W2:Y:S04]  /*2acf0*/  LDL.LU R74, [R1+0xccc] ;  /* 0x000ccc00014a7983 */ /* 0x001ea80000300800 */
[----:B------:R-:W2:Y:S04]  /*2ad00*/  LDL.LU R68, [R1+0xcd0] ;  /* 0x000cd00001447983 */ /* 0x000ea80000300800 */
[----:B------:R0:W-:Y:S04]  /*2ad10*/  STL [R1+0xcbc], R75 ;  /* 0x000cbc4b01007387 */ /* 0x0001e80000100800 */
[----:B------:R-:W2:Y:S04]  /*2ad20*/  LDL.LU R67, [R1+0xcd4] ;  /* 0x000cd40001437983 */ /* 0x000ea80000300800 */
[----:B0-----:R-:W2:Y:S04]  /*2ad30*/  LDL.LU R75, [R1+0x12f0] ;  /* 0x0012f000014b7983 */ /* 0x001ea80000300800 */
[----:B------:R-:W2:Y:S01]  /*2ad40*/  LDL.LU R4, [R1+0xcb8] ;  /* 0x000cb80001047983 */ /* 0x000ea20000300800 */
[----:B------:R-:W-:-:S02]  /*2ad50*/  ISETP.GT.AND P1, PT, R40, 0x50, PT ;  /* 0x000000502800780c */ /* 0x000fc40003f24270 */
[----:B----4-:R-:W-:-:S05]  /*2ad60*/  IADD3 R0, P4, PT, R0, R72, RZ ;  /* 0x0000004800007210 */ /* 0x010fca0007f9e0ff */
        /* <DEDUP_REMOVED lines=9> */
[----:B---3--:R-:W-:Y:S01]  /*2ae00*/  IMAD.X R69, R69, 0x1, R71, P4 ;  /* 0x0000000145457824 */ /* 0x008fe200020e0647 */
[----:B------:R-:W-:Y:S02]  /*2ae10*/  PRMT R44, RZ, 0x7610, R44 ;  /* 0x00007610ff2c7816 */ /* 0x000fe4000000002c */
[----:B------:R-:W-:Y:S02]  /*2ae20*/  IADD3 R74, P5, PT, R74, R72, RZ ;  /* 0x000000484a4a7210 */ /* 0x000fe40007fbe0ff */
[----:B------:R-:W-:Y:S07]  /*2ae30*/  STL [R1+0xcc0], R69 ;  /* 0x000cc04501007387 */ /* 0x000fee0000100800 */
[----:B0-----:R-:W-:-:S02]  /*2ae40*/  @P3 IMAD.MOV.U32 R4, RZ, RZ, R0 ;  /* 0x000000ffff043224 */ /* 0x001fc400078e0000 */
[----:B------:R-:W-:-:S05]  /*2ae50*/  @P3 IMAD.MOV.U32 R5, RZ, RZ, R69 ;  /* 0x000000ffff053224 */ /* 0x000fca00078e0045 */
[----:B------:R0:W5:Y:S04]  /*2ae60*/  @P3 LDG.E.U16 R44, desc[UR20][R4.64] ;  /* 0x00000014042c3981 */ /* 0x000168000c1e1500 */
[----:B--2---:R1:W-:Y:S04]  /*2ae70*/  STL [R1+0x8], R66 ;  /* 0x0000084201007387 */ /* 0x0043e80000100800 */
[----:B-1----:R-:W2:Y:S04]  /*2ae80*/  LDL.LU R66, [R1+0xcdc] ;  /* 0x000cdc0001427983 */ /* 0x002ea80000300800 */
[----:B------:R-:W3:Y:S04]  /*2ae90*/  LDL.LU R69, [R1+0xce0] ;  /* 0x000ce00001457983 */ /* 0x000ee80000300800 */
[----:B------:R-:W-:Y:S04]  /*2aea0*/  STL [R1+0xccc], R74 ;  /* 0x000ccc4a01007387 */ /* 0x000fe80000100800 */
[----:B------:R-:W4:Y:S04]  /*2aeb0*/  LDL.LU R0, [R1+0xce4] ;  /* 0x000ce40001007983 */ /* 0x000f280000300800 */
[----:B------:R-:W2:Y:S01]  /*2aec0*/  LDL.LU R5, [R1+0xcc8] ;  /* 0x000cc80001057983 */ /* 0x000ea20000300800 */
[----:B------:R-:W-:-:S02]  /*2aed0*/  ISETP.GT.AND P4, PT, R40, 0x52, PT ;  /* 0x000000522800780c */ /* 0x000fc40003f84270 */
[----:B------:R-:W-:-:S11]  /*2aee0*/  PRMT R70, RZ, 0x7610, R70 ;  /* 0x00007610ff467816 */ /* 0x000fd60000000046 */
[----:B0-----:R-:W-:Y:S02]  /*2aef0*/  @P4 IMAD.MOV.U32 R4, RZ, RZ, R74 ;  /* 0x000000ffff044224 */ /* 0x001fe400078e004a */
[----:B--2---:R-:W-:-:S05]  /*2af00*/  IMAD.X R5, R5, 0x1, R71, P5 ;  /* 0x0000000105057824 */ /* 0x004fca00028e0647 */
[----:B------:R0:W2:Y:S01]  /*2af10*/  @P4 LDG.E.U16 R70, desc[UR20][R4.64] ;  /* 0x0000001404464981 */ /* 0x0000a2000c1e1500 */
[----:B------:R-:W-:Y:S02]  /*2af20*/  ISETP.GT.AND P1, PT, R40, 0x53, PT ;  /* 0x000000532800780c */ /* 0x000fe40003f24270 */
[----:B------:R-:W-:-:S05]  /*2af30*/  IADD3 R67, P3, PT, R67, R72, RZ ;  /* 0x0000004843437210 */ /* 0x000fca0007f7e0ff */
[----:B------:R-:W-:Y:S01]  /*2af40*/  IMAD.X R68, R68, 0x1, R71, P3 ;  /* 0x0000000144447824 */ /* 0x000fe200018e0647 */
[----:B------:R-:W-:Y:S01]  /*2af50*/  STL [R1+0xcd4], R67 ;  /* 0x000cd44301007387 */ /* 0x000fe20000100800 */
[----:B------:R-:W-:Y:S02]  /*2af60*/  PRMT R45, RZ, 0x7610, R45 ;  /* 0x00007610ff2d7816 */ /* 0x000fe4000000002d */
[----:B------:R-:W-:Y:S01]  /*2af70*/  IADD3 R66, P5, PT, R66, R72, RZ ;  /* 0x0000004842427210 */ /* 0x000fe20007fbe0ff */
[----:B------:R1:W-:Y:S01]  /*2af80*/  STL [R1+0xcc8], R5 ;  /* 0x000cc80501007387 */ /* 0x0003e20000100800 */
[----:B0-----:R-:W-:-:S03]  /*2af90*/  @P1 IMAD.MOV.U32 R4, RZ, RZ, R67 ;  /* 0x000000ffff041224 */ /* 0x001fc600078e0043 */
[----:B------:R-:W-:Y:S01]  /*2afa0*/  STL [R1+0xcd0], R68 ;  /* 0x000cd04401007387 */ /* 0x000fe20000100800 */
[----:B-1----:R-:W-:-:S05]  /*2afb0*/  @P1 IMAD.MOV.U32 R5, RZ, RZ, R68 ;  /* 0x000000ffff051224 */ /* 0x002fca00078e0044 */
[----:B------:R0:W5:Y:S02]  /*2afc0*/  @P1 LDG.E.U16 R45, desc[UR20][R4.64] ;  /* 0x00000014042d1981 */ /* 0x000164000c1e1500 */
[----:B0-----:R-:W-:Y:S02]  /*2afd0*/  IMAD.MOV.U32 R5, RZ, RZ, R66 ;  /* 0x000000ffff057224 */ /* 0x001fe400078e0042 */
[----:B--2---:R0:W-:Y:S04]  /*2afe0*/  STL [R1+0x4], R70 ;  /* 0x0000044601007387 */ /* 0x0041e80000100800 */
[----:B0-----:R-:W2:Y:S04]  /*2aff0*/  LDL.LU R70, [R1+0xcec] ;  /* 0x000cec0001467983 */ /* 0x001ea80000300800 */
[----:B------:R-:W2:Y:S04]  /*2b000*/  LDL.LU R74, [R1+0xce8] ;  /* 0x000ce800014a7983 */ /* 0x000ea80000300800 */
[----:B------:R0:W-:Y:S04]  /*2b010*/  STL [R1+0xcdc], R66 ;  /* 0x000cdc4201007387 */ /* 0x0001e80000100800 */
[----:B------:R-:W2:Y:S04]  /*2b020*/  LDL.LU R68, [R1+0xcf0] ;  /* 0x000cf00001447983 */ /* 0x000ea80000300800 */
        /* <DEDUP_REMOVED lines=12> */
[----:B------:R-:W2:Y:S01]  /*2b0f0*/  @P3 LDG.E.U16 R73, desc[UR20][R4.64] ;  /* 0x0000001404493981 */ /* 0x000ea2000c1e1500 */
[----:B---3--:R-:W-:-:S05]  /*2b100*/  IMAD.X R69, R69, 0x1, R71, P1 ;  /* 0x0000000145457824 */ /* 0x008fca00008e0647 */
[----:B------:R-:W-:Y:S01]  /*2b110*/  STL [R1+0xce0], R69 ;  /* 0x000ce04501007387 */ /* 0x000fe20000100800 */
[C---:B------:R-:W-:Y:S02]  /*2b120*/  ISETP.GT.AND P4, PT, R40.reuse, 0x55, PT ;  /* 0x000000552800780c */ /* 0x040fe40003f84270 */
[----:B------:R-:W-:Y:S02]  /*2b130*/  ISETP.GT.AND P1, PT, R40, 0x56, PT ;  /* 0x000000562800780c */ /* 0x000fe40003f24270 */
[----:B------:R-:W-:Y:S01]  /*2b140*/  PRMT R46, RZ, 0x7610, R46 ;  /* 0x00007610ff2e7816 */ /* 0x000fe2000000002e */
[----:B--2---:R0:W-:Y:S04]  /*2b150*/  STL [R1], R73 ;  /* 0x0000004901007387 */ /* 0x0041e80000100800 */
[----:B0-----:R-:W2:Y:S01]  /*2b160*/  LDL.LU R73, [R1+0xcfc] ;  /* 0x000cfc0001497983 */ /* 0x001ea20000300800 */
[----:B------:R-:W-:-:S03]  /*2b170*/  IADD3 R70, P5, PT, R70, R72, RZ ;  /* 0x0000004846467210 */ /* 0x000fc60007fbe0ff */
[----:B------:R-:W-:Y:S02]  /*2b180*/  @P4 IMAD.MOV.U32 R4, RZ, RZ, R0 ;  /* 0x000000ffff044224 */ /* 0x000fe400078e0000 */
[----:B------:R-:W-:Y:S01]  /*2b190*/  @P4 IMAD.MOV.U32 R5, RZ, RZ, R69 ;  /* 0x000000ffff054224 */ /* 0x000fe200078e0045 */
[----:B------:R-:W-:Y:S01]  /*2b1a0*/  ISETP.GT.AND P3, PT, R40, 0x57, PT ;  /* 0x000000572800780c */ /* 0x000fe20003f64270 */
[----:B------:R-:W-:Y:S01]  /*2b1b0*/  IMAD.X R74, R74, 0x1, R71, P5 ;  /* 0x000000014a4a7824 */ /* 0x000fe200028e0647 */
[----:B------:R-:W-:Y:S01]  /*2b1c0*/  PRMT R93, RZ, 0x7610, R93 ;  /* 0x00007610ff5d7816 */ /* 0x000fe2000000005d */
[----:B------:R-:W3:Y:S04]  /*2b1d0*/  LDL.LU R69, [R1+0xd00] ;  /* 0x000d000001457983 */ /* 0x000ee80000300800 */
[----:B------:R0:W5:Y:S01]  /*2b1e0*/  @P4 LDG.E.U16 R46, desc[UR20][R4.64] ;  /* 0x00000014042e4981 */ /* 0x000162000c1e1500 */
[----:B------:R-:W-:-:S03]  /*2b1f0*/  IADD3 R67, P4, PT, R67, R72, RZ ;  /* 0x0000004843437210 */ /* 0x000fc60007f9e0ff */
[----:B------:R1:W-:Y:S02]  /*2b200*/  STL [R1+0xcec], R70 ;  /* 0x000cec4601007387 */ /* 0x0003e40000100800 */
[----:B------:R-:W-:Y:S02]  /*2b210*/  IMAD.X R68, R68, 0x1, R71, P4 ;  /* 0x0000000144447824 */ /* 0x000fe400020e0647 */
[----:B------:R-:W4:Y:S01]  /*2b220*/  LDL.LU R0, [R1+0xd04] ;  /* 0x000d040001007983 */ /* 0x000f220000300800 */
[----:B0-----:R-:W-:Y:S02]  /*2b230*/  @P1 IMAD.MOV.U32 R4, RZ, RZ, R70 ;  /* 0x000000ffff041224 */ /* 0x001fe400078e0046 */
[----:B------:R-:W-:Y:S01]  /*2b240*/  @P1 IMAD.MOV.U32 R5, RZ, RZ, R74 ;  /* 0x000000ffff051224 */ /* 0x000fe200078e004a */
[----:B------:R-:W-:Y:S01]  /*2b250*/  STL [R1+0xcf4], R67 ;  /* 0x000cf44301007387 */ /* 0x000fe20000100800 */
[----:B------:R-:W-:-:S03]  /*2b260*/  PRMT R47, RZ, 0x7610, R47 ;  /* 0x00007610ff2f7816 */ /* 0x000fc6000000002f */
[----:B------:R0:W-:Y:S04]  /*2b270*/  STL [R1+0xce8], R74 ;  /* 0x000ce84a01007387 */ /* 0x0001e80000100800 */
[----:B------:R0:W5:Y:S04]  /*2b280*/  @P1 LDG.E.U16 R93, desc[UR20][R4.64] ;  /* 0x00000014045d1981 */ /* 0x000168000c1e1500 */
[----:B-1----:R-:W3:Y:S04]  /*2b290*/  LDL.LU R70, [R1+0xd0c] ;  /* 0x000d0c0001467983 */ /* 0x002ee80000300800 */
[----:B------:R1:W-:Y:S01]  /*2b2a0*/  STL [R1+0xcf0], R68 ;  /* 0x000cf04401007387 */ /* 0x0003e20000100800 */
[----:B0-----:R-:W-:-:S02]  /*2b2b0*/  @P3 IMAD.MOV.U32 R4, RZ, RZ, R67 ;  /* 0x000000ffff043224 */ /* 0x001fc400078e0043 */
[----:B------:R-:W-:Y:S01]  /*2b2c0*/  @P3 IMAD.MOV.U32 R5, RZ, RZ, R68 ;  /* 0x000000ffff053224 */ /* 0x000fe200078e0044 */
[----:B------:R-:W3:Y:S04]  /*2b2d0*/  LDL.LU R74, [R1+0xd08] ;  /* 0x000d0800014a7983 */ /* 0x000ee80000300800 */
[----:B------:R0:W5:Y:S01]  /*2b2e0*/  @P3 LDG.E.U16 R47, desc[UR20][R4.64] ;  /* 0x00000014042f3981 */ /* 0x000162000c1e1500 */
[----:B--2---:R-:W-:-:S05]  /*2b2f0*/  IADD3 R73, P5, PT, R73, R72, RZ ;  /* 0x0000004849497210 */ /* 0x004fca0007fbe0ff */
[----:B------:R2:W-:Y:S04]  /*2b300*/  STL [R1+0xcfc], R73 ;  /* 0x000cfc4901007387 */ /* 0x0005e80000100800 */
[----:B-1----:R-:W2:Y:S04]  /*2b310*/  LDL.LU R68, [R1+0xd10] ;  /* 0x000d100001447983 */ /* 0x002ea80000300800 */
[----:B------:R-:W2:Y:S04]  /*2b320*/  LDL.LU R67, [R1+0xd14] ;  /* 0x000d140001437983 */ /* 0x000ea80000300800 */
[----:B------:R-:W2:Y:S01]  /*2b330*/  LDL.LU R5, [R1+0xcf8] ;  /* 0x000cf80001057983 */ /* 0x000ea20000300800 */
[----:B------:R-:W-:-:S02]  /*2b340*/  ISETP.GT.AND P4, PT, R40, 0x58, PT ;  /* 0x000000582800780c */ /* 0x000fc40003f84270 */
[----:B----4-:R-:W-:-:S05]  /*2b350*/  IADD3 R0, P3, PT, R0, R72, RZ ;  /* 0x0000004800007210 */ /* 0x010fca0007f7e0ff */
[----:B------:R-:W-:Y:S06]  /*2b360*/  STL [R1+0xd04], R0 ;  /* 0x000d040001007387 */ /* 0x000fec0000100800 */
[----:B0-----:R-:W-:Y:S01]  /*2b370*/  @P4 IMAD.MOV.U32 R4, RZ, RZ, R73 ;  /* 0x000000ffff044224 */ /* 0x001fe200078e0049 */
[----:B------:R-:W-:Y:S01]  /*2b380*/  ISETP.GT.AND P1, PT, R40, 0x59, PT ;  /* 0x000000592800780c */ /* 0x000fe20003f24270 */
[----:B--2---:R-:W-:-:S05]  /*2b390*/  IMAD.X R5, R5, 0x1, R71, P5 ;  /* 0x0000000105057824 */ /* 0x004fca00028e0647 */
[----:B------:R0:W-:Y:S04]  /*2b3a0*/  STL [R1+0xcf8], R5 ;  /* 0x000cf80501007387 */ /* 0x0001e80000100800 */
[----:B------:R-:W2:Y:S01]  /*2b3b0*/  LDL.LU R73, [R1+0xd1c] ;  /* 0x000d1c0001497983 */ /* 0x000ea20000300800 */
[----:B------:R-:W-:Y:S01]  /*2b3c0*/  PRMT R92, RZ, 0x7610, R92 ;  /* 0x00007610ff5c7816 */ /* 0x000fe2000000005c */
[----:B---3--:R-:W-:Y:S01]  /*2b3d0*/  IMAD.X R69, R69, 0x1, R71, P3 ;  /* 0x0000000145457824 */ /* 0x008fe200018e0647 */
[----:B------:R-:W-:Y:S02]  /*2b3e0*/  ISETP.GT.AND P3, PT, R40, 0x5a, PT ;  /* 0x0000005a2800780c */ /* 0x000fe40003f64270 */
[----:B------:R-:W-:Y:S02]  /*2b3f0*/  PRMT R48, RZ, 0x7610, R48 ;  /* 0x00007610ff307816 */ /* 0x000fe40000000030 */
[----:B------:R1:W5:Y:S01]  /*2b400*/  @P4 LDG.E.U16 R92, desc[UR20][R4.64] ;  /* 0x00000014045c4981 */ /* 0x000362000c1e1500 */
[----:B------:R-:W-:-:S02]  /*2b410*/  IADD3 R70, P5, PT, R70, R72, RZ ;  /* 0x0000004846467210 */ /* 0x000fc40007fbe0ff */
[----:B------:R-:W-:Y:S01]  /*2b420*/  ISETP.GT.AND P4, PT, R40, 0x5b, PT ;  /* 0x0000005b2800780c */ /* 0x000fe20003f84270 */
[----:B-1----:R-:W-:Y:S02]  /*2b430*/  @P1 IMAD.MOV.U32 R4, RZ, RZ, R0 ;  /* 0x000000ffff041224 */ /* 0x002fe400078e0000 */
[----:B0-----:R-:W-:Y:S02]  /*2b440*/  @P1 IMAD.MOV.U32 R5, RZ, RZ, R69 ;  /* 0x000000ffff051224 */ /* 0x001fe400078e0045 */
[----:B------:R-:W-:-:S03]  /*2b450*/  IMAD.X R74, R74, 0x1, R71, P5 ;  /* 0x000000014a4a7824 */ /* 0x000fc600028e0647 */
[----:B------:R0:W5:Y:S01]  /*2b460*/  @P1 LDG.E.U16 R48, desc[UR20][R4.64] ;  /* 0x0000001404301981 */ /* 0x000162000c1e1500 */
[----:B------:R-:W-:Y:S02]  /*2b470*/  IADD3 R67, P1, PT, R67, R72, RZ ;  /* 0x0000004843437210 */ /* 0x000fe40007f3e0ff */
[----:B------:R-:W-:Y:S01]  /*2b480*/  PRMT R91, RZ, 0x7610, R91 ;  /* 0x00007610ff5b7816 */ /* 0x000fe2000000005b */
[----:B------:R1:W-:Y:S02]  /*2b490*/  STL [R1+0xd00], R69 ;  /* 0x000d004501007387 */ /* 0x0003e40000100800 */
[----:B------:R-:W-:Y:S02]  /*2b4a0*/  IMAD.X R68, R68, 0x1, R71, P1 ;  /* 0x0000000144447824 */ /* 0x000fe400008e0647 */
[----:B0-----:R-:W-:Y:S02]  /*2b4b0*/  @P3 IMAD.MOV.U32 R4, RZ, RZ, R70 ;  /* 0x000000ffff043224 */ /* 0x001fe400078e0046 */
[----:B------:R-:W-:Y:S01]  /*2b4c0*/  @P3 IMAD.MOV.U32 R5, RZ, RZ, R74 ;  /* 0x000000ffff053224 */ /* 0x000fe200078e004a */
[----:B-1----:R-:W3:Y:S01]  /*2b4d0*/  LDL.LU R69, [R1+0xd20] ;  /* 0x000d200001457983 */ /* 0x002ee20000300800 */
[----:B------:R-:W-:-:S03]  /*2b4e0*/  PRMT R49, RZ, 0x7610, R49 ;  /* 0x00007610ff317816 */ /* 0x000fc60000000031 */
[----:B------:R0:W-:Y:S04]  /*2b4f0*/  STL [R1+0xd0c], R70 ;  /* 0x000d0c4601007387 */ /* 0x0001e80000100800 */
[----:B------:R-:W4:Y:S04]  /*2b500*/  LDL.LU R0, [R1+0xd24] ;  /* 0x000d240001007983 */ /* 0x000f280000300800 */
[----:B------:R-:W-:Y:S04]  /*2b510*/  STL [R1+0xd14], R67 ;  /* 0x000d144301007387 */ /* 0x000fe80000100800 */
[----:B------:R1:W-:Y:S04]  /*2b520*/  STL [R1+0xd08], R74 ;  /* 0x000d084a01007387 */ /* 0x0003e80000100800 */
[----:B------:R1:W5:Y:S04]  /*2b530*/  @P3 LDG.E.U16 R91, desc[UR20][R4.64] ;  /* 0x00000014045b3981 */ /* 0x000368000c1e1500 */
[----:B0-----:R-:W3:Y:S04]  /*2b540*/  LDL.LU R70, [R1+0xd2c] ;  /* 0x000d2c0001467983 */ /* 0x001ee80000300800 */
[----:B------:R0:W-:Y:S01]  /*2b550*/  STL [R1+0xd10], R68 ;  /* 0x000d104401007387 */ /* 0x0001e20000100800 */
[----:B-1----:R-:W-:-:S02]  /*2b560*/  @P4 IMAD.MOV.U32 R4, RZ, RZ, R67 ;  /* 0x000000ffff044224 */ /* 0x002fc400078e0043 */
[----:B------:R-:W-:Y:S01]  /*2b570*/  @P4 IMAD.MOV.U32 R5, RZ, RZ, R68 ;  /* 0x000000ffff054224 */ /* 0x000fe200078e0044 */
[----:B------:R-:W3:Y:S04]  /*2b580*/  LDL.LU R74, [R1+0xd28] ;  /* 0x000d2800014a7983 */ /* 0x000ee80000300800 */
[----:B------:R1:W5:Y:S01]  /*2b590*/  @P4 LDG.E.U16 R49, desc[UR20][R4.64] ;  /* 0x0000001404314981 */ /* 0x000362000c1e1500 */
[----:B--2---:R-:W-:-:S05]  /*2b5a0*/  IADD3 R73, P5, PT, R73, R72, RZ ;  /* 0x0000004849497210 */ /* 0x004fca0007fbe0ff */
[----:B------:R2:W-:Y:S04]  /*2b5b0*/  STL [R1+0xd1c], R73 ;  /* 0x000d1c4901007387 */ /* 0x0005e80000100800 */
[----:B0-----:R-:W2:Y:S04]  /*2b5c0*/  LDL.LU R68, [R1+0xd30] ;  /* 0x000d300001447983 */ /* 0x001ea80000300800 */
[----:B------:R-:W2:Y:S04]  /*2b5d0*/  LDL.LU R67, [R1+0xd34] ;  /* 0x000d340001437983 */ /* 0x000ea80000300800 */
[----:B------:R-:W2:Y:S01]  /*2b5e0*/  LDL.LU R5, [R1+0xd18] ;  /* 0x000d180001057983 */ /* 0x000ea20000300800 */
[----:B------:R-:W-:-:S13]  /*2b5f0*/  ISETP.GT.AND P1, PT, R40, 0x5c, PT ;  /* 0x0000005c2800780c */ /* 0x000fda0003f24270 */
[----:B-1----:R-:W-:Y:S01]  /*2b600*/  @P1 IMAD.MOV.U32 R4, RZ, RZ, R73 ;  /* 0x000000ffff041224 */ /* 0x002fe200078e0049 */
[----:B----4-:R-:W-:-:S05]  /*2b610*/  IADD3 R0, P4, PT, R0, R72, RZ ;  /* 0x0000004800007210 */ /* 0x010fca0007f9e0ff */
[----:B------:R-:W-:Y:S01]  /*2b620*/  STL [R1+0xd24], R0 ;  /* 0x000d240001007387 */ /* 0x000fe20000100800 */
[----:B--2---:R-:W-:-:S05]  /*2b630*/  IMAD.X R5, R5, 0x1, R71, P5 ;  /* 0x0000000105057824 */ /* 0x004fca00028e0647 */
[----:B------:R0:W-:Y:S04]  /*2b640*/  STL [R1+0xd18], R5 ;  /* 0x000d180501007387 */ /* 0x0001e80000100800 */
[----:B------:R-:W2:Y:S01]  /*2b650*/  LDL.LU R73, [R1+0xd3c] ;  /* 0x000d3c0001497983 */ /* 0x000ea20000300800 */
[C---:B------:R-:W-:Y:S02]  /*2b660*/  ISETP.GT.AND P3, PT, R40.reuse, 0x5d, PT ;  /* 0x0000005d2800780c */ /* 0x040fe40003f64270 */
[----:B------:R-:W-:Y:S01]  /*2b670*/  PRMT R90, RZ, 0x7610, R90 ;  /* 0x00007610ff5a7816 */ /* 0x000fe2000000005a */
[----:B---3--:R-:W-:Y:S01]  /*2b680*/  IMAD.X R69, R69, 0x1, R71, P4 ;  /* 0x0000000145457824 */ /* 0x008fe200020e0647 */
[----:B------:R-:W-:Y:S02]  /*2b690*/  ISETP.GT.AND P4, PT, R40, 0x5e, PT ;  /* 0x0000005e2800780c */ /* 0x000fe40003f84270 */
[----:B------:R-:W-:-:S02]  /*2b6a0*/  PRMT R50, RZ, 0x7610, R50 ;  /* 0x00007610ff327816 */ /* 0x000fc40000000032 */
[----:B------:R1:W5:Y:S01]  /*2b6b0*/  @P1 LDG.E.U16 R90, desc[UR20][R4.64] ;  /* 0x00000014045a1981 */ /* 0x000362000c1e1500 */
[----:B------:R-:W-:Y:S02]  /*2b6c0*/  IADD3 R70, P5, PT, R70, R72, RZ ;  /* 0x0000004846467210 */ /* 0x000fe40007fbe0ff */
[----:B------:R-:W-:Y:S02]  /*2b6d0*/  ISETP.GT.AND P1, PT, R40, 0x5f, PT ;  /* 0x0000005f2800780c */ /* 0x000fe40003f24270 */
        /* <DEDUP_REMOVED lines=270> */
[----:B------:R-:W-:Y:S04]  /*2c7c0*/  STL [R1+0xdec], R70 ;  /* 0x000dec4601007387 */ /* 0x000fe80000100800 */
[----:B------:R-:W4:Y:S04]  /*2c7d0*/  LDL.LU R0, [R1+0xe04] ;  /* 0x000e040001007983 */ /* 0x000f280000300800 */
[----:B------:R-:W-:Y:S04]  /*2c7e0*/  STL [R1+0xdf4], R67 ;  /* 0x000df44301007387 */ /* 0x000fe80000100800 */
[----:B------:R0:W-:Y:S04]  /*2c7f0*/  STL [R1+0xde8], R74 ;  /* 0x000de84a01007387 */ /* 0x0001e80000100800 */
[----:B------:R1:W5:Y:S04]  /*2c800*/  @P4 LDG.E.U16 R63, desc[UR20][R4.64] ;  /* 0x00000014043f4981 */ /* 0x000368000c1e1500 */
[----:B0-----:R-:W3:Y:S01]  /*2c810*/  LDL.LU R74, [R1+0xe0c] ;  /* 0x000e0c00014a7983 */ /* 0x001ee20000300800 */
[----:B-1----:R-:W-:-:S03]  /*2c820*/  @P1 IMAD.MOV.U32 R4, RZ, RZ, R67 ;  /* 0x000000ffff041224 */ /* 0x002fc600078e0043 */
[----:B------:R0:W-:Y:S01]  /*2c830*/  STL [R1+0xdf0], R68 ;  /* 0x000df04401007387 */ /* 0x0001e20000100800 */
[----:B------:R-:W-:-:S03]  /*2c840*/  @P1 IMAD.MOV.U32 R5, RZ, RZ, R68 ;  /* 0x000000ffff051224 */ /* 0x000fc600078e0044 */
[----:B------:R-:W3:Y:S04]  /*2c850*/  LDL.LU R70, [R1+0xe10] ;  /* 0x000e100001467983 */ /* 0x000ee80000300800 */
[----:B------:R1:W5:Y:S01]  /*2c860*/  @P1 LDG.E.U16 R77, desc[UR20][R4.64] ;  /* 0x00000014044d1981 */ /* 0x000362000c1e1500 */
[----:B--2---:R-:W-:-:S05]  /*2c870*/  IADD3 R73, P5, PT, R73, R72, RZ ;  /* 0x0000004849497210 */ /* 0x004fca0007fbe0ff */
[----:B------:R2:W-:Y:S04]  /*2c880*/  STL [R1+0xdfc], R73 ;  /* 0x000dfc4901007387 */ /* 0x0005e80000100800 */
[----:B0-----:R-:W2:Y:S04]  /*2c890*/  LDL.LU R68, [R1+0xe14] ;  /* 0x000e140001447983 */ /* 0x001ea80000300800 */
[----:B------:R-:W2:Y:S04]  /*2c8a0*/  LDL.LU R67, [R1+0xe1c] ;  /* 0x000e1c0001437983 */ /* 0x000ea80000300800 */
[----:B------:R-:W2:Y:S01]  /*2c8b0*/  LDL.LU R5, [R1+0xdf8] ;  /* 0x000df80001057983 */ /* 0x000ea20000300800 */
[----:B------:R-:W-:-:S02]  /*2c8c0*/  ISETP.GT.AND P3, PT, R40, 0x78, PT ;  /* 0x000000782800780c */ /* 0x000fc40003f64270 */
[----:B------:R-:W-:Y:S02]  /*2c8d0*/  ISETP.GT.AND P4, PT, R40, 0x79, PT ;  /* 0x000000792800780c */ /* 0x000fe40003f84270 */
[----:B------:R-:W-:Y:S02]  /*2c8e0*/  PRMT R64, RZ, 0x7610, R64 ;  /* 0x00007610ff407816 */ /* 0x000fe40000000040 */
[----:B------:R-:W-:-:S07]  /*2c8f0*/  PRMT R76, RZ, 0x7610, R76 ;  /* 0x00007610ff4c7816 */ /* 0x000fce000000004c */
[----:B-1----:R-:W-:Y:S01]  /*2c900*/  @P3 IMAD.MOV.U32 R4, RZ, RZ, R73 ;  /* 0x000000ffff043224 */ /* 0x002fe200078e0049 */
[----:B----4-:R-:W-:-:S05]  /*2c910*/  IADD3 R0, P1, PT, R0, R72, RZ ;  /* 0x0000004800007210 */ /* 0x010fca0007f3e0ff */
[--C-:B---3--:R-:W-:Y:S01]  /*2c920*/  IMAD.X R69, R69, 0x1, R71.reuse, P1 ;  /* 0x0000000145457824 */ /* 0x108fe200008e0647 */
[----:B------:R-:W-:Y:S01]  /*2c930*/  STL [R1+0xe04], R0 ;  /* 0x000e040001007387 */ /* 0x000fe20000100800 */
[----:B--2---:R-:W-:Y:S01]  /*2c940*/  IMAD.X R5, R5, 0x1, R71, P5 ;  /* 0x0000000105057824 */ /* 0x004fe200028e0647 */
[----:B------:R-:W-:-:S04]  /*2c950*/  IADD3 R74, P5, PT, R74, R72, RZ ;  /* 0x000000484a4a7210 */ /* 0x000fc80007fbe0ff */
[----:B------:R0:W-:Y:S04]  /*2c960*/  STL [R1+0xdf8], R5 ;  /* 0x000df80501007387 */ /* 0x0001e80000100800 */
[----:B------:R1:W5:Y:S04]  /*2c970*/  @P3 LDG.E.U16 R64, desc[UR20][R4.64] ;  /* 0x0000001404403981 */ /* 0x000368000c1e1500 */
[----:B------:R2:W-:Y:S04]  /*2c980*/  STL [R1+0xe00], R69 ;  /* 0x000e004501007387 */ /* 0x0005e80000100800 */
[----:B------:R-:W3:Y:S01]  /*2c990*/  LDL.LU R73, [R1+0xe24] ;  /* 0x000e240001497983 */ /* 0x000ee20000300800 */
[----:B-1----:R-:W-:-:S02]  /*2c9a0*/  @P4 IMAD.MOV.U32 R4, RZ, RZ, R0 ;  /* 0x000000ffff044224 */ /* 0x002fc400078e0000 */
[----:B0-----:R-:W-:Y:S02]  /*2c9b0*/  @P4 IMAD.MOV.U32 R5, RZ, RZ, R69 ;  /* 0x000000ffff054224 */ /* 0x001fe400078e0045 */
[----:B--2---:R-:W2:Y:S04]  /*2c9c0*/  LDL.LU R69, [R1+0xe2c] ;  /* 0x000e2c0001457983 */ /* 0x004ea80000300800 */
[----:B------:R0:W-:Y:S04]  /*2c9d0*/  STL [R1+0xe0c], R74 ;  /* 0x000e0c4a01007387 */ /* 0x0001e80000100800 */
[----:B------:R1:W5:Y:S04]  /*2c9e0*/  @P4 LDG.E.U16 R76, desc[UR20][R4.64] ;  /* 0x00000014044c4981 */ /* 0x000368000c1e1500 */
[----:B------:R-:W4:Y:S01]  /*2c9f0*/  LDL.LU R0, [R1+0xe34] ;  /* 0x000e340001007983 */ /* 0x000f220000300800 */
[----:B-1----:R-:W-:-:S03]  /*2ca00*/  IMAD.MOV.U32 R5, RZ, RZ, R74 ;  /* 0x000000ffff057224 */ /* 0x002fc600078e004a */
[----:B0-----:R-:W2:Y:S04]  /*2ca10*/  LDL.LU R74, [R1+0x12e8] ;  /* 0x0012e800014a7983 */ /* 0x001ea80000300800 */
[----:B------:R-:W2:Y:S01]  /*2ca20*/  LDL.LU R4, [R1+0xe08] ;  /* 0x000e080001047983 */ /* 0x000ea20000300800 */
[----:B------:R-:W-:Y:S02]  /*2ca30*/  ISETP.GT.AND P1, PT, R40, 0x7a, PT ;  /* 0x0000007a2800780c */ /* 0x000fe40003f24270 */
[----:B------:R-:W-:Y:S02]  /*2ca40*/  IADD3 R68, P4, PT, R68, R72, RZ ;  /* 0x0000004844447210 */ /* 0x000fe40007f9e0ff */
[----:B------:R-:W-:-:S03]  /*2ca50*/  ISETP.GT.AND P3, PT, R40, 0x7b, PT ;  /* 0x0000007b2800780c */ /* 0x000fc60003f64270 */
[----:B------:R-:W-:Y:S01]  /*2ca60*/  STL [R1+0xe14], R68 ;  /* 0x000e144401007387 */ /* 0x000fe20000100800 */
[----:B------:R-:W-:Y:S01]  /*2ca70*/  PRMT R65, RZ, 0x7610, R65 ;  /* 0x00007610ff417816 */ /* 0x000fe20000000041 */
[----:B------:R-:W-:Y:S01]  /*2ca80*/  IMAD.X R70, R70, 0x1, R71, P4 ;  /* 0x0000000146467824 */ /* 0x000fe200020e0647 */
[----:B------:R-:W-:Y:S02]  /*2ca90*/  PRMT R75, RZ, 0x7610, R75 ;  /* 0x00007610ff4b7816 */ /* 0x000fe4000000004b */
[----:B------:R-:W-:Y:S01]  /*2caa0*/  IADD3 R67, P4, PT, R67, R72, RZ ;  /* 0x0000004843437210 */ /* 0x000fe20007f9e0ff */
[----:B--2---:R-:W-:-:S05]  /*2cab0*/  IMAD.X R4, R4, 0x1, R71, P5 ;  /* 0x0000000104047824 */ /* 0x004fca00028e0647 */
[-C--:B------:R-:W-:Y:S01]  /*2cac0*/  @P1 LOP3.LUT R5, R5, R4.reuse, RZ, 0x3c, !PT ;  /* 0x0000000405051212 */ /* 0x080fe200078e3cff */
[----:B------:R0:W-:Y:S03]  /*2cad0*/  STL [R1+0xe08], R4 ;  /* 0x000e080401007387 */ /* 0x0001e60000100800 */
[----:B0-----:R-:W-:-:S04]  /*2cae0*/  @P1 LOP3.LUT R4, R5, R4, RZ, 0x3c, !PT ;  /* 0x0000000405041212 */ /* 0x001fc800078e3cff */
[----:B------:R-:W-:Y:S01]  /*2caf0*/  @P1 LOP3.LUT R5, R5, R4, RZ, 0x3c, !PT ;  /* 0x0000000405051212 */ /* 0x000fe200078e3cff */
[----:B------:R0:W-:Y:S04]  /*2cb00*/  STL [R1+0xe10], R70 ;  /* 0x000e104601007387 */ /* 0x0001e80000100800 */
[----:B------:R1:W5:Y:S04]  /*2cb10*/  @P1 LDG.E.U16 R65, desc[UR20][R4.64] ;  /* 0x0000001404411981 */ /* 0x000368000c1e1500 */
[----:B------:R2:W-:Y:S01]  /*2cb20*/  STL [R1+0xe1c], R67 ;  /* 0x000e1c4301007387 */ /* 0x0005e20000100800 */
[----:B-1----:R-:W-:-:S02]  /*2cb30*/  @P3 IMAD.MOV.U32 R4, RZ, RZ, R68 ;  /* 0x000000ffff043224 */ /* 0x002fc400078e0044 */
[----:B------:R-:W-:Y:S02]  /*2cb40*/  @P3 IMAD.MOV.U32 R5, RZ, RZ, R70 ;  /* 0x000000ffff053224 */ /* 0x000fe400078e0046 */
[----:B0-----:R-:W3:Y:S04]  /*2cb50*/  LDL.LU R70, [R1+0xe28] ;  /* 0x000e280001467983 */ /* 0x001ee80000300800 */
[----:B------:R0:W5:Y:S04]  /*2cb60*/  @P3 LDG.E.U16 R75, desc[UR20][R4.64] ;  /* 0x00000014044b3981 */ /* 0x000168000c1e1500 */
[----:B------:R-:W3:Y:S01]  /*2cb70*/  LDL.LU R68, [R1+0xe30] ;  /* 0x000e300001447983 */ /* 0x000ee20000300800 */
[----:B0-----:R-:W-:-:S03]  /*2cb80*/  IMAD.MOV.U32 R5, RZ, RZ, R67 ;  /* 0x000000ffff057224 */ /* 0x001fc600078e0043 */
[----:B--2---:R-:W2:Y:S04]  /*2cb90*/  LDL.LU R67, [R1+0x12e4] ;  /* 0x0012e40001437983 */ /* 0x004ea80000300800 */
[----:B------:R-:W2:Y:S01]  /*2cba0*/  LDL.LU R4, [R1+0xe18] ;  /* 0x000e180001047983 */ /* 0x000ea20000300800 */
[----:B------:R-:W-:Y:S02]  /*2cbb0*/  ISETP.GT.AND P5, PT, R40, 0x7c, PT ;  /* 0x0000007c2800780c */ /* 0x000fe40003fa4270 */
[----:B------:R-:W-:Y:S01]  /*2cbc0*/  PRMT R66, RZ, 0x7610, R66 ;  /* 0x00007610ff427816 */ /* 0x000fe20000000042 */
[----:B--2---:R-:W-:-:S10]  /*2cbd0*/  IMAD.X R4, R4, 0x1, R71, P4 ;  /* 0x0000000104047824 */ /* 0x004fd400020e0647 */
[----:B------:R-:W-:Y:S01]  /*2cbe0*/  @P5 LOP3.LUT R5, R5, R4, RZ, 0x3c, !PT ;  /* 0x0000000405055212 */ /* 0x000fe200078e3cff */
[----:B------:R0:W-:Y:S01]  /*2cbf0*/  STL [R1+0xe18], R4 ;  /* 0x000e180401007387 */ /* 0x0001e20000100800 */
[----:B---3--:R-:W-:Y:S02]  /*2cc00*/  IADD3 R73, P4, PT, R73, R72, RZ ;  /* 0x0000004849497210 */ /* 0x008fe40007f9e0ff */
[----:B0-----:R-:W-:-:S04]  /*2cc10*/  @P5 LOP3.LUT R4, R5, R4, RZ, 0x3c, !PT ;  /* 0x0000000405045212 */ /* 0x001fc800078e3cff */
[----:B------:R-:W-:Y:S01]  /*2cc20*/  @P5 LOP3.LUT R5, R5, R4, RZ, 0x3c, !PT ;  /* 0x0000000405055212 */ /* 0x000fe200078e3cff */
[----:B------:R0:W-:Y:S04]  /*2cc30*/  STL [R1+0xe24], R73 ;  /* 0x000e244901007387 */ /* 0x0001e80000100800 */
[----:B------:R1:W5:Y:S02]  /*2cc40*/  @P5 LDG.E.U16 R66, desc[UR20][R4.64] ;  /* 0x0000001404425981 */ /* 0x000364000c1e1500 */
[----:B-1----:R-:W-:Y:S02]  /*2cc50*/  IMAD.MOV.U32 R5, RZ, RZ, R73 ;  /* 0x000000ffff057224 */ /* 0x002fe400078e0049 */
[----:B0-----:R-:W2:Y:S04]  /*2cc60*/  LDL.LU R73, [R1+0x12e0] ;  /* 0x0012e00001497983 */ /* 0x001ea80000300800 */
[----:B------:R-:W3:Y:S01]  /*2cc70*/  LDL.LU R4, [R1+0xe20] ;  /* 0x000e200001047983 */ /* 0x000ee20000300800 */
[----:B------:R-:W-:-:S02]  /*2cc80*/  ISETP.GT.AND P3, PT, R40, 0x7d, PT ;  /* 0x0000007d2800780c */ /* 0x000fc40003f64270 */
[----:B------:R-:W-:Y:S02]  /*2cc90*/  IADD3 R69, P6, PT, R69, R72, RZ ;  /* 0x0000004845457210 */ /* 0x000fe40007fde0ff */
[----:B------:R-:W-:-:S03]  /*2cca0*/  ISETP.GT.AND P1, PT, R40, 0x7e, PT ;  /* 0x0000007e2800780c */ /* 0x000fc60003f24270 */
[----:B------:R-:W-:Y:S01]  /*2ccb0*/  STL [R1+0xe2c], R69 ;  /* 0x000e2c4501007387 */ /* 0x000fe20000100800 */
[----:B------:R-:W-:Y:S02]  /*2ccc0*/  ISETP.GT.AND P5, PT, R40, 0x7f, PT ;  /* 0x0000007f2800780c */ /* 0x000fe40003fa4270 */
[----:B------:R-:W-:Y:S01]  /*2ccd0*/  PRMT R74, RZ, 0x7610, R74 ;  /* 0x00007610ff4a7816 */ /* 0x000fe2000000004a */
[----:B------:R-:W-:Y:S01]  /*2cce0*/  IMAD.X R70, R70, 0x1, R71, P6 ;  /* 0x0000000146467824 */ /* 0x000fe200030e0647 */
[----:B------:R-:W-:Y:S01]  /*2ccf0*/  PRMT R67, RZ, 0x7610, R67 ;  /* 0x00007610ff437816 */ /* 0x000fe20000000043 */
[----:B------:R-:W-:Y:S01]  /*2cd00*/  USHF.L.U32 UR4, UR4, 0x1f, URZ ;  /* 0x0000001f04047899 */ /* 0x000fe200080006ff */
[----:B---3--:R-:W-:-:S05]  /*2cd10*/  IMAD.X R4, R4, 0x1, R71, P4 ;  /* 0x0000000104047824 */ /* 0x008fca00020e0647 */
[----:B------:R-:W-:Y:S01]  /*2cd20*/  @P3 LOP3.LUT R5, R5, R4, RZ, 0x3c, !PT ;  /* 0x0000000405053212 */ /* 0x000fe200078e3cff */
[----:B------:R0:W-:Y:S01]  /*2cd30*/  STL [R1+0xe20], R4 ;  /* 0x000e200401007387 */ /* 0x0001e20000100800 */
[----:B----4-:R-:W-:Y:S02]  /*2cd40*/  IADD3 R0, P4, PT, R0, R72, RZ ;  /* 0x0000004800007210 */ /* 0x010fe40007f9e0ff */
[----:B0-----:R-:W-:-:S04]  /*2cd50*/  @P3 LOP3.LUT R4, R5, R4, RZ, 0x3c, !PT ;  /* 0x0000000405043212 */ /* 0x001fc800078e3cff */
[----:B------:R-:W-:Y:S01]  /*2cd60*/  @P3 LOP3.LUT R5, R5, R4, RZ, 0x3c, !PT ;  /* 0x0000000405053212 */ /* 0x000fe200078e3cff */
[----:B------:R-:W-:Y:S01]  /*2cd70*/  IMAD.X R68, R68, 0x1, R71, P4 ;  /* 0x0000000144447824 */ /* 0x000fe200020e0647 */
[----:B------:R-:W-:Y:S04]  /*2cd80*/  STL [R1+0xe34], R0 ;  /* 0x000e340001007387 */ /* 0x000fe80000100800 */
[----:B------:R0:W5:Y:S04]  /*2cd90*/  @P3 LDG.E.U16 R74, desc[UR20][R4.64] ;  /* 0x00000014044a3981 */ /* 0x000168000c1e1500 */
[----:B------:R1:W-:Y:S01]  /*2cda0*/  STL [R1+0xe28], R70 ;  /* 0x000e284601007387 */ /* 0x0003e20000100800 */
[----:B0-----:R-:W-:-:S02]  /*2cdb0*/  @P1 IMAD.MOV.U32 R4, RZ, RZ, R69 ;  /* 0x000000ffff041224 */ /* 0x001fc400078e0045 */
[----:B------:R-:W-:Y:S02]  /*2cdc0*/  @P1 IMAD.MOV.U32 R5, RZ, RZ, R70 ;  /* 0x000000ffff051224 */ /* 0x000fe400078e0046 */
[----:B-1----:R-:W5:Y:S04]  /*2cdd0*/  LDL.LU R70, [R1+0x12dc] ;  /* 0x0012dc0001467983 */ /* 0x002f680000300800 */
[----:B------:R-:W5:Y:S04]  /*2cde0*/  LDL.LU R69, [R1+0x12d8] ;  /* 0x0012d80001457983 */ /* 0x000f680000300800 */
[----:B------:R0:W5:Y:S04]  /*2cdf0*/  @P1 LDG.E.U16 R67, desc[UR20][R4.64] ;  /* 0x0000001404431981 */ /* 0x000168000c1e1500 */
[----:B------:R1:W-:Y:S01]  /*2ce00*/  STL [R1+0xe30], R68 ;  /* 0x000e304401007387 */ /* 0x0003e20000100800 */
[----:B0-----:R-:W-:-:S02]  /*2ce10*/  @P5 IMAD.MOV.U32 R5, RZ, RZ, R68 ;  /* 0x000000ffff055224 */ /* 0x001fc400078e0044 */
[----:B------:R-:W-:Y:S01]  /*2ce20*/  @P5 IMAD.MOV.U32 R4, RZ, RZ, R0 ;  /* 0x000000ffff045224 */ /* 0x000fe200078e0000 */
[----:B-1----:R-:W5:Y:S04]  /*2ce30*/  LDL.LU R68, [R1+0x12d4] ;  /* 0x0012d40001447983 */ /* 0x002f680000300800 */
[----:B------:R-:W5:Y:S01]  /*2ce40*/  LDL.LU R0, [R1+0x12d0] ;  /* 0x0012d00001007983 */ /* 0x000f620000300800 */
[----:B--2---:R-:W-:-:S06]  /*2ce50*/  PRMT R73, RZ, 0x7610, R73 ;  /* 0x00007610ff497816 */ /* 0x004fcc0000000049 */
[----:B------:R0:W5:Y:S02]  /*2ce60*/  @P5 LDG.E.U16 R73, desc[UR20][R4.64] ;  /* 0x0000001404495981 */ /* 0x000164000c1e1500 */
[----:B0-----:R-:W0:Y:S02]  /*2ce70*/  S2R R5, SR_TID.X ;  /* 0x0000000000057919 */ /* 0x001e240000002100 */
[----:B0-----:R-:W-:Y:S01]  /*2ce80*/  LOP3.LUT R4, R5, 0x7f, RZ, 0xc0, !PT ;  /* 0x0000007f05047812 */ /* 0x001fe200078ec0ff */
[----:B------:R-:W-:-:S04]  /*2ce90*/  IMAD.U32 R5, RZ, RZ, UR4 ;  /* 0x00000004ff057e24 */ /* 0x000fc8000f8e00ff */
[----:B------:R-:W0:Y:S01]  /*2cea0*/  SYNCS.PHASECHK.TRANS64.TRYWAIT P3, [UR6], R5 ;  /* 0x00000005ff0075a7 */ /* 0x000e220008061106 */
[----:B------:R-:W-:Y:S02]  /*2ceb0*/  ISETP.GE.AND P1, PT, R4, R40, PT ;  /* 0x000000280400720c */ /* 0x000fe40003f26270 */
[----:B------:R-:W-:Y:S01]  /*2cec0*/  PRMT R4, R41, 0x5410, R42 ;  /* 0x0000541029047816 */ /* 0x000fe2000000002a */
[----:B0-----:R-:W-:Y:S10]  /*2ced0*/  @!P3 BRA `(.L_x_9) ;  /* 0x000001a00008b947 */ /* 0x001ff40003800000 */
.L_x_17:
[----:B------:R-:W2:Y:S04]  /*2cee0*/  LDL.LU R42, [R1+0x84] ;  /* 0x00008400012a7983 */ /* 0x000ea80000300800 */
[----:B------:R-:W3:Y:S04]  /*2cef0*/  LDL.LU R41, [R1+0x78] ;  /* 0x0000780001297983 */ /* 0x000ee80000300800 */
[----:B------:R-:W3:Y:S04]  /*2cf00*/  LDL.LU R40, [R1+0x7c] ;  /* 0x00007c0001287983 */ /* 0x000ee80000300800 */
[----:B-----5:R0:W-:Y:S04]  /*2cf10*/  STL [R1+0x1590], R63 ;  /* 0x0015903f01007387 */ /* 0x0201e80000100800 */
[----:B0-----:R-:W2:Y:S04]  /*2cf20*/  LDL.LU R63, [R1+0x80] ;  /* 0x00008000013f7983 */ /* 0x001ea80000300800 */
[----:B------:R0:W-:Y:S04]  /*2cf30*/  STL [R1+0x158c], R77 ;  /* 0x00158c4d01007387 */ /* 0x0001e80000100800 */
[----:B0-----:R-:W4:Y:S04]  /*2cf40*/  LDL.LU R77, [R1+0x8c] ;  /* 0x00008c00014d7983 */ /* 0x001f280000300800 */
        /* <DEDUP_REMOVED lines=21> */
[----:B0-----:R-:W4:Y:S01]  /*2d0a0*/  LDL.LU R69, [R1+0xb0] ;  /* 0x0000b00001457983 */ /* 0x001f220000300800 */
[----:B------:R-:W-:-:S02]  /*2d0b0*/  PRMT R15, R15, 0x5410, R28 ;  /* 0x000054100f0f7816 */ /* 0x000fc4000000001c */
[----:B------:R-:W-:Y:S01]  /*2d0c0*/  PRMT R13, R13, 0x5410, R30 ;  /* 0x000054100d0d7816 */ /* 0x000fe2000000001e */
[----:B------:R-:W-:Y:S01]  /*2d0d0*/  STL [R1+0x1354], R68 ;  /* 0x0013544401007387 */ /* 0x000fe20000100800 */
[----:B------:R-:W-:Y:S02]  /*2d0e0*/  PRMT R16, R16, 0x5410, R27 ;  /* 0x0000541010107816 */ /* 0x000fe4000000001b */
[----:B------:R-:W-:Y:S01]  /*2d0f0*/  PRMT R12, R12, 0x5410, R31 ;  /* 0x000054100c0c7816 */ /* 0x000fe2000000001f */
[----:B------:R-:W-:Y:S01]  /*2d100*/  STL [R1+0x13c4], R68 ;  /* 0x0013c44401007387 */ /* 0x000fe20000100800 */
[----:B------:R-:W-:Y:S02]  /*2d110*/  PRMT R11, R32, 0x5410, R11 ;  /* 0x00005410200b7816 */ /* 0x000fe4000000000b */
[----:B------:R-:W-:Y:S01]  /*2d120*/  PRMT R17, R17, 0x5410, R26 ;  /* 0x0000541011117816 */ /* 0x000fe2000000001a */
[----:B------:R-:W-:Y:S01]  /*2d130*/  STL [R1+0x13c8], R68 ;  /* 0x0013c84401007387 */ /* 0x000fe20000100800 */
        /* <DEDUP_REMOVED lines=15> */
[----:B------:R-:W-:-:S03]  /*2d230*/  PRMT R21, R21, 0x5410, R22 ;  /* 0x0000541015157816 */ /* 0x000fc60000000016 */
        /* <DEDUP_REMOVED lines=21> */
[----:B---3--:R-:W-:-:S03]  /*2d390*/  PRMT R29, R40, 0x5410, R41 ;  /* 0x00005410281d7816 */ /* 0x008fc60000000029 */
[----:B------:R-:W-:Y:S04]  /*2d3a0*/  STL [R1+0x150c], R68 ;  /* 0x00150c4401007387 */ /* 0x000fe80000100800 */
[----:B------:R-:W-:Y:S04]  /*2d3b0*/  STL [R1+0x1518], R68 ;  /* 0x0015184401007387 */ /* 0x000fe80000100800 */
[----:B------:R-:W-:Y:S04]  /*2d3c0*/  STL [R1+0x1524], R68 ;  /* 0x0015244401007387 */ /* 0x000fe80000100800 */
[----:B------:R-:W-:Y:S01]  /*2d3d0*/  STL [R1+0x1530], R68 ;  /* 0x0015304401007387 */ /* 0x000fe20000100800 */
[----:B--2---:R-:W-:-:S03]  /*2d3e0*/  PRMT R28, R42, 0x5410, R63 ;  /* 0x000054102a1c7816 */ /* 0x004fc6000000003f */
[----:B------:R-:W-:Y:S04]  /*2d3f0*/  STL [R1+0x153c], R68 ;  /* 0x00153c4401007387 */ /* 0x000fe80000100800 */
[----:B------:R-:W-:Y:S04]  /*2d400*/  STL [R1+0x1548], R68 ;  /* 0x0015484401007387 */ /* 0x000fe80000100800 */
[----:B------:R-:W-:Y:S04]  /*2d410*/  STL [R1+0x1554], R68 ;  /* 0x0015544401007387 */ /* 0x000fe80000100800 */
[----:B------:R-:W-:Y:S04]  /*2d420*/  STL [R1+0x12e0], R72 ;  /* 0x0012e04801007387 */ /* 0x000fe80000100800 */
[----:B------:R-:W-:Y:S04]  /*2d430*/  STL [R1+0x1358], R72 ;  /* 0x0013584801007387 */ /* 0x000fe80000100800 */
[----:B------:R-:W-:Y:S04]  /*2d440*/  STL [R1+0x135c], R72 ;  /* 0x00135c4801007387 */ /* 0x000fe80000100800 */
[----:B------:R-:W-:Y:S01]  /*2d450*/  STL [R1+0x1368], R72 ;  /* 0x0013684801007387 */ /* 0x000fe20000100800 */
[----:B----4-:R-:W-:-:S03]  /*2d460*/  PRMT R27, R77, 0x5410, R64 ;  /* 0x000054104d1b7816 */ /* 0x010fc60000000040 */
[----:B------:R-:W-:Y:S04]  /*2d470*/  STL [R1+0x1374], R72 ;  /* 0x0013744801007387 */ /* 0x000fe80000100800 */
[----:B------:R-:W-:Y:S04]  /*2d480*/  STL [R1+0x1380], R72 ;  /* 0x0013804801007387 */ /* 0x000fe80000100800 */
[----:B------:R-:W-:Y:S04]  /*2d490*/  STL [R1+0x138c], R72 ;  /* 0x00138c4801007387 */ /* 0x000fe80000100800 */
[----:B------:R-:W-:Y:S04]  /*2d4a0*/  STL [R1+0x1398], R72 ;  /* 0x0013984801007387 */ /* 0x000fe80000100800 */
[----:B------:R-:W-:Y:S04]  /*2d4b0*/  STL [R1+0x13a4], R72 ;  /* 0x0013a44801007387 */ /* 0x000fe80000100800 */
[----:B------:R-:W-:Y:S04]  /*2d4c0*/  STL [R1+0x13b0], R72 ;  /* 0x0013b04801007387 */ /* 0x000fe80000100800 */
        /* <DEDUP_REMOVED lines=20> */
[----:B------:R0:W-:Y:S04]  /*2d610*/  STL [R1+0x154c], R72 ;  /* 0x00154c4801007387 */ /* 0x0001e80000100800 */
        /* <DEDUP_REMOVED lines=95> */
[----:B0-----:R-:W4:Y:S04]  /*2dc10*/  LDL.LU R72, [R1+0xc] ;  /* 0x00000c0001487983 */ /* 0x001f280000300800 */
[----:B-1----:R-:W4:Y:S04]  /*2dc20*/  LDL.LU R71, [R1+0x8] ;  /* 0x0000080001477983 */ /* 0x002f280000300800 */
[----:B--2---:R-:W2:Y:S04]  /*2dc30*/  LDL.LU R3, [R1+0x4] ;  /* 0x0000040001037983 */ /* 0x004ea80000300800 */
[----:B---3--:R-:W3:Y:S01]  /*2dc40*/  LDL.LU R0, [R1] ;  /* 0x0000000001007983 */ /* 0x008ee20000300800 */
[----:B----4-:R-:W-:-:S03]  /*2dc50*/  PRMT R30, R30, 0x5410, R63 ;  /* 0x000054101e1e7816 */ /* 0x010fc6000000003f */
[----:B------:R-:W4:Y:S01]  /*2dc60*/  LDL.LU R63, [R1+0x1590] ;  /* 0x00159000013f7983 */ /* 0x000f220000300800 */
[----:B------:R-:W-:-:S03]  /*2dc70*/  PRMT R31, R31, 0x5410, R77 ;  /* 0x000054101f1f7816 */ /* 0x000fc6000000004d */
        /* <DEDUP_REMOVED lines=27> */
[----:B--2---:R-:W-:-:S03]  /*2de30*/  PRMT R45, R3, 0x5410, R45 ;  /* 0x00005410032d7816 */ /* 0x004fc6000000002d */
[----:B------:R-:W2:Y:S01]  /*2de40*/  LDL.LU R3, [R1+0x2c4] ;  /* 0x0002c40001037983 */ /* 0x000ea20000300800 */
[----:B---3--:R-:W-:-:S03]  /*2de50*/  PRMT R46, R0, 0x5410, R46 ;  /* 0x00005410002e7816 */ /* 0x008fc6000000002e */
[----:B------:R-:W3:Y:S01]  /*2de60*/  LDL.LU R0, [R1+0x2d4] ;  /* 0x0002d40001007983 */ /* 0x000ee20000300800 */
        /* <DEDUP_REMOVED lines=12> */
[----:B------:R-:W-:Y:S01]  /*2df30*/  PRMT R59, R81, 0x5410, R59 ;  /* 0x00005410513b7816 */ /* 0x000fe2000000003b */
[----:B---3--:R0:W-:Y:S04]  /*2df40*/  STL [R1+0x155c], R0 ;  /* 0x00155c0001007387 */ /* 0x0081e80000100800 */
[----:B0-----:R-:W3:Y:S01]  /*2df50*/  LDL.LU R0, [R1+0x2c0] ;  /* 0x0002c00001007983 */ /* 0x001ee20000300800 */
[----:B------:R-:W-:Y:S02]  /*2df60*/  PRMT R60, R60, 0x5410, R80 ;  /* 0x000054103c3c7816 */ /* 0x000fe40000000050 */
[----:B------:R-:W-:Y:S02]  /*2df70*/  PRMT R61, R61, 0x5410, R79 ;  /* 0x000054103d3d7816 */ /* 0x000fe4000000004f */
[----:B------:R-:W-:-:S02]  /*2df80*/  PRMT R62, R62, 0x5410, R78 ;  /* 0x000054103e3e7816 */ /* 0x000fc4000000004e */
[----:B----4-:R-:W-:Y:S02]  /*2df90*/  PRMT R63, R63, 0x5410, R77 ;  /* 0x000054103f3f7816 */ /* 0x010fe4000000004d */
[----:B------:R-:W-:Y:S02]  /*2dfa0*/  PRMT R64, R64, 0x5410, R76 ;  /* 0x0000541040407816 */ /* 0x000fe4000000004c */
[----:B------:R-:W-:Y:S02]  /*2dfb0*/  PRMT R65, R65, 0x5410, R75 ;  /* 0x0000541041417816 */ /* 0x000fe4000000004b */
[----:B------:R-:W-:Y:S02]  /*2dfc0*/  PRMT R66, R66, 0x5410, R74 ;  /* 0x0000541042427816 */ /* 0x000fe4000000004a */
[----:B------:R-:W-:-:S04]  /*2dfd0*/  PRMT R67, R67, 0x5410, R73 ;  /* 0x0000541043437816 */ /* 0x000fc80000000049 */
[----:B------:R0:W-:Y:S01]  /*2dfe0*/  STTM.x64 tmem[UR10+0x100], R4 ;  /* 0x00010004000079ed */ /* 0x0001e2000834000a */
[----:B------:R-:W1:Y:S01]  /*2dff0*/  FENCE.VIEW.ASYNC.T ;  /* 0x00000000000073c6 */ /* 0x000e620000000200 */
[-C--:B------:R-:W-:Y:S02]  /*2e000*/  IADD3 R71, P3, PT, R71, R70.reuse, RZ ;  /* 0x0000004647477210 */ /* 0x080fe40007f7e0ff */
[----:B--2---:R-:W-:-:S03]  /*2e010*/  IADD3 R3, P4, PT, R3, R70, RZ ;  /* 0x0000004603037210 */ /* 0x004fc60007f9e0ff */
[----:B------:R-:W-:Y:S01]  /*2e020*/  IMAD.X R72, R72, 0x1, R69, P3 ;  /* 0x0000000148487824 */ /* 0x000fe200018e0645 */
[----:B------:R-:W-:Y:S04]  /*2e030*/  STL [R1+0x1388], R93 ;  /* 0x0013885d01007387 */ /* 0x000fe80000100800 */
[----:B------:R-:W-:Y:S04]  /*2e040*/  STL [R1+0x1390], R93 ;  /* 0x0013905d01007387 */ /* 0x000fe80000100800 */
[----:B------:R-:W-:Y:S04]  /*2e050*/  STL [R1+0x1394], R92 ;  /* 0x0013945c01007387 */ /* 0x000fe80000100800 */
[----:B------:R2:W-:Y:S01]  /*2e060*/  STL [R1+0x139c], R92 ;  /* 0x00139c5c01007387 */ /* 0x0005e20000100800 */
[----:B------:R-:W-:-:S03]  /*2e070*/  PRMT R68, RZ, 0x7610, R68 ;  /* 0x00007610ff447816 */ /* 0x000fc60000000044 */
[----:B--2---:R-:W2:Y:S01]  /*2e080*/  LDL.LU R92, [R1+0x2cc] ;  /* 0x0002cc00015c7983 */ /* 0x004ea20000300800 */
[----:B0-----:R-:W-:Y:S01]  /*2e090*/  PRMT R39, RZ, 0x7610, R39 ;  /* 0x00007610ff277816 */ /* 0x001fe20000000027 */
[----:B------:R-:W-:Y:S02]  /*2e0a0*/  @!P1 IMAD.MOV.U32 R4, RZ, RZ, R71 ;  /* 0x000000ffff049224 */ /* 0x000fe400078e0047 */
[----:B------:R-:W4:Y:S01]  /*2e0b0*/  LDL.LU R33, [R1+0x2c8] ;  /* 0x0002c80001217983 */ /* 0x000f220000300800 */
[----:B------:R-:W-:Y:S01]  /*2e0c0*/  @!P1 IMAD.MOV.U32 R5, RZ, RZ, R72 ;  /* 0x000000ffff059224 */ /* 0x000fe200078e0048 */
[----:B-1----:R-:W-:Y:S06]  /*2e0d0*/  BAR.SYNC.DEFER_BLOCKING 0x0 ;  /* 0x0000000000007b1d */ /* 0x002fec0000010000 */
[----:B------:R0:W4:Y:S02]  /*2e0e0*/  @!P1 LDG.E.U16 R39, desc[UR20][R4.64] ;  /* 0x0000001404279981 */ /* 0x000124000c1e1500 */
[----:B0-----:R-:W-:-:S02]  /*2e0f0*/  IMAD.MOV.U32 R5, RZ, RZ, R3 ;  /* 0x000000ffff057224 */ /* 0x001fc400078e0003 */
[----:B---3--:R-:W-:-:S04]  /*2e100*/  IMAD.X R0, R0, 0x1, R69, P4 ;  /* 0x0000000100007824 */ /* 0x008fc800020e0645 */
[----:B------:R-:W-:-:S05]  /*2e110*/  IMAD.MOV.U32 R4, RZ, RZ, R0 ;  /* 0x000000ffff047224 */ /* 0x000fca00078e0000 */
[----:B------:R-:W-:-:S04]  /*2e120*/  @!P1 LOP3.LUT R5, R5, R4, RZ, 0x3c, !PT ;  /* 0x0000000405059212 */ /* 0x000fc800078e3cff */
[----:B------:R-:W-:-:S04]  /*2e130*/  @!P1 LOP3.LUT R4, R5, R4, RZ, 0x3c, !PT ;  /* 0x0000000405049212 */ /* 0x000fc800078e3cff */
[----:B------:R-:W-:-:S05]  /*2e140*/  @!P1 LOP3.LUT R5, R5, R4, RZ, 0x3c, !PT ;  /* 0x0000000405059212 */ /* 0x000fca00078e3cff */
[----:B------:R0:W3:Y:S04]  /*2e150*/  @!P1 LDG.E.U16 R68, desc[UR20][R4.64] ;  /* 0x0000001404449981 */ /* 0x0000e8000c1e1500 */
[----:B------:R-:W-:Y:S04]  /*2e160*/  STL [R1+0x2bc], R71 ;  /* 0x0002bc4701007387 */ /* 0x000fe80000100800 */
[----:B------:R-:W-:Y:S04]  /*2e170*/  STL [R1+0x2c4], R3 ;  /* 0x0002c40301007387 */ /* 0x000fe80000100800 */
[----:B------:R1:W-:Y:S01]  /*2e180*/  STL [R1+0x2b8], R72 ;  /* 0x0002b84801007387 */ /* 0x0003e20000100800 */
[----:B------:R-:W-:-:S02]  /*2e190*/  PRMT R2, RZ, 0x7610, R2 ;  /* 0x00007610ff027816 */ /* 0x000fc40000000002 */
[----:B--2---:R-:W-:-:S05]  /*2e1a0*/  IADD3 R92, P3, PT, R92, R70, RZ ;  /* 0x000000465c5c7210 */ /* 0x004fca0007f7e0ff */
[----:B------:R-:W-:Y:S04]  /*2e1b0*/  STL [R1+0x2cc], R92 ;  /* 0x0002cc5c01007387 */ /* 0x000fe80000100800 */
[----:B-1----:R-:W2:Y:S01]  /*2e1c0*/  LDL.LU R72, [R1+0x2d8] ;  /* 0x0002d80001487983 */ /* 0x002ea20000300800 */
[----:B0-----:R-:W-:-:S03]  /*2e1d0*/  @!P1 IMAD.MOV.U32 R4, RZ, RZ, R92 ;  /* 0x000000ffff049224 */ /* 0x001fc600078e005c */
[----:B------:R0:W-:Y:S04]  /*2e1e0*/  STL [R1+0x2c0], R0 ;  /* 0x0002c00001007387 */ /* 0x0001e80000100800 */
[----:B------:R-:W2:Y:S04]  /*2e1f0*/  LDL.LU R71, [R1+0x2dc] ;  /* 0x0002dc0001477983 */ /* 0x000ea80000300800 */
[----:B------:R-:W2:Y:S04]  /*2e200*/  LDL.LU R93, [R1+0x2e4] ;  /* 0x0002e400015d7983 */ /* 0x000ea80000300800 */
[----:B0-----:R-:W2:Y:S04]  /*2e210*/  LDL.LU R0, [R1+0x155c] ;  /* 0x00155c0001007983 */ /* 0x001ea80000300800 */
[----:B------:R-:W2:Y:S01]  /*2e220*/  LDL.LU R3, [R1+0x1558] ;  /* 0x0015580001037983 */ /* 0x000ea20000300800 */
[----:B----4-:R-:W-:-:S04]  /*2e230*/  IMAD.X R33, R33, 0x1, R69, P3 ;  /* 0x0000000121217824 */ /* 0x010fc800018e0645 */
[----:B------:R-:W-:-:S05]  /*2e240*/  IMAD.MOV.U32 R5, RZ, RZ, R33 ;  /* 0x000000ffff057224 */ /* 0x000fca00078e0021 */
[----:B------:R0:W4:Y:S04]  /*2e250*/  @!P1 LDG.E.U16 R2, desc[UR20][R4.64] ;  /* 0x0000001404029981 */ /* 0x000128000c1e1500 */
[----:B---3--:R1:W-:Y:S04]  /*2e260*/  STL [R1+0x2ac], R68 ;  /* 0x0002ac4401007387 */ /* 0x0083e80000100800 */
[----:B-1----:R-:W3:Y:S04]  /*2e270*/  LDL.LU R68, [R1+0x1554] ;  /* 0x0015540001447983 */ /* 0x002ee80000300800 */
[----:B------:R1:W-:Y:S04]  /*2e280*/  STL [R1+0x2c8], R33 ;  /* 0x0002c82101007387 */ /* 0x0003e80000100800 */
[----:B-1----:R-:W3:Y:S04]  /*2e290*/  LDL.LU R33, [R1+0x2e0] ;  /* 0x0002e00001217983 */ /* 0x002ee80000300800 */
[----:B------:R-:W3:Y:S01]  /*2e2a0*/  LDL.LU R4, [R1+0x2d0] ;  /* 0x0002d00001047983 */ /* 0x000ee20000300800 */
[----:B--2---:R-:W-:-:S02]  /*2e2b0*/  IADD3 R71, P4, PT, R71, R70, RZ ;  /* 0x0000004647477210 */ /* 0x004fc40007f9e0ff */
[----:B------:R-:W-:-:S05]  /*2e2c0*/  IADD3 R0, P3, PT, R0, R70, RZ ;  /* 0x0000004600007210 */ /* 0x000fca0007f7e0ff */
[----:B0-----:R-:W-:Y:S01]  /*2e2d0*/  IMAD.MOV.U32 R5, RZ, RZ, R0 ;  /* 0x000000ffff057224 */ /* 0x001fe200078e0000 */
[----:B------:R0:W-:Y:S01]  /*2e2e0*/  STL [R1+0x2d4], R0 ;  /* 0x0002d40001007387 */ /* 0x0001e20000100800 */
[----:B------:R-:W-:-:S03]  /*2e2f0*/  PRMT R3, RZ, 0x7610, R3 ;  /* 0x00007610ff037816 */ /* 0x000fc60000000003 */
[----:B0-----:R-:W2:Y:S04]  /*2e300*/  LDL.LU R0, [R1+0x2ec] ;  /* 0x0002ec0001007983 */ /* 0x001ea80000300800 */
[----:B----4-:R0:W-:Y:S04]  /*2e310*/  STL [R1+0x2a8], R2 ;  /* 0x0002a80201007387 */ /* 0x0101e80000100800 */
[----:B0-----:R-:W4:Y:S04]  /*2e320*/  LDL.LU R2, [R1+0x2f4] ;  /* 0x0002f40001027983 */ /* 0x001f280000300800 */
[----:B------:R-:W2:Y:S04]  /*2e330*/  LDL.LU R92, [R1+0x2fc] ;  /* 0x0002fc00015c7983 */ /* 0x000ea80000300800 */
[----:B------:R-:W-:Y:S01]  /*2e340*/  STL [R1+0x2dc], R71 ;  /* 0x0002dc4701007387 */ /* 0x000fe20000100800 */
[----:B---3--:R-:W-:-:S05]  /*2e350*/  IMAD.X R4, R4, 0x1, R69, P3 ;  /* 0x0000000104047824 */ /* 0x008fca00018e0645 */
[-C--:B------:R-:W-:Y:S01]  /*2e360*/  @!P1 LOP3.LUT R5, R5, R4.reuse, RZ, 0x3c, !PT ;  /* 0x0000000405059212 */ /* 0x080fe200078e3cff */
[----:B------:R0:W-:Y:S03]  /*2e370*/  STL [R1+0x2d0], R4 ;  /* 0x0002d00401007387 */ /* 0x0001e60000100800 */
[----:B0-----:R-:W-:-:S04]  /*2e380*/  @!P1 LOP3.LUT R4, R5, R4, RZ, 0x3c, !PT ;  /* 0x0000000405049212 */ /* 0x001fc800078e3cff */
[----:B------:R-:W-:-:S05]  /*2e390*/  @!P1 LOP3.LUT R5, R5, R4, RZ, 0x3c, !PT ;  /* 0x0000000405059212 */ /* 0x000fca00078e3cff */
[----:B------:R0:W3:Y:S01]  /*2e3a0*/  @!P1 LDG.E.U16 R3, desc[UR20][R4.64] ;  /* 0x0000001404039981 */ /* 0x0000e2000c1e1500 */
[----:B------:R-:W-:Y:S01]  /*2e3b0*/  IMAD.X R72, R72, 0x1, R69, P4 ;  /* 0x0000000148487824 */ /* 0x000fe200020e0645 */
[----:B------:R-:W-:-:S03]  /*2e3c0*/  IADD3 R93, P3, PT, R93, R70, RZ ;  /* 0x000000465d5d7210 */ /* 0x000fc60007f7e0ff */
[----:B0-----:R-:W-:Y:S02]  /*2e3d0*/  IMAD.MOV.U32 R4, RZ, RZ, R72 ;  /* 0x000000ffff047224 */ /* 0x001fe400078e0048 */
[----:B------:R-:W-:-:S05]  /*2e3e0*/  IMAD.MOV.U32 R5, RZ, RZ, R71 ;  /* 0x000000ffff057224 */ /* 0x000fca00078e0047 */
[----:B------:R-:W-:-:S04]  /*2e3f0*/  @!P1 LOP3.LUT R5, R5, R4, RZ, 0x3c, !PT ;  /* 0x0000000405059212 */ /* 0x000fc800078e3cff */
[C---:B------:R-:W-:Y:S01]  /*2e400*/  @!P1 LOP3.LUT R4, R5.reuse, R4, RZ, 0x3c, !PT ;  /* 0x0000000405049212 */ /* 0x040fe200078e3cff */
[----:B------:R-:W-:Y:S01]  /*2e410*/  STL [R1+0x2e4], R93 ;  /* 0x0002e45d01007387 */ /* 0x000fe20000100800 */
[----:B------:R-:W-:Y:S02]  /*2e420*/  PRMT R68, RZ, 0x7610, R68 ;  /* 0x00007610ff447816 */ /* 0x000fe40000000044 */
[----:B------:R-:W-:-:S05]  /*2e430*/  @!P1 LOP3.LUT R5, R5, R4, RZ, 0x3c, !PT ;  /* 0x0000000405059212 */ /* 0x000fca00078e3cff */
[----:B------:R0:W2:Y:S04]  /*2e440*/  @!P1 LDG.E.U16 R68, desc[UR20][R4.64] ;  /* 0x0000001404449981 */ /* 0x0000a8000c1e1500 */
[----:B---3--:R1:W-:Y:S04]  /*2e450*/  STL [R1+0x2a4], R3 ;  /* 0x0002a40301007387 */ /* 0x0083e80000100800 */
[----:B-1----:R-:W3:Y:S01]  /*2e460*/  LDL.LU R3, [R1+0x1550] ;  /* 0x0015500001037983 */ /* 0x002ee20000300800 */
[----:B------:R-:W-:Y:S02]  /*2e470*/  IMAD.X R33, R33, 0x1, R69, P3 ;  /* 0x0000000121217824 */ /* 0x000fe400018e0645 */
[----:B0-----:R-:W-:Y:S01]  /*2e480*/  @!P1 IMAD.MOV.U32 R4, RZ, RZ, R93 ;  /* 0x000000ffff049224 */ /* 0x001fe200078e005d */
[----:B------:R0:W-:Y:S01]  /*2e490*/  STL [R1+0x2d8], R72 ;  /* 0x0002d84801007387 */ /* 0x0001e20000100800 */
[----:B------:R-:W-:-:S03]  /*2e4a0*/  IMAD.MOV.U32 R5, RZ, RZ, R33 ;  /* 0x000000ffff057224 */ /* 0x000fc600078e0021 */
[----:B0-----:R-:W4:Y:S04]  /*2e4b0*/  LDL.LU R72, [R1+0x154c] ;  /* 0x00154c0001487983 */ /* 0x001f280000300800 */
[----:B------:R-:W4:Y:S04]  /*2e4c0*/  LDL.LU R71, [R1+0x2f0] ;  /* 0x0002f00001477983 */ /* 0x000f280000300800 */
[----:B--2---:R0:W-:Y:S04]  /*2e4d0*/  STL [R1+0x2a0], R68 ;  /* 0x0002a04401007387 */ /* 0x0041e80000100800 */
[----:B0-----:R-:W2:Y:S04]  /*2e4e0*/  LDL.LU R68, [R1+0x1548] ;  /* 0x0015480001447983 */ /* 0x001ea80000300800 */
[----:B------:R0:W-:Y:S04]  /*2e4f0*/  STL [R1+0x2e0], R33 ;  /* 0x0002e02101007387 */ /* 0x0001e80000100800 */
[----:B0-----:R-:W2:Y:S01]  /*2e500*/  LDL.LU R33, [R1+0x2f8] ;  /* 0x0002f80001217983 */ /* 0x001ea20000300800 */
[----:B---3--:R-:W-:-:S06]  /*2e510*/  PRMT R3, RZ, 0x7610, R3 ;  /* 0x00007610ff037816 */ /* 0x008fcc0000000003 */
[----:B------:R0:W3:Y:S04]  /*2e520*/  @!P1 LDG.E.U16 R3, desc[UR20][R4.64] ;  /* 0x0000001404039981 */ /* 0x0000e8000c1e1500 */
[----:B------:R-:W2:Y:S01]  /*2e530*/  LDL.LU R4, [R1+0x2e8] ;  /* 0x0002e80001047983 */ /* 0x000ea20000300800 */
[-C--:B------:R-:W-:Y:S02]  /*2e540*/  IADD3 R0, P3, PT, R0, R70.reuse, RZ ;  /* 0x0000004600007210 */ /* 0x080fe40007f7e0ff */
[----:B----4-:R-:W-:-:S03]  /*2e550*/  IADD3 R2, P4, PT, R2, R70, RZ ;  /* 0x0000004602027210 */ /* 0x010fc60007f9e0ff */
[----:B0-----:R-:W-:Y:S01]  /*2e560*/  IMAD.MOV.U32 R5, RZ, RZ, R0 ;  /* 0x000000ffff057224 */ /* 0x001fe200078e0000 */
[----:B------:R0:W-:Y:S01]  /*2e570*/  STL [R1+0x2ec], R0 ;  /* 0x0002ec0001007387 */ /* 0x0001e20000100800 */
[----:B------:R-:W-:-:S03]  /*2e580*/  PRMT R72, RZ, 0x7610, R72 ;  /* 0x00007610ff487816 */ /* 0x000fc60000000048 */
[----:B0-----:R-:W4:Y:S04]  /*2e590*/  LDL.LU R0, [R1+0x304] ;  /* 0x0003040001007983 */ /* 0x001f280000300800 */
[----:B---3--:R0:W-:Y:S01]  /*2e5a0*/  STL [R1+0x29c], R3 ;  /* 0x00029c0301007387 */ /* 0x0081e20000100800 */
[----:B--2---:R-:W-:-:S03]  /*2e5b0*/  IMAD.X R4, R4, 0x1, R69, P3 ;  /* 0x0000000104047824 */ /* 0x004fc600018e0645 */
[----:B0-----:R-:W2:Y:S02]  /*2e5c0*/  LDL.LU R3, [R1+0x314] ;  /* 0x0003140001037983 */ /* 0x001ea40000300800 */
[-C--:B------:R-:W-:Y:S02]  /*2e5d0*/  @!P1 LOP3.LUT R5, R5, R4.reuse, RZ, 0x3c, !PT ;  /* 0x0000000405059212 */ /* 0x080fe400078e3cff */
[----:B------:R-:W3:Y:S04]  /*2e5e0*/  LDL.LU R93, [R1+0x504] ;  /* 0x00050400015d7983 */ /* 0x000ee80000300800 */
[----:B------:R-:W-:Y:S04]  /*2e5f0*/  STL [R1+0x2f4], R2 ;  /* 0x0002f40201007387 */ /* 0x000fe80000100800 */
[----:B------:R0:W-:Y:S02]  /*2e600*/  STL [R1+0x2e8], R4 ;  /* 0x0002e80401007387 */ /* 0x0001e40000100800 */
[----:B0-----:R-:W-:-:S04]  /*2e610*/  @!P1 LOP3.LUT R4, R5, R4, RZ, 0x3c, !PT ;  /* 0x0000000405049212 */ /* 0x001fc800078e3cff */
[----:B------:R-:W-:-:S05]  /*2e620*/  @!P1 LOP3.LUT R5, R5, R4, RZ, 0x3c, !PT ;  /* 0x0000000405059212 */ /* 0x000fca00078e3cff */
[----:B------:R0:W2:Y:S01]  /*2e630*/  @!P1 LDG.E.U16 R72, desc[UR20][R4.64] ;  /* 0x0000001404489981 */ /* 0x0000a2000c1e1500 */
        /* <DEDUP_REMOVED lines=9> */
[----:B------:R0:W3:Y:S04]  /*2e6d0*/  @!P1 LDG.E.U16 R68, desc[UR20][R4.64] ;  /* 0x0000001404449981 */ /* 0x0000e8000c1e1500 */
[----:B--2---:R1:W-:Y:S04]  /*2e6e0*/  STL [R1+0x298], R72 ;  /* 0x0002984801007387 */ /* 0x0043e80000100800 */
[----:B-1----:R-:W2:Y:S01]  /*2e6f0*/  LDL.LU R72, [R1+0x1544] ;  /* 0x0015440001487983 */ /* 0x002ea20000300800 */
[----:B------:R-:W-:Y:S02]  /*2e700*/  IMAD.X R33, R33, 0x1, R69, P3 ;  /* 0x0000000121217824 */ /* 0x000fe400018e0645 */
[----:B0-----:R-:W-:Y:S01]  /*2e710*/  @!P1 IMAD.MOV.U32 R4, RZ, RZ, R92 ;  /* 0x000000ffff049224 */ /* 0x001fe200078e005c */
[----:B------:R0:W-:Y:S01]  /*2e720*/  STL [R1+0x2f0], R71 ;  /* 0x0002f04701007387 */ /* 0x0001e20000100800 */
[----:B------:R-:W-:-:S03]  /*2e730*/  IMAD.MOV.U32 R5, RZ, RZ, R33 ;  /* 0x000000ffff057224 */ /* 0x000fc600078e0021 */
[----:B0-----:R-:W4:Y:S04]  /*2e740*/  LDL.LU R71, [R1+0x1540] ;  /* 0x0015400001477983 */ /* 0x001f280000300800 */
[----:B------:R-:W4:Y:S04]  /*2e750*/  LDL.LU R2, [R1+0x308] ;  /* 0x0003080001027983 */ /* 0x000f280000300800 */
[----:B---3--:R0:W-:Y:S04]  /*2e760*/  STL [R1+0x294], R68 ;  /* 0x0002944401007387 */ /* 0x0081e80000100800 */
[----:B0-----:R-:W3:Y:S04]  /*2e770*/  LDL.LU R68, [R1+0x153c] ;  /* 0x00153c0001447983 */ /* 0x001ee80000300800 */
[----:B------:R0:W-:Y:S04]  /*2e780*/  STL [R1+0x2f8], R33 ;  /* 0x0002f82101007387 */ /* 0x0001e80000100800 */
[----:B0-----:R-:W3:Y:S01]  /*2e790*/  LDL.LU R33, [R1+0x500] ;  /* 0x0005000001217983 */ /* 0x001ee20000300800 */
[----:B--2---:R-:W-:-:S06]  /*2e7a0*/  PRMT R72, RZ, 0x7610, R72 ;  /* 0x00007610ff487816 */ /* 0x004fcc0000000048 */
[----:B------:R0:W2:Y:S04]  /*2e7b0*/  @!P1 LDG.E.U16 R72, desc[UR20][R4.64] ;  /* 0x0000001404489981 */ /* 0x0000a8000c1e1500 */
[----:B------:R-:W3:Y:S01]  /*2e7c0*/  LDL.LU R4, [R1+0x300] ;  /* 0x0003000001047983 */ /* 0x000ee20000300800 */
[-C--:B----4-:R-:W-:Y:S02]  /*2e7d0*/  IADD3 R0, P3, PT, R0, R70.reuse, RZ ;  /* 0x0000004600007210 */ /* 0x090fe40007f7e0ff */
[----:B------:R-:W-:-:S03]  /*2e7e0*/  IADD3 R3, P4, PT, R3, R70, RZ ;  /* 0x0000004603037210 */ /* 0x000fc60007f9e0ff */
[----:B0-----:R-:W-:Y:S01]  /*2e7f0*/  IMAD.MOV.U32 R5, RZ, RZ, R0 ;  /* 0x000000ffff057224 */ /* 0x001fe200078e0000 */
[----:B------:R0:W-:Y:S01]  /*2e800*/  STL [R1+0x304], R0 ;  /* 0x0003040001007387 */ /* 0x0001e20000100800 */
[----:B------:R-:W-:-:S03]  /*2e810*/  PRMT R71, RZ, 0x7610, R71 ;  /* 0x00007610ff477816 */ /* 0x000fc60000000047 */
[----:B0-----:R-:W4:Y:S04]  /*2e820*/  LDL.LU R0, [R1+0x50c] ;  /* 0x00050c0001007983 */ /* 0x001f280000300800 */
[----:B--2---:R0:W-:Y:S01]  /*2e830*/  STL [R1+0x290], R72 ;  /* 0x0002904801007387 */ /* 0x0041e20000100800 */
[----:B---3--:R-:W-:-:S03]  /*2e840*/  IMAD.X R4, R4, 0x1, R69, P3 ;  /* 0x0000000104047824 */ /* 0x008fc600018e0645 */
        /* <DEDUP_REMOVED lines=1262> */
[----:B------:R-:W2:Y:S01]  /*33730*/  LDL.LU R4, [R1+0x3c0] ;  /* 0x0003c00001047983 */ /* 0x000ea20000300800 */
[-C--:B----4-:R-:W-:Y:S02]  /*33740*/  IADD3 R0, P3, PT, R0, R70.reuse, RZ ;  /* 0x0000004600007210 */ /* 0x090fe40007f7e0ff */
[----:B------:R-:W-:-:S03]  /*33750*/  IADD3 R2, P4, PT, R2, R70, RZ ;  /* 0x0000004602027210 */ /* 0x000fc60007f9e0ff */
[----:B0-----:R-:W-:Y:S01]  /*33760*/  IMAD.MOV.U32 R5, RZ, RZ, R0 ;  /* 0x000000ffff057224 */ /* 0x001fe200078e0000 */
[----:B------:R0:W-:Y:S04]  /*33770*/  STL [R1+0x3c4], R0 ;  /* 0x0003c40001007387 */ /* 0x0001e80000100800 */
[----:B0-----:R-:W4:Y:S01]  /*33780*/  LDL.LU R0, [R1+0x734] ;  /* 0x0007340001007983 */ /* 0x001f220000300800 */
[----:B---3--:R-:W-:-:S03]  /*33790*/  PRMT R68, RZ, 0x7610, R68 ;  /* 0x00007610ff447816 */ /* 0x008fc60000000044 */
[----:B--2---:R0:W-:Y:S01]  /*337a0*/  STL [R1+0x11c], R3 ;  /* 0x00011c0301007387 */ /* 0x0041e20000100800 */
[----:B------:R-:W-:-:S03]  /*337b0*/  IMAD.X R4, R4, 0x1, R69, P3 ;  /* 0x0000000104047824 */ /* 0x000fc600018e0645 */
        /* <DEDUP_REMOVED lines=39> */
[----:B------:R-:W4:Y:S04]  /*33a30*/  LDL.LU R92, [R1+0x754] ;  /* 0x00075400015c7983 */ /* 0x000f280000300800 */
[----:B--2---:R0:W-:Y:S01]  /*33a40*/  STL [R1+0x110], R68 ;  /* 0x0001104401007387 */ /* 0x0041e20000100800 */
[----:B---3--:R-:W-:-:S03]  /*33a50*/  IMAD.X R4, R4, 0x1, R69, P3 ;  /* 0x0000000104047824 */ /* 0x008fc600018e0645 */
[----:B0-----:R-:W2:Y:S02]  /*33a60*/  LDL.LU R68, [R1+0x3d4] ;  /* 0x0003d40001447983 */ /* 0x001ea40000300800 */
[-C--:B------:R-:W-:Y:S02]  /*33a70*/  @!P1 LOP3.LUT R5, R5, R4.reuse, RZ, 0x3c, !PT ;  /* 0x0000000405059212 */ /* 0x080fe400078e3cff */
[----:B------:R-:W-:Y:S04]  /*33a80*/  STL [R1+0x73c], R3 ;  /* 0x00073c0301007387 */ /* 0x000fe80000100800 */
[----:B------:R0:W-:Y:S02]  /*33a90*/  STL [R1+0x730], R4 ;  /* 0x0007300401007387 */ /* 0x0001e40000100800 */
        /* <DEDUP_REMOVED lines=28> */
[-C--:B----4-:R-:W-:Y:S02]  /*33c60*/  IADD3 R0, P3, PT, R0, R70.reuse, RZ ;  /* 0x0000004600007210 */ /* 0x090fe40007f7e0ff */
[----:B------:R-:W-:-:S03]  /*33c70*/  IADD3 R92, P4, PT, R92, R70, RZ ;  /* 0x000000465c5c7210 */ /* 0x000fc60007f9e0ff */
[----:B0-----:R-:W-:Y:S01]  /*33c80*/  IMAD.MOV.U32 R5, RZ, RZ, R0 ;  /* 0x000000ffff057224 */ /* 0x001fe200078e0000 */
[----:B------:R0:W-:Y:S01]  /*33c90*/  STL [R1+0x74c], R0 ;  /* 0x00074c0001007387 */ /* 0x0001e20000100800 */
[----:B------:R-:W-:-:S03]  /*33ca0*/  PRMT R2, RZ, 0x7610, R2 ;  /* 0x00007610ff027816 */ /* 0x000fc60000000002 */
[----:B0-----:R-:W4:Y:S04]  /*33cb0*/  LDL.LU R0, [R1+0x3dc] ;  /* 0x0003dc0001007983 */ /* 0x001f280000300800 */
[----:B------:R-:W4:Y:S04]  /*33cc0*/  LDL.LU R93, [R1+0x75c] ;  /* 0x00075c00015d7983 */ /* 0x000f280000300800 */
[----:B---3--:R0:W-:Y:S01]  /*33cd0*/  STL [R1+0x104], R71 ;  /* 0x0001044701007387 */ /* 0x0081e20000100800 */
[----:B--2---:R-:W-:-:S03]  /*33ce0*/  IMAD.X R4, R4, 0x1, R69, P3 ;  /* 0x0000000104047824 */ /* 0x004fc600018e0645 */
        /* <DEDUP_REMOVED lines=35> */
[----:B------:R-:W-:Y:S01]  /*33f20*/  STL [R1+0x3dc], R0 ;  /* 0x0003dc0001007387 */ /* 0x000fe20000100800 */
[----:B------:R-:W-:-:S03]  /*33f30*/  PRMT R3, RZ, 0x7610, R3 ;  /* 0x00007610ff037816 */ /* 0x000fc60000000003 */
[----:B---3--:R0:W-:Y:S01]  /*33f40*/  STL [R1+0xf8], R2 ;  /* 0x0000f80201007387 */ /* 0x0081e20000100800 */
[----:B--2---:R-:W-:-:S03]  /*33f50*/  IMAD.X R4, R4, 0x1, R69, P3 ;  /* 0x0000000104047824 */ /* 0x004fc600018e0645 */
[----:B0-----:R-:W2:Y:S04]  /*33f60*/  LDL.LU R2, [R1+0x76c] ;  /* 0x00076c0001027983 */ /* 0x001ea80000300800 */
[----:B------:R-:W3:Y:S01]  /*33f70*/  LDL.LU R0, [R1+0x774] ;  /* 0x0007740001007983 */ /* 0x000ee20000300800 */
[----:B------:R-:W-:-:S03]  /*33f80*/  @!P1 LOP3.LUT R5, R5, R4, RZ, 0x3c, !PT ;  /* 0x0000000405059212 */ /* 0x000fc600078e3cff */
[----:B------:R-:W4:Y:S04]  /*33f90*/  LDL.LU R68, [R1+0x77c] ;  /* 0x00077c0001447983 */ /* 0x000f280000300800 */
        /* <DEDUP_REMOVED lines=30> */
[-C--:B------:R-:W-:Y:S02]  /*34180*/  IADD3 R2, P3, PT, R2, R70.reuse, RZ ;  /* 0x0000004602027210 */ /* 0x080fe40007f7e0ff */
[----:B------:R-:W-:-:S03]  /*34190*/  IADD3 R0, P4, PT, R0, R70, RZ ;  /* 0x0000004600007210 */ /* 0x000fc60007f9e0ff */
[----:B0-----:R-:W-:Y:S01]  /*341a0*/  IMAD.MOV.U32 R5, RZ, RZ, R2 ;  /* 0x000000ffff057224 */ /* 0x001fe200078e0002 */
[----:B------:R-:W-:Y:S01]  /*341b0*/  STL [R1+0x76c], R2 ;  /* 0x00076c0201007387 */ /* 0x000fe20000100800 */
[----:B----4-:R-:W-:Y:S01]  /*341c0*/  PRMT R92, RZ, 0x7610, R92 ;  /* 0x00007610ff5c7816 */ /* 0x010fe2000000005c */
[--C-:B------:R-:W-:Y:S01]  /*341d0*/  IMAD.X R93, R93, 0x1, R69.reuse, P4 ;  /* 0x000000015d5d7824 */ /* 0x100fe200020e0645 */
[----:B---3--:R-:W-:Y:S01]  /*341e0*/  PRMT R72, RZ, 0x7610, R72 ;  /* 0x00007610ff487816 */ /* 0x008fe20000000048 */
[----:B--2---:R0:W-:Y:S01]  /*341f0*/  STL [R1+0xec], R3 ;  /* 0x0000ec0301007387 */ /* 0x0041e20000100800 */
[----:B------:R-:W-:-:S03]  /*34200*/  IMAD.X R4, R4, 0x1, R69, P3 ;  /* 0x0000000104047824 */ /* 0x000fc600018e0645 */
        /* <DEDUP_REMOVED lines=8> */
[----:B------:R0:W2:Y:S02]  /*34290*/  @!P1 LDG.E.U16 R92, desc[UR20][R4.64] ;  /* 0x00000014045c9981 */ /* 0x0000a4000c1e1500 */
[----:B0-----:R-:W-:Y:S02]  /*342a0*/  IMAD.MOV.U32 R4, RZ, RZ, R93 ;  /* 0x000000ffff047224 */ /* 0x001fe400078e005d */
[----:B------:R-:W-:-:S05]  /*342b0*/  IMAD.MOV.U32 R5, RZ, RZ, R0 ;  /* 0x000000ffff057224 */ /* 0x000fca00078e0000 */
[----:B------:R-:W-:-:S04]  /*342c0*/  @!P1 LOP3.LUT R5, R5, R4, RZ, 0x3c, !PT ;  /* 0x0000000405059212 */ /* 0x000fc800078e3cff */
[----:B------:R-:W-:-:S04]  /*342d0*/  @!P1 LOP3.LUT R4, R5, R4, RZ, 0x3c, !PT ;  /* 0x0000000405049212 */ /* 0x000fc800078e3cff */
[----:B------:R-:W-:-:S05]  /*342e0*/  @!P1 LOP3.LUT R5, R5, R4, RZ, 0x3c, !PT ;  /* 0x0000000405059212 */ /* 0x000fca00078e3cff */
[----:B------:R0:W3:Y:S01]  /*342f0*/  @!P1 LDG.E.U16 R72, desc[UR20][R4.64] ;  /* 0x0000001404489981 */ /* 0x0000e2000c1e1500 */
[----:B------:R-:W-:Y:S02]  /*34300*/  IADD3 R68, P3, PT, R68, R70, RZ ;  /* 0x0000004644447210 */ /* 0x000fe40007f7e0ff */
[----:B------:R-:W-:-:S03]  /*34310*/  PRMT R15, RZ, 0x7610, R15 ;  /* 0x00007610ff0f7816 */ /* 0x000fc6000000000f */
[----:B------:R-:W-:Y:S01]  /*34320*/  STL [R1+0x77c], R68 ;  /* 0x00077c4401007387 */ /* 0x000fe20000100800 */
[----:B------:R-:W-:Y:S02]  /*34330*/  IMAD.X R33, R33, 0x1, R69, P3 ;  /* 0x0000000121217824 */ /* 0x000fe400018e0645 */
[----:B0-----:R-:W-:Y:S02]  /*34340*/  @!P1 IMAD.MOV.U32 R4, RZ, RZ, R68 ;  /* 0x000000ffff049224 */ /* 0x001fe400078e0044 */
[----:B------:R-:W-:-:S05]  /*34350*/  IMAD.MOV.U32 R5, RZ, RZ, R33 ;  /* 0x000000ffff057224 */ /* 0x000fca00078e0021 */
[----:B------:R0:W4:Y:S04]  /*34360*/  @!P1 LDG.E.U16 R15, desc[UR20][R4.64] ;  /* 0x00000014040f9981 */ /* 0x000128000c1e1500 */
[----:B--2---:R1:W-:Y:S04]  /*34370*/  STL [R1+0xe8], R92 ;  /* 0x0000e85c01007387 */ /* 0x0043e80000100800 */
[----:B-1----:R-:W2:Y:S04]  /*34380*/  LDL.LU R92, [R1+0x1394] ;  /* 0x00139400015c7983 */ /* 0x002ea80000300800 */
[----:B------:R1:W-:Y:S04]  /*34390*/  STL [R1+0x770], R93 ;  /* 0x0007705d01007387 */ /* 0x0003e80000100800 */
[----:B-1----:R-:W2:Y:S04]  /*343a0*/  LDL.LU R93, [R1+0x1390] ;  /* 0x00139000015d7983 */ /* 0x002ea80000300800 */
[----:B------:R-:W2:Y:S04]  /*343b0*/  LDL.LU R0, [R1+0x3e0] ;  /* 0x0003e00001007983 */ /* 0x000ea80000300800 */
[----:B---3--:R1:W-:Y:S04]  /*343c0*/  STL [R1+0xe4], R72 ;  /* 0x0000e44801007387 */ /* 0x0083e80000100800 */
[----:B-1----:R-:W3:Y:S04]  /*343d0*/  LDL.LU R72, [R1+0x138c] ;  /* 0x00138c0001487983 */ /* 0x002ee80000300800 */
[----:B------:R1:W-:Y:S04]  /*343e0*/  STL [R1+0x778], R33 ;  /* 0x0007782101007387 */ /* 0x0003e80000100800 */
[----:B-1----:R-:W3:Y:S04]  /*343f0*/  LDL.LU R33, [R1+0x3e8] ;  /* 0x0003e80001217983 */ /* 0x002ee80000300800 */
[----:B------:R-:W3:Y:S01]  /*34400*/  LDL.LU R4, [R1+0x780] ;  /* 0x0007800001047983 */ /* 0x000ee20000300800 */
[----:B------:R-:W-:-:S02]  /*34410*/  IADD3 R3, P3, PT, R3, R70, RZ ;  /* 0x0000004603037210 */ /* 0x000fc40007f7e0ff */
[----:B------:R-:W-:-:S03]  /*34420*/  IADD3 R2, P4, PT, R2, R70, RZ ;  /* 0x0000004602027210 */ /* 0x000fc60007f9e0ff */
[----:B0-----:R-:W-:Y:S01]  /*34430*/  IMAD.MOV.U32 R5, RZ, RZ, R3 ;  /* 0x000000ffff057224 */ /* 0x001fe200078e0003 */
[----:B------:R-:W-:Y:S04]  /*34440*/  STL [R1+0x784], R3 ;  /* 0x0007840301007387 */ /* 0x000fe80000100800 */
[----:B----4-:R0:W-:Y:S04]  /*34450*/  STL [R1+0xe0], R15 ;  /* 0x0000e00f01007387 */ /* 0x0101e80000100800 */
[----:B0-----:R-:W4:Y:S04]  /*34460*/  LDL.LU R15, [R1+0x78c] ;  /* 0x00078c00010f7983 */ /* 0x001f280000300800 */
[----:B------:R-:W4:Y:S04]  /*34470*/  LDL.LU R3, [R1+0x794] ;  /* 0x0007940001037983 */ /* 0x000f280000300800 */
[----:B------:R-:W4:Y:S04]  /*34480*/  LDL.LU R68, [R1+0x79c] ;  /* 0x00079c0001447983 */ /* 0x000f280000300800 */
[----:B------:R-:W-:Y:S01]  /*34490*/  STL [R1+0x3e4], R2 ;  /* 0x0003e40201007387 */ /* 0x000fe20000100800 */
[----:B--2---:R-:W-:Y:S01]  /*344a0*/  PRMT R93, RZ, 0x7610, R93 ;  /* 0x00007610ff5d7816 */ /* 0x004fe2000000005d */
[----:B------:R-:W-:-:S02]  /*344b0*/  IMAD.X R0, R0, 0x1, R69, P4 ;  /* 0x0000000100007824 */ /* 0x000fc400020e0645 */
[----:B---3--:R-:W-:-:S05]  /*344c0*/  IMAD.X R4, R4, 0x1, R69, P3 ;  /* 0x0000000104047824 */ /* 0x008fca00018e0645 */
[-C--:B------:R-:W-:Y:S01]  /*344d0*/  @!P1 LOP3.LUT R5, R5, R4.reuse, RZ, 0x3c, !PT ;  /* 0x0000000405059212 */ /* 0x080fe200078e3cff */
[----:B------:R0:W-:Y:S03]  /*344e0*/  STL [R1+0x780], R4 ;  /* 0x0007800401007387 */ /* 0x0001e60000100800 */
[----:B0-----:R-:W-:-:S04]  /*344f0*/  @!P1 LOP3.LUT R4, R5, R4, RZ, 0x3c, !PT ;  /* 0x0000000405049212 */ /* 0x001fc800078e3cff */
[----:B------:R-:W-:-:S05]  /*34500*/  @!P1 LOP3.LUT R5, R5, R4, RZ, 0x3c, !PT ;  /* 0x0000000405059212 */ /* 0x000fca00078e3cff */
[----:B------:R0:W2:Y:S02]  /*34510*/  @!P1 LDG.E.U16 R93, desc[UR20][R4.64] ;  /* 0x00000014045d9981 */ /* 0x0000a4000c1e1500 */
[----:B0-----:R-:W-:Y:S02]  /*34520*/  IMAD.MOV.U32 R4, RZ, RZ, R0 ;  /* 0x000000ffff047224 */ /* 0x001fe400078e0000 */
[----:B------:R-:W-:-:S05]  /*34530*/  IMAD.MOV.U32 R5, RZ, RZ, R2 ;  /* 0x000000ffff057224 */ /* 0x000fca00078e0002 */
[----:B------:R-:W-:-:S04]  /*34540*/  @!P1 LOP3.LUT R5, R5, R4, RZ, 0x3c, !PT ;  /* 0x0000000405059212 */ /* 0x000fc800078e3cff */
[C---:B------:R-:W-:Y:S02]  /*34550*/  @!P1 LOP3.LUT R4, R5.reuse, R4, RZ, 0x3c, !PT ;  /* 0x0000000405049212 */ /* 0x040fe400078e3cff */
[----:B------:R-:W-:Y:S02]  /*34560*/  PRMT R72, RZ, 0x7610, R72 ;  /* 0x00007610ff487816 */ /* 0x000fe40000000048 */
        /* <DEDUP_REMOVED lines=19> */
[----:B----4-:R-:W-:-:S02]  /*346a0*/  IADD3 R15, P3, PT, R15, R70, RZ ;  /* 0x000000460f0f7210 */ /* 0x010fc40007f7e0ff */
[----:B------:R-:W-:-:S03]  /*346b0*/  IADD3 R3, P4, PT, R3, R70, RZ ;  /* 0x0000004603037210 */ /* 0x000fc60007f9e0ff */
[----:B0-----:R-:W-:Y:S01]  /*346c0*/  IMAD.MOV.U32 R5, RZ, RZ, R15 ;  /* 0x000000ffff057224 */ /* 0x001fe200078e000f */
[----:B------:R0:W-:Y:S04]  /*346d0*/  STL [R1+0x78c], R15 ;  /* 0x00078c0f01007387 */ /* 0x0001e80000100800 */
[----:B0-----:R-:W4:Y:S04]  /*346e0*/  LDL.LU R15, [R1+0x7a4] ;  /* 0x0007a400010f7983 */ /* 0x001f280000300800 */
[----:B------:R-:W4:Y:S04]  /*346f0*/  LDL.LU R71, [R1+0x7ac] ;  /* 0x0007ac0001477983 */ /* 0x000f280000300800 */
[----:B------:R0:W-:Y:S04]  /*34700*/  STL [R1+0xd4], R43 ;  /* 0x0000d42b01007387 */ /* 0x0001e80000100800 */
[----:B0-----:R-:W4:Y:S04]  /*34710*/  LDL.LU R43, [R1+0x7b4] ;  /* 0x0007b400012b7983 */ /* 0x001f280000300800 */
        /* <DEDUP_REMOVED lines=104> */
[----:B------:R-:W4:Y:S04]  /*34da0*/  @!P1 LDG.E.U16 R9, desc[UR20][R4.64] ;  /* 0x0000001404099981 */ /* 0x000f28000c1e1500 */
[----:B--2---:R0:W-:Y:S04]  /*34db0*/  STL [R1+0xb8], R3 ;  /* 0x0000b80301007387 */ /* 0x0041e80000100800 */
[----:B0-----:R-:W2:Y:S04]  /*34dc0*/  LDL.LU R3, [R1+0x1364] ;  /* 0x0013640001037983 */ /* 0x001ea80000300800 */
[----:B------:R0:W-:Y:S04]  /*34dd0*/  STL [R1+0x3f8], R71 ;  /* 0x0003f84701007387 */ /* 0x0001e80000100800 */
[----:B0-----:R-:W2:Y:S04]  /*34de0*/  LDL.LU R71, [R1+0x1360] ;  /* 0x0013600001477983 */ /* 0x001ea80000300800 */
[----:B------:R-:W2:Y:S04]  /*34df0*/  LDL.LU R68, [R1+0x7c8] ;  /* 0x0007c80001447983 */ /* 0x000ea80000300800 */
[----:B---3--:R0:W-:Y:S04]  /*34e00*/  STL [R1+0xb4], R72 ;  /* 0x0000b44801007387 */ /* 0x0081e80000100800 */
[----:B0-----:R-:W3:Y:S04]  /*34e10*/  LDL.LU R72, [R1+0x135c] ;  /* 0x00135c0001487983 */ /* 0x001ee80000300800 */
[----:B------:R0:W-:Y:S04]  /*34e20*/  STL [R1+0x7b8], R33 ;  /* 0x0007b82101007387 */ /* 0x0001e80000100800 */
[----:B0-----:R-:W3:Y:S04]  /*34e30*/  LDL.LU R33, [R1+0x7d0] ;  /* 0x0007d00001217983 */ /* 0x001ee80000300800 */
[----:B------:R-:W3:Y:S01]  /*34e40*/  LDL.LU R5, [R1+0x7c0] ;  /* 0x0007c00001057983 */ /* 0x000ee20000300800 */
[----:B----4-:R-:W-:-:S02]  /*34e50*/  IADD3 R15, P3, PT, R15, R70, RZ ;  /* 0x000000460f0f7210 */ /* 0x010fc40007f7e0ff */
[----:B------:R-:W-:Y:S01]  /*34e60*/  IADD3 R43, P4, PT, R43, R70, RZ ;  /* 0x000000462b2b7210 */ /* 0x000fe20007f9e0ff */
[----:B------:R0:W-:Y:S02]  /*34e70*/  STL [R1+0xb0], R9 ;  /* 0x0000b00901007387 */ /* 0x0001e40000100800 */
[----:B------:R-:W-:Y:S01]  /*34e80*/  @!P1 IMAD.MOV.U32 R4, RZ, RZ, R15 ;  /* 0x000000ffff049224 */ /* 0x000fe200078e000f */
[----:B------:R-:W-:Y:S01]  /*34e90*/  PRMT R37, RZ, 0x7610, R37 ;  /* 0x00007610ff257816 */ /* 0x000fe20000000025 */
[----:B0-----:R-:W4:Y:S04]  /*34ea0*/  LDL.LU R9, [R1+0x7dc] ;  /* 0x0007dc0001097983 */ /* 0x001f280000300800 */
[----:B------:R-:W-:Y:S04]  /*34eb0*/  STL [R1+0x7c4], R15 ;  /* 0x0007c40f01007387 */ /* 0x000fe80000100800 */
[----:B------:R-:W4:Y:S04]  /*34ec0*/  LDL.LU R42, [R1+0x7e4] ;  /* 0x0007e400012a7983 */ /* 0x000f280000300800 */
[----:B------:R-:W-:Y:S01]  /*34ed0*/  STL [R1+0x7cc], R43 ;  /* 0x0007cc2b01007387 */ /* 0x000fe20000100800 */
[--C-:B--2---:R-:W-:Y:S01]  /*34ee0*/  IMAD.X R68, R68, 0x1, R69.reuse, P4 ;  /* 0x0000000144447824 */ /* 0x104fe200020e0645 */
[----:B---3--:R-:W-:Y:S01]  /*34ef0*/  PRMT R72, RZ, 0x7610, R72 ;  /* 0x00007610ff487816 */ /* 0x008fe20000000048 */
[----:B------:R-:W-:-:S05]  /*34f00*/  IMAD.X R5, R5, 0x1, R69, P3 ;  /* 0x0000000105057824 */ /* 0x000fca00018e0645 */
[----:B------:R0:W-:Y:S04]  /*34f10*/  STL [R1+0x7c0], R5 ;  /* 0x0007c00501007387 */ /* 0x0001e80000100800 */
[----:B------:R0:W2:Y:S02]  /*34f20*/  @!P1 LDG.E.U16 R72, desc[UR20][R4.64] ;  /* 0x0000001404489981 */ /* 0x0000a4000c1e1500 */
[----:B0-----:R-:W-:Y:S02]  /*34f30*/  IMAD.MOV.U32 R5, RZ, RZ, R68 ;  /* 0x000000ffff057224 */ /* 0x001fe400078e0044 */
[----:B------:R-:W-:-:S05]  /*34f40*/  @!P1 IMAD.MOV.U32 R4, RZ, RZ, R43 ;  /* 0x000000ffff049224 */ /* 0x000fca00078e002b */
[----:B------:R0:W3:Y:S01]  /*34f50*/  @!P1 LDG.E.U16 R37, desc[UR20][R4.64] ;  /* 0x0000001404259981 */ /* 0x0000e2000c1e1500 */
[----:B------:R-:W-:-:S05]  /*34f60*/  IADD3 R19, P3, PT, R19, R70, RZ ;  /* 0x0000004613137210 */ /* 0x000fca0007f7e0ff */
[----:B------:R-:W-:Y:S01]  /*34f70*/  STL [R1+0x7d4], R19 ;  /* 0x0007d41301007387 */ /* 0x000fe20000100800 */
[----:B------:R-:W-:-:S03]  /*34f80*/  IMAD.X R33, R33, 0x1, R69, P3 ;  /* 0x0000000121217824 */ /* 0x000fc600018e0645 */
[----:B------:R-:W3:Y:S01]  /*34f90*/  LDL.LU R15, [R1+0x404] ;  /* 0x00040400010f7983 */ /* 0x000ee20000300800 */
[----:B------:R-:W-:-:S03]  /*34fa0*/  PRMT R12, RZ, 0x7610, R12 ;  /* 0x00007610ff0c7816 */ /* 0x000fc6000000000c */
[----:B------:R-:W-:Y:S01]  /*34fb0*/  STL [R1+0x7c8], R68 ;  /* 0x0007c84401007387 */ /* 0x000fe20000100800 */
[----:B----4-:R-:W-:Y:S01]  /*34fc0*/  IADD3 R9, P3, PT, R9, R70, RZ ;  /* 0x0000004609097210 */ /* 0x010fe20007f7e0ff */
[----:B0-----:R-:W-:Y:S02]  /*34fd0*/  @!P1 IMAD.MOV.U32 R4, RZ, RZ, R19 ;  /* 0x000000ffff049224 */ /* 0x001fe400078e0013 */
[----:B------:R-:W-:-:S05]  /*34fe0*/  @!P1 IMAD.MOV.U32 R5, RZ, RZ, R33 ;  /* 0x000000ffff059224 */ /* 0x000fca00078e0021 */
[----:B------:R0:W4:Y:S04]  /*34ff0*/  @!P1 LDG.E.U16 R12, desc[UR20][R4.64] ;  /* 0x00000014040c9981 */ /* 0x000128000c1e1500 */
[----:B--2---:R1:W-:Y:S04]  /*35000*/  STL [R1+0xac], R72 ;  /* 0x0000ac4801007387 */ /* 0x0043e80000100800 */
[----:B-1----:R-:W2:Y:S04]  /*35010*/  LDL.LU R72, [R1+0x1358] ;  /* 0x0013580001487983 */ /* 0x002ea80000300800 */
[----:B------:R-:W2:Y:S04]  /*35020*/  LDL.LU R68, [R1+0x1354] ;  /* 0x0013540001447983 */ /* 0x000ea80000300800 */
[----:B------:R-:W2:Y:S04]  /*35030*/  LDL.LU R43, [R1+0x7e0] ;  /* 0x0007e000012b7983 */ /* 0x000ea80000300800 */
[----:B------:R-:W-:Y:S04]  /*35040*/  STL [R1+0x7d0], R33 ;  /* 0x0007d02101007387 */ /* 0x000fe80000100800 */
[----:B---3--:R1:W-:Y:S04]  /*35050*/  STL [R1+0xa8], R37 ;  /* 0x0000a82501007387 */ /* 0x0083e80000100800 */
[----:B-1----:R-:W3:Y:S04]  /*35060*/  LDL.LU R37, [R1+0x400] ;  /* 0x0004000001257983 */ /* 0x002ee80000300800 */
[----:B------:R-:W-:Y:S04]  /*35070*/  STL [R1+0x7dc], R9 ;  /* 0x0007dc0901007387 */ /* 0x000fe80000100800 */
[----:B------:R-:W3:Y:S01]  /*35080*/  LDL.LU R4, [R1+0x7d8] ;  /* 0x0007d80001047983 */ /* 0x000ee20000300800 */
[----:B0-----:R-:W-:Y:S01]  /*35090*/  IMAD.MOV.U32 R5, RZ, RZ, R9 ;  /* 0x000000ffff057224 */ /* 0x001fe200078e0009 */
[----:B------:R-:W-:-:S02]  /*350a0*/  IADD3 R42, P4, PT, R42, R70, RZ ;  /* 0x000000462a2a7210 */ /* 0x000fc40007f9e0ff */
[----:B------:R-:W3:Y:S04]  /*350b0*/  LDL.LU R19, [R1+0x408] ;  /* 0x0004080001137983 */ /* 0x000ee80000300800 */
[----:B----4-:R0:W-:Y:S01]  /*350c0*/  STL [R1+0xa4], R12 ;  /* 0x0000a40c01007387 */ /* 0x0101e20000100800 */
[----:B------:R-:W-:-:S03]  /*350d0*/  PRMT R35, RZ, 0x7610, R35 ;  /* 0x00007610ff237816 */ /* 0x000fc60000000023 */
[----:B0-----:R-:W4:Y:S04]  /*350e0*/  LDL.LU R12, [R1+0x40c] ;  /* 0x00040c00010c7983 */ /* 0x001f280000300800 */
[----:B------:R-:W4:Y:S04]  /*350f0*/  LDL.LU R33, [R1+0x7ec] ;  /* 0x0007ec0001217983 */ /* 0x000f280000300800 */
[----:B------:R-:W4:Y:S04]  /*35100*/  LDL.LU R9, [R1+0x7f4] ;  /* 0x0007f40001097983 */ /* 0x000f280000300800 */
[----:B------:R-:W-:Y:S01]  /*35110*/  STL [R1+0x7e4], R42 ;  /* 0x0007e42a01007387 */ /* 0x000fe20000100800 */
[----:B------:R-:W-:-:S02]  /*35120*/  PRMT R38, RZ, 0x7610, R38 ;  /* 0x00007610ff267816 */ /* 0x000fc40000000026 */
[----:B------:R-:W-:Y:S01]  /*35130*/  PRMT R36, RZ, 0x7610, R36 ;  /* 0x00007610ff247816 */ /* 0x000fe20000000024 */
[--C-:B--2---:R-:W-:Y:S02]  /*35140*/  IMAD.X R43, R43, 0x1, R69.reuse, P4 ;  /* 0x000000012b2b7824 */ /* 0x104fe400020e0645 */
[----:B---3--:R-:W-:-:S05]  /*35150*/  IMAD.X R4, R4, 0x1, R69, P3 ;  /* 0x0000000104047824 */ /* 0x008fca00018e0645 */
[----:B------:R-:W-:Y:S01]  /*35160*/  @!P1 LOP3.LUT R5, R5, R4, RZ, 0x3c, !PT ;  /* 0x0000000405059212 */ /* 0x000fe200078e3cff */
[----:B------:R0:W-:Y:S01]  /*35170*/  STL [R1+0x7d8], R4 ;  /* 0x0007d80401007387 */ /* 0x0001e20000100800 */
[----:B------:R-:W-:Y:S02]  /*35180*/  IADD3 R15, P3, PT, R15, R70, RZ ;  /* 0x000000460f0f7210 */ /* 0x000fe40007f7e0ff */
[----:B0-----:R-:W-:-:S04]  /*35190*/  @!P1 LOP3.LUT R4, R5, R4, RZ, 0x3c, !PT ;  /* 0x0000000405049212 */ /* 0x001fc800078e3cff */
[----:B------:R-:W-:Y:S01]  /*351a0*/  @!P1 LOP3.LUT R5, R5, R4, RZ, 0x3c, !PT ;  /* 0x0000000405059212 */ /* 0x000fe200078e3cff */
[----:B------:R-:W-:-:S04]  /*351b0*/  IMAD.X R37, R37, 0x1, R69, P3 ;  /* 0x0000000125257824 */ /* 0x000fc800018e0645 */
[----:B------:R0:W2:Y:S02]  /*351c0*/  @!P1 LDG.E.U16 R35, desc[UR20][R4.64] ;  /* 0x0000001404239981 */ /* 0x0000a4000c1e1500 */
[----:B0-----:R-:W-:Y:S02]  /*351d0*/  @!P1 IMAD.MOV.U32 R4, RZ, RZ, R42 ;  /* 0x000000ffff049224 */ /* 0x001fe400078e002a */
[----:B------:R-:W-:-:S05]  /*351e0*/  @!P1 IMAD.MOV.U32 R5, RZ, RZ, R43 ;  /* 0x000000ffff059224 */ /* 0x000fca00078e002b */
[----:B------:R0:W3:Y:S02]  /*351f0*/  @!P1 LDG.E.U16 R38, desc[UR20][R4.64] ;  /* 0x0000001404269981 */ /* 0x0000e4000c1e1500 */
[----:B0-----:R-:W-:Y:S02]  /*35200*/  @!P1 IMAD.MOV.U32 R4, RZ, RZ, R15 ;  /* 0x000000ffff049224 */ /* 0x001fe400078e000f */
[----:B------:R-:W-:-:S05]  /*35210*/  @!P1 IMAD.MOV.U32 R5, RZ, RZ, R37 ;  /* 0x000000ffff059224 */ /* 0x000fca00078e0025 */
[----:B------:R0:W3:Y:S04]  /*35220*/  @!P1 LDG.E.U16 R36, desc[UR20][R4.64] ;  /* 0x0000001404249981 */ /* 0x0000e8000c1e1500 */
[----:B------:R-:W-:Y:S04]  /*35230*/  STL [R1+0x404], R15 ;  /* 0x0004040f01007387 */ /* 0x000fe80000100800 */
[----:B------:R-:W-:Y:S01]  /*35240*/  STL [R1+0x7e0], R43 ;  /* 0x0007e02b01007387 */ /* 0x000fe20000100800 */
[-C--:B----4-:R-:W-:Y:S02]  /*35250*/  IADD3 R12, P3, PT, R12, R70.reuse, RZ ;  /* 0x000000460c0c7210 */ /* 0x090fe40007f7e0ff */
[----:B------:R-:W-:-:S03]  /*35260*/  IADD3 R33, P4, PT, R33, R70, RZ ;  /* 0x0000004621217210 */ /* 0x000fc60007f9e0ff */
[----:B------:R-:W-:Y:S01]  /*35270*/  IMAD.X R19, R19, 0x1, R69, P3 ;  /* 0x0000000113137824 */ /* 0x000fe200018e0645 */
[----:B------:R-:W-:Y:S01]  /*35280*/  PRMT R72, RZ, 0x7610, R72 ;  /* 0x00007610ff487816 */ /* 0x000fe20000000048 */
[----:B0-----:R-:W-:Y:S01]  /*35290*/  @!P1 IMAD.MOV.U32 R4, RZ, RZ, R12 ;  /* 0x000000ffff049224 */ /* 0x001fe200078e000c */
[----:B------:R-:W-:Y:S01]  /*352a0*/  IADD3 R9, P3, PT, R9, R70, RZ ;  /* 0x0000004609097210 */ /* 0x000fe20007f7e0ff */
[----:B------:R-:W-:-:S05]  /*352b0*/  @!P1 IMAD.MOV.U32 R5, RZ, RZ, R19 ;  /* 0x000000ffff059224 */ /* 0x000fca00078e0013 */
[----:B------:R0:W4:Y:S04]  /*352c0*/  @!P1 LDG.E.U16 R72, desc[UR20][R4.64] ;  /* 0x0000001404489981 */ /* 0x000128000c1e1500 */
[----:B--2---:R1:W-:Y:S04]  /*352d0*/  STL [R1+0xa0], R35 ;  /* 0x0000a02301007387 */ /* 0x0043e80000100800 */
[----:B-1----:R-:W2:Y:S04]  /*352e0*/  LDL.LU R35, [R1+0x7e8] ;  /* 0x0007e80001237983 */ /* 0x002ea80000300800 */
[----:B------:R-:W-:Y:S04]  /*352f0*/  STL [R1+0x400], R37 ;  /* 0x0004002501007387 */ /* 0x000fe80000100800 */
[----:B------:R-:W4:Y:S04]  /*35300*/  LDL.LU R15, [R1+0x7f0] ;  /* 0x0007f000010f7983 */ /* 0x000f280000300800 */
[----:B------:R-:W-:Y:S04]  /*35310*/  STL [R1+0x40c], R12 ;  /* 0x00040c0c01007387 */ /* 0x000fe80000100800 */
[----:B---3--:R1:W-:Y:S04]  /*35320*/  STL [R1+0x98], R36 ;  /* 0x0000982401007387 */ /* 0x0083e80000100800 */
[----:B-1----:R-:W3:Y:S04]  /*35330*/  LDL.LU R36, [R1+0x7fc] ;  /* 0x0007fc0001247983 */ /* 0x002ee80000300800 */
[----:B------:R-:W-:Y:S04]  /*35340*/  STL [R1+0x7ec], R33 ;  /* 0x0007ec2101007387 */ /* 0x000fe80000100800 */
[----:B------:R1:W-:Y:S04]  /*35350*/  STL [R1+0x408], R19 ;  /* 0x0004081301007387 */ /* 0x0003e80000100800 */
[----:B------:R-:W-:Y:S04]  /*35360*/  STL [R1+0x7f4], R9 ;  /* 0x0007f40901007387 */ /* 0x000fe80000100800 */
[----:B------:R-:W3:Y:S01]  /*35370*/  LDL.LU R37, [R1+0x7f8] ;  /* 0x0007f80001257983 */ /* 0x000ee20000300800 */
[----:B------:R-:W-:Y:S01]  /*35380*/  PRMT R27, RZ, 0x7610, R27 ;  /* 0x00007610ff1b7816 */ /* 0x000fe2000000001b */
[----:B0-----:R-:W-:Y:S01]  /*35390*/  @!P1 IMAD.MOV.U32 R4, RZ, RZ, R33 ;  /* 0x000000ffff049224 */ /* 0x001fe200078e0021 */
[----:B------:R-:W-:-:S02]  /*353a0*/  PRMT R8, RZ, 0x7610, R8 ;  /* 0x00007610ff087816 */ /* 0x000fc40000000008 */
[----:B------:R-:W-:Y:S01]  /*353b0*/  PRMT R30, RZ, 0x7610, R30 ;  /* 0x00007610ff1e7816 */ /* 0x000fe2000000001e */
[----:B--2---:R-:W-:-:S04]  /*353c0*/  IMAD.X R35, R35, 0x1, R69, P4 ;  /* 0x0000000123237824 */ /* 0x004fc800020e0645 */
[----:B------:R-:W-:Y:S02]  /*353d0*/  @!P1 IMAD.MOV.U32 R5, RZ, RZ, R35 ;  /* 0x000000ffff059224 */ /* 0x000fe400078e0023 */
[----:B----4-:R-:W-:-:S03]  /*353e0*/  IMAD.X R15, R15, 0x1, R69, P3 ;  /* 0x000000010f0f7824 */ /* 0x010fc600018e0645 */
[----:B------:R0:W2:Y:S04]  /*353f0*/  @!P1 LDG.E.U16 R27, desc[UR20][R4.64] ;  /* 0x00000014041b9981 */ /* 0x0000a8000c1e1500 */
[----:B------:R4:W-:Y:S04]  /*35400*/  STL [R1+0x7e8], R35 ;  /* 0x0007e82301007387 */ /* 0x0009e80000100800 */
[----:B------:R-:W2:Y:S01]  /*35410*/  LDL.LU R12, [R1+0x804] ;  /* 0x00080400010c7983 */ /* 0x000ea20000300800 */
[----:B0-----:R-:W-:Y:S02]  /*35420*/  @!P1 IMAD.MOV.U32 R4, RZ, RZ, R9 ;  /* 0x000000ffff049224 */ /* 0x001fe400078e0009 */
[----:B------:R-:W-:Y:S01]  /*35430*/  @!P1 IMAD.MOV.U32 R5, RZ, RZ, R15 ;  /* 0x000000ffff059224 */ /* 0x000fe200078e000f */
[----:B-1----:R-:W2:Y:S04]  /*35440*/  LDL.LU R19, [R1+0x80c] ;  /* 0x00080c0001137983 */ /* 0x002ea80000300800 */
[----:B------:R0:W2:Y:S01]  /*35450*/  @!P1 LDG.E.U16 R8, desc[UR20][R4.64] ;  /* 0x0000001404089981 */ /* 0x0000a2000c1e1500 */
[----:B---3--:R-:W-:-:S03]  /*35460*/  IADD3 R36, P3, PT, R36, R70, RZ ;  /* 0x0000004624247210 */ /* 0x008fc60007f7e0ff */
[----:B------:R-:W-:Y:S04]  /*35470*/  STL [R1+0x12e4], R72 ;  /* 0x0012e44801007387 */ /* 0x000fe80000100800 */
[----:B----4-:R-:W3:Y:S01]  /*35480*/  LDL.LU R35, [R1+0x800] ;  /* 0x0008000001237983 */ /* 0x010ee20000300800 */
[----:B0-----:R-:W-:-:S03]  /*35490*/  @!P1 IMAD.MOV.U32 R4, RZ, RZ, R36 ;  /* 0x000000ffff049224 */ /* 0x001fc600078e0024 */
[----:B------:R-:W-:Y:S01]  /*354a0*/  STL [R1+0x7f0], R15 ;  /* 0x0007f00f01007387 */ /* 0x000fe20000100800 */
[----:B------:R-:W-:-:S03]  /*354b0*/  IMAD.X R37, R37, 0x1, R69, P3 ;  /* 0x0000000125257824 */ /* 0x000fc600018e0645 */
[----:B------:R-:W-:Y:S01]  /*354c0*/  STL [R1+0x9c], R38 ;  /* 0x00009c2601007387 */ /* 0x000fe20000100800 */
[----:B------:R-:W-:-:S03]  /*354d0*/  @!P1 IMAD.MOV.U32 R5, RZ, RZ, R37 ;  /* 0x000000ffff059224 */ /* 0x000fc600078e0025 */
[----:B------:R-:W4:Y:S04]  /*354e0*/  LDL.LU R33, [R1+0x808] ;  /* 0x0008080001217983 */ /* 0x000f280000300800 */
[----:B------:R0:W4:Y:S04]  /*354f0*/  @!P1 LDG.E.U16 R30, desc[UR20][R4.64] ;  /* 0x00000014041e9981 */ /* 0x000128000c1e1500 */
[----:B------:R-:W-:Y:S01]  /*35500*/  STL [R1+0x7fc], R36 ;  /* 0x0007fc2401007387 */ /* 0x000fe20000100800 */
[----:B------:R-:W-:Y:S02]  /*35510*/  PRMT R34, RZ, 0x7610, R34 ;  /* 0x00007610ff227816 */ /* 0x000fe40000000022 */
[----:B------:R-:W-:Y:S01]  /*35520*/  PRMT R17, RZ, 0x7610, R17 ;  /* 0x00007610ff117816 */ /* 0x000fe20000000011 */
[----:B--2---:R1:W-:Y:S01]  /*35530*/  STL [R1+0x90], R27 ;  /* 0x0000901b01007387 */ /* 0x0043e20000100800 */
[----:B------:R-:W-:-:S03]  /*35540*/  IADD3 R12, P4, PT, R12, R70, RZ ;  /* 0x000000460c0c7210 */ /* 0x000fc60007f9e0ff */
[----:B-1----:R-:W2:Y:S01]  /*35550*/  LDL.LU R27, [R1+0x810] ;  /* 0x00081000011b7983 */ /* 0x002ea20000300800 */
[----:B------:R-:W-:-:S03]  /*35560*/  IADD3 R19, P3, PT, R19, R70, RZ ;  /* 0x0000004613137210 */ /* 0x000fc60007f7e0ff */
[----:B------:R1:W-:Y:S01]  /*35570*/  STL [R1+0x8c], R8 ;  /* 0x00008c0801007387 */ /* 0x0003e20000100800 */
[----:B0-----:R-:W-:-:S03]  /*35580*/  @!P1 IMAD.MOV.U32 R4, RZ, RZ, R12 ;  /* 0x000000ffff049224 */ /* 0x001fc600078e000c */
[----:B-1----:R-:W2:Y:S01]  /*35590*/  LDL.LU R8, [R1+0x814] ;  /* 0x0008140001087983 */ /* 0x002ea20000300800 */
[----:B---3--:R-:W-:-:S03]  /*355a0*/  IMAD.X R35, R35, 0x1, R69, P4 ;  /* 0x0000000123237824 */ /* 0x008fc600020e0645 */
[----:B------:R-:W3:Y:S01]  /*355b0*/  LDL.LU R15, [R1+0x414] ;  /* 0x00041400010f7983 */ /* 0x000ee20000300800 */
[----:B------:R-:W-:-:S03]  /*355c0*/  @!P1 IMAD.MOV.U32 R5, RZ, RZ, R35 ;  /* 0x000000ffff059224 */ /* 0x000fc600078e0023 */
[----:B------:R-:W3:Y:S04]  /*355d0*/  LDL.LU R9, [R1+0x41c] ;  /* 0x00041c0001097983 */ /* 0x000ee80000300800 */
[----:B------:R-:W-:Y:S04]  /*355e0*/  STL [R1+0x804], R12 ;  /* 0x0008040c01007387 */ /* 0x000fe80000100800 */
[----:B------:R-:W-:Y:S01]  /*355f0*/  STL [R1+0x7f8], R37 ;  /* 0x0007f82501007387 */ /* 0x000fe20000100800 */
[----:B----4-:R-:W-:-:S03]  /*35600*/  IMAD.X R33, R33, 0x1, R69, P3 ;  /* 0x0000000121217824 */ /* 0x010fc600018e0645 */
[----:B------:R-:W-:Y:S04]  /*35610*/  STL [R1+0x80c], R19 ;  /* 0x00080c1301007387 */ /* 0x000fe80000100800 */
[----:B------:R-:W-:Y:S04]  /*35620*/  STL [R1+0x800], R35 ;  /* 0x0008002301007387 */ /* 0x000fe80000100800 */
[----:B------:R0:W-:Y:S04]  /*35630*/  STL [R1+0x88], R30 ;  /* 0x0000881e01007387 */ /* 0x0001e80000100800 */
[----:B------:R1:W4:Y:S04]  /*35640*/  @!P1 LDG.E.U16 R34, desc[UR20][R4.64] ;  /* 0x0000001404229981 */ /* 0x000328000c1e1500 */
[----:B0-----:R-:W4:Y:S01]  /*35650*/  LDL.LU R30, [R1+0x410] ;  /* 0x00041000011e7983 */ /* 0x001f220000300800 */
[----:B-1----:R-:W-:-:S03]  /*35660*/  @!P1 IMAD.MOV.U32 R4, RZ, RZ, R19 ;  /* 0x000000ffff049224 */ /* 0x002fc600078e0013 */
[----:B------:R-:W4:Y:S01]  /*35670*/  LDL.LU R12, [R1+0x418] ;  /* 0x00041800010c7983 */ /* 0x000f220000300800 */
[----:B------:R-:W-:-:S05]  /*35680*/  @!P1 IMAD.MOV.U32 R5, RZ, RZ, R33 ;  /* 0x000000ffff059224 */ /* 0x000fca00078e0021 */
[----:B------:R0:W4:Y:S01]  /*35690*/  @!P1 LDG.E.U16 R17, desc[UR20][R4.64] ;  /* 0x0000001404119981 */ /* 0x000122000c1e1500 */
[----:B------:R-:W-:Y:S02]  /*356a0*/  PRMT R32, RZ, 0x7610, R32 ;  /* 0x00007610ff207816 */ /* 0x000fe40000000020 */
[----:B------:R-:W-:Y:S01]  /*356b0*/  PRMT R14, RZ, 0x7610, R14 ;  /* 0x00007610ff0e7816 */ /* 0x000fe2000000000e */
[----:B------:R-:W-:Y:S04]  /*356c0*/  STL [R1+0x808], R33 ;  /* 0x0008082101007387 */ /* 0x000fe80000100800 */
[----:B------:R-:W4:Y:S01]  /*356d0*/  LDL.LU R19, [R1+0x81c] ;  /* 0x00081c0001137983 */ /* 0x000f220000300800 */
[----:B------:R-:W-:Y:S02]  /*356e0*/  PRMT R71, RZ, 0x7610, R71 ;  /* 0x00007610ff477816 */ /* 0x000fe40000000047 */
[----:B--2---:R-:W-:-:S02]  /*356f0*/  IADD3 R8, P3, PT, R8, R70, RZ ;  /* 0x0000004608087210 */ /* 0x004fc40007f7e0ff */
[----:B---3--:R-:W-:-:S03]  /*35700*/  IADD3 R15, P4, PT, R15, R70, RZ ;  /* 0x000000460f0f7210 */ /* 0x008fc60007f9e0ff */
[----:B------:R-:W-:Y:S02]  /*35710*/  IMAD.X R27, R27, 0x1, R69, P3 ;  /* 0x000000011b1b7824 */ /* 0x000fe400018e0645 */
[----:B0-----:R-:W-:Y:S02]  /*35720*/  @!P1 IMAD.MOV.U32 R4, RZ, RZ, R8 ;  /* 0x000000ffff049224 */ /* 0x001fe400078e0008 */
[----:B------:R-:W-:Y:S01]  /*35730*/  @!P1 IMAD.MOV.U32 R5, RZ, RZ, R27 ;  /* 0x000000ffff059224 */ /* 0x000fe200078e001b */
[----:B------:R-:W-:Y:S01]  /*35740*/  IADD3 R9, P3, PT, R9, R70, RZ ;  /* 0x0000004609097210 */ /* 0x000fe20007f7e0ff */
[----:B------:R-:W-:Y:S04]  /*35750*/  STL [R1+0x814], R8 ;  /* 0x0008140801007387 */ /* 0x000fe80000100800 */
[----:B------:R0:W2:Y:S02]  /*35760*/  @!P1 LDG.E.U16 R32, desc[UR20][R4.64] ;  /* 0x0000001404209981 */ /* 0x0000a4000c1e1500 */
[----:B0-----:R-:W-:-:S02]  /*35770*/  @!P1 IMAD.MOV.U32 R4, RZ, RZ, R15 ;  /* 0x000000ffff049224 */ /* 0x001fc400078e000f */
[----:B----4-:R-:W-:-:S04]  /*35780*/  IMAD.X R30, R30, 0x1, R69, P4 ;  /* 0x000000011e1e7824 */ /* 0x010fc800020e0645 */
[----:B------:R-:W-:Y:S02]  /*35790*/  @!P1 IMAD.MOV.U32 R5, RZ, RZ, R30 ;  /* 0x000000ffff059224 */ /* 0x000fe400078e001e */
[----:B------:R-:W-:-:S03]  /*357a0*/  IMAD.X R12, R12, 0x1, R69, P3 ;  /* 0x000000010c0c7824 */ /* 0x000fc600018e0645 */
[----:B------:R0:W3:Y:S04]  /*357b0*/  @!P1 LDG.E.U16 R14, desc[UR20][R4.64] ;  /* 0x00000014040e9981 */ /* 0x0000e8000c1e1500 */
[----:B------:R1:W-:Y:S01]  /*357c0*/  STL [R1+0x80], R17 ;  /* 0x0000801101007387 */ /* 0x0003e20000100800 */
[----:B0-----:R-:W-:-:S03]  /*357d0*/  @!P1 IMAD.MOV.U32 R4, RZ, RZ, R9 ;  /* 0x000000ffff049224 */ /* 0x001fc600078e0009 */
[----:B-1----:R-:W4:Y:S01]  /*357e0*/  LDL.LU R17, [R1+0x824] ;  /* 0x0008240001117983 */ /* 0x002f220000300800 */
[----:B------:R-:W-:-:S03]  /*357f0*/  @!P1 IMAD.MOV.U32 R5, RZ, RZ, R12 ;  /* 0x000000ffff059224 */ /* 0x000fc600078e000c */
[----:B------:R-:W-:Y:S04]  /*35800*/  STL [R1+0x414], R15 ;  /* 0x0004140f01007387 */ /* 0x000fe80000100800 */
[----:B------:R0:W-:Y:S04]  /*35810*/  STL [R1+0x810], R27 ;  /* 0x0008101b01007387 */ /* 0x0001e80000100800 */
[----:B------:R-:W-:Y:S04]  /*35820*/  STL [R1+0x41c], R9 ;  /* 0x00041c0901007387 */ /* 0x000fe80000100800 */
[----:B------:R1:W2:Y:S04]  /*35830*/  @!P1 LDG.E.U16 R71, desc[UR20][R4.64] ;  /* 0x0000001404479981 */ /* 0x0002a8000c1e1500 */
[----:B0-----:R-:W2:Y:S04]  /*35840*/  LDL.LU R27, [R1+0x818] ;  /* 0x00081800011b7983 */ /* 0x001ea80000300800 */
[----:B------:R0:W-:Y:S04]  /*35850*/  STL [R1+0x410], R30 ;  /* 0x0004101e01007387 */ /* 0x0001e80000100800 */
[----:B------:R-:W2:Y:S04]  /*35860*/  LDL.LU R8, [R1+0x82c] ;  /* 0x00082c0001087983 */ /* 0x000ea80000300800 */
[----:B0-----:R-:W2:Y:S01]  /*35870*/  LDL.LU R30, [R1+0x820] ;  /* 0x00082000011e7983 */ /* 0x001ea20000300800 */
[----:B------:R-:W-:-:S03]  /*35880*/  IADD3 R19, P3, PT, R19, R70, RZ ;  /* 0x0000004613137210 */ /* 0x000fc60007f7e0ff */
[----:B------:R0:W-:Y:S04]  /*35890*/  STL [R1+0x418], R12 ;  /* 0x0004180c01007387 */ /* 0x0001e80000100800 */
[----:B------:R-:W2:Y:S04]  /*358a0*/  LDL.LU R9, [R1+0x828] ;  /* 0x0008280001097983 */ /* 0x000ea80000300800 */
[----:B------:R-:W2:Y:S04]  /*358b0*/  LDL.LU R15, [R1+0x834] ;  /* 0x00083400010f7983 */ /* 0x000ea80000300800 */
[----:B------:R-:W-:Y:S04]  /*358c0*/  STL [R1+0x84], R34 ;  /* 0x0000842201007387 */ /* 0x000fe80000100800 */
[----:B------:R-:W-:Y:S04]  /*358d0*/  STL [R1+0x81c], R19 ;  /* 0x00081c1301007387 */ /* 0x000fe80000100800 */
[----:B0-----:R-:W2:Y:S01]  /*358e0*/  LDL.LU R12, [R1+0x83c] ;  /* 0x00083c00010c7983 */ /* 0x001ea20000300800 */
[----:B------:R-:W-:Y:S01]  /*358f0*/  PRMT R31, RZ, 0x7610, R31 ;  /* 0x00007610ff1f7816 */ /* 0x000fe2000000001f */
[----:B-1----:R-:W-:Y:S01]  /*35900*/  @!P1 IMAD.MOV.U32 R4, RZ, RZ, R19 ;  /* 0x000000ffff049224 */ /* 0x002fe200078e0013 */
[----:B------:R-:W-:Y:S01]  /*35910*/  PRMT R10, RZ, 0x7610, R10 ;  /* 0x00007610ff0a7816 */ /* 0x000fe2000000000a */
[----:B---3--:R0:W-:Y:S04]  /*35920*/  STL [R1+0x78], R14 ;  /* 0x0000780e01007387 */ /* 0x0081e80000100800 */
[----:B0-----:R-:W3:Y:S01]  /*35930*/  LDL.LU R14, [R1+0x844] ;  /* 0x00084400010e7983 */ /* 0x001ee20000300800 */
[----:B----4-:R-:W-:-:S03]  /*35940*/  IADD3 R17, P4, PT, R17, R70, RZ ;  /* 0x0000004611117210 */ /* 0x010fc60007f9e0ff */
[----:B--2---:R-:W-:Y:S01]  /*35950*/  STL [R1+0x12e8], R71 ;  /* 0x0012e84701007387 */ /* 0x004fe20000100800 */
[----:B------:R-:W-:-:S03]  /*35960*/  IMAD.X R27, R27, 0x1, R69, P3 ;  /* 0x000000011b1b7824 */ /* 0x000fc600018e0645 */
[----:B------:R-:W-:Y:S01]  /*35970*/  STL [R1+0x824], R17 ;  /* 0x0008241101007387 */ /* 0x000fe20000100800 */
[----:B------:R-:W-:Y:S01]  /*35980*/  @!P1 IMAD.MOV.U32 R5, RZ, RZ, R27 ;  /* 0x000000ffff059224 */ /* 0x000fe200078e001b */
[----:B------:R-:W-:Y:S02]  /*35990*/  IADD3 R8, P3, PT, R8, R70, RZ ;  /* 0x0000004608087210 */ /* 0x000fe40007f7e0ff */
[----:B------:R0:W-:Y:S04]  /*359a0*/  STL [R1+0x818], R27 ;  /* 0x0008181b01007387 */ /* 0x0001e80000100800 */
[----:B------:R-:W-:Y:S01]  /*359b0*/  STL [R1+0x82c], R8 ;  /* 0x00082c0801007387 */ /* 0x000fe20000100800 */
[----:B------:R-:W-:-:S03]  /*359c0*/  IMAD.X R30, R30, 0x1, R69, P4 ;  /* 0x000000011e1e7824 */ /* 0x000fc600020e0645 */
[----:B------:R-:W2:Y:S04]  /*359d0*/  LDL.LU R19, [R1+0x830] ;  /* 0x0008300001137983 */ /* 0x000ea80000300800 */
[----:B------:R1:W4:Y:S04]  /*359e0*/  @!P1 LDG.E.U16 R31, desc[UR20][R4.64] ;  /* 0x00000014041f9981 */ /* 0x000328000c1e1500 */
[----:B------:R-:W-:Y:S04]  /*359f0*/  STL [R1+0x820], R30 ;  /* 0x0008201e01007387 */ /* 0x000fe80000100800 */
[----:B0-----:R-:W4:Y:S01]  /*35a00*/  LDL.LU R27, [R1+0x838] ;  /* 0x00083800011b7983 */ /* 0x001f220000300800 */
[----:B-1----:R-:W-:-:S02]  /*35a10*/  @!P1 IMAD.MOV.U32 R4, RZ, RZ, R17 ;  /* 0x000000ffff049224 */ /* 0x002fc400078e0011 */
[----:B------:R-:W-:-:S05]  /*35a20*/  @!P1 IMAD.MOV.U32 R5, RZ, RZ, R30 ;  /* 0x000000ffff059224 */ /* 0x000fca00078e001e */
[----:B------:R0:W4:Y:S01]  /*35a30*/  @!P1 LDG.E.U16 R10, desc[UR20][R4.64] ;  /* 0x00000014040a9981 */ /* 0x000122000c1e1500 */
[----:B------:R-:W-:Y:S01]  /*35a40*/  IMAD.X R9, R9, 0x1, R69, P3 ;  /* 0x0000000109097824 */ /* 0x000fe200018e0645 */
[-C--:B------:R-:W-:Y:S02]  /*35a50*/  IADD3 R15, P3, PT, R15, R70.reuse, RZ ;  /* 0x000000460f0f7210 */ /* 0x080fe40007f7e0ff */
[----:B------:R-:W-:Y:S02]  /*35a60*/  PRMT R29, RZ, 0x7610, R29 ;  /* 0x00007610ff1d7816 */ /* 0x000fe4000000001d */
[----:B------:R-:W-:Y:S01]  /*35a70*/  IADD3 R12, P4, PT, R12, R70, RZ ;  /* 0x000000460c0c7210 */ /* 0x000fe20007f9e0ff */
[----:B0-----:R-:W-:Y:S02]  /*35a80*/  @!P1 IMAD.MOV.U32 R4, RZ, RZ, R8 ;  /* 0x000000ffff049224 */ /* 0x001fe400078e0008 */
[----:B------:R-:W-:Y:S01]  /*35a90*/  @!P1 IMAD.MOV.U32 R5, RZ, RZ, R9 ;  /* 0x000000ffff059224 */ /* 0x000fe200078e0009 */
[----:B------:R-:W-:Y:S01]  /*35aa0*/  PRMT R28, RZ, 0x7610, R28 ;  /* 0x00007610ff1c7816 */ /* 0x000fe2000000001c */
[----:B------:R-:W-:Y:S04]  /*35ab0*/  STL [R1+0x7c], R32 ;  /* 0x00007c2001007387 */ /* 0x000fe80000100800 */
[----:B------:R0:W4:Y:S04]  /*35ac0*/  @!P1 LDG.E.U16 R29, desc[UR20][R4.64] ;  /* 0x00000014041d9981 */ /* 0x000128000c1e1500 */
[----:B------:R1:W-:Y:S01]  /*35ad0*/  STL [R1+0x828], R9 ;  /* 0x0008280901007387 */ /* 0x0003e20000100800 */
[----:B------:R-:W-:-:S03]  /*35ae0*/  PRMT R20, RZ, 0x7610, R20 ;  /* 0x00007610ff147816 */ /* 0x000fc60000000014 */
[----:B------:R-:W4:Y:S01]  /*35af0*/  LDL.LU R17, [R1+0x840] ;  /* 0x0008400001117983 */ /* 0x000f220000300800 */
[----:B0-----:R-:W-:-:S03]  /*35b00*/  @!P1 IMAD.MOV.U32 R4, RZ, RZ, R15 ;  /* 0x000000ffff049224 */ /* 0x001fc600078e000f */
[----:B-1----:R-:W4:Y:S04]  /*35b10*/  LDL.LU R9, [R1+0x424] ;  /* 0x0004240001097983 */ /* 0x002f280000300800 */
[----:B------:R-:W-:Y:S01]  /*35b20*/  STL [R1+0x834], R15 ;  /* 0x0008340f01007387 */ /* 0x000fe20000100800 */
[----:B--2---:R-:W-:-:S04]  /*35b30*/  IMAD.X R19, R19, 0x1, R69, P3 ;  /* 0x0000000113137824 */ /* 0x004fc800018e0645 */
[----:B------:R-:W-:Y:S01]  /*35b40*/  @!P1 IMAD.MOV.U32 R5, RZ, RZ, R19 ;  /* 0x000000ffff059224 */ /* 0x000fe200078e0013 */
[----:B---3--:R-:W-:-:S04]  /*35b50*/  IADD3 R14, P3, PT, R14, R70, RZ ;  /* 0x000000460e0e7210 */ /* 0x008fc80007f7e0ff */
[----:B------:R0:W2:Y:S01]  /*35b60*/  @!P1 LDG.E.U16 R28, desc[UR20][R4.64] ;  /* 0x00000014041c9981 */ /* 0x0000a2000c1e1500 */
[----:B----4-:R-:W-:Y:S02]  /*35b70*/  IMAD.X R27, R27, 0x1, R69, P4 ;  /* 0x000000011b1b7824 */ /* 0x010fe400020e0645 */
[----:B0-----:R-:W-:Y:S01]  /*35b80*/  @!P1 IMAD.MOV.U32 R4, RZ, RZ, R12 ;  /* 0x000000ffff049224 */ /* 0x001fe200078e000c */
[----:B------:R0:W-:Y:S01]  /*35b90*/  STL [R1+0x6c], R10 ;  /* 0x00006c0a01007387 */ /* 0x0001e20000100800 */
[----:B------:R-:W-:-:S05]  /*35ba0*/  @!P1 IMAD.MOV.U32 R5, RZ, RZ, R27 ;  /* 0x000000ffff059224 */ /* 0x000fca00078e001b */
[----:B------:R1:W3:Y:S04]  /*35bb0*/  @!P1 LDG.E.U16 R20, desc[UR20][R4.64] ;  /* 0x0000001404149981 */ /* 0x0002e8000c1e1500 */
[----:B0-----:R-:W4:Y:S04]  /*35bc0*/  LDL.LU R10, [R1+0x42c] ;  /* 0x00042c00010a7983 */ /* 0x001f280000300800 */
[----:B------:R-:W2:Y:S04]  /*35bd0*/  LDL.LU R8, [R1+0x84c] ;  /* 0x00084c0001087983 */ /* 0x000ea80000300800 */
[----:B------:R-:W-:Y:S04]  /*35be0*/  STL [R1+0x83c], R12 ;  /* 0x00083c0c01007387 */ /* 0x000fe80000100800 */
[----:B------:R0:W-:Y:S04]  /*35bf0*/  STL [R1+0x830], R19 ;  /* 0x0008301301007387 */ /* 0x0001e80000100800 */
[----:B------:R-:W-:Y:S04]  /*35c00*/  STL [R1+0x844], R14 ;  /* 0x0008440e01007387 */ /* 0x000fe80000100800 */
[----:B0-----:R-:W2:Y:S04]  /*35c10*/  LDL.LU R19, [R1+0x420] ;  /* 0x0004200001137983 */ /* 0x001ea80000300800 */
[----:B------:R-:W-:Y:S04]  /*35c20*/  STL [R1+0x838], R27 ;  /* 0x0008381b01007387 */ /* 0x000fe80000100800 */
[----:B------:R-:W2:Y:S01]  /*35c30*/  LDL.LU R15, [R1+0x428] ;  /* 0x00042800010f7983 */ /* 0x000ea20000300800 */
[----:B------:R-:W-:Y:S01]  /*35c40*/  IMAD.X R17, R17, 0x1, R69, P3 ;  /* 0x0000000111117824 */ /* 0x000fe200018e0645 */
[----:B------:R-:W-:Y:S01]  /*35c50*/  IADD3 R9, P3, PT, R9, R70, RZ ;  /* 0x0000004609097210 */ /* 0x000fe20007f7e0ff */
[----:B-1----:R-:W-:Y:S01]  /*35c60*/  @!P1 IMAD.MOV.U32 R4, RZ, RZ, R14 ;  /* 0x000000ffff049224 */ /* 0x002fe200078e000e */
[----:B------:R-:W-:Y:S01]  /*35c70*/  PRMT R26, RZ, 0x7610, R26 ;  /* 0x00007610ff1a7816 */ /* 0x000fe2000000001a */
[----:B------:R-:W-:Y:S01]  /*35c80*/  STL [R1+0x70], R31 ;  /* 0x0000701f01007387 */ /* 0x000fe20000100800 */
[----:B------:R-:W-:-:S03]  /*35c90*/  @!P1 IMAD.MOV.U32 R5, RZ, RZ, R17 ;  /* 0x000000ffff059224 */ /* 0x000fc600078e0011 */
[----:B------:R-:W2:Y:S04]  /*35ca0*/  LDL.LU R12, [R1+0x848] ;  /* 0x00084800010c7983 */ /* 0x000ea80000300800 */
[----:B------:R-:W-:Y:S01]  /*35cb0*/  STL [R1+0x840], R17 ;  /* 0x0008401101007387 */ /* 0x000fe20000100800 */
[----:B------:R-:W-:-:S03]  /*35cc0*/  PRMT R25, RZ, 0x7610, R25 ;  /* 0x00007610ff197816 */ /* 0x000fc60000000019 */
[----:B------:R0:W2:Y:S01]  /*35cd0*/  @!P1 LDG.E.U16 R26, desc[UR20][R4.64] ;  /* 0x00000014041a9981 */ /* 0x0000a2000c1e1500 */
[----:B------:R-:W-:Y:S01]  /*35ce0*/  PRMT R3, RZ, 0x7610, R3 ;  /* 0x00007610ff037816 */ /* 0x000fe20000000003 */
[----:B0-----:R-:W-:Y:S02]  /*35cf0*/  @!P1 IMAD.MOV.U32 R4, RZ, RZ, R9 ;  /* 0x000000ffff049224 */ /* 0x001fe400078e0009 */
[----:B---3--:R0:W-:Y:S01]  /*35d00*/  STL [R1+0x60], R20 ;  /* 0x0000601401007387 */ /* 0x0081e20000100800 */
[----:B----4-:R-:W-:-:S03]  /*35d10*/  IADD3 R10, P4, PT, R10, R70, RZ ;  /* 0x000000460a0a7210 */ /* 0x010fc60007f9e0ff */
[----:B0-----:R-:W3:Y:S04]  /*35d20*/  LDL.LU R20, [R1+0x850] ;  /* 0x0008500001147983 */ /* 0x001ee80000300800 */
[----:B------:R-:W4:Y:S04]  /*35d30*/  LDL.LU R14, [R1+0x854] ;  /* 0x00085400010e7983 */ /* 0x000f280000300800 */
[----:B------:R-:W-:Y:S04]  /*35d40*/  STL [R1+0x424], R9 ;  /* 0x0004240901007387 */ /* 0x000fe80000100800 */
[----:B------:R-:W3:Y:S01]  /*35d50*/  LDL.LU R17, [R1+0x85c] ;  /* 0x00085c0001117983 */ /* 0x000ee20000300800 */
[----:B--2---:R-:W-:Y:S01]  /*35d60*/  IMAD.X R19, R19, 0x1, R69, P3 ;  /* 0x0000000113137824 */ /* 0x004fe200018e0645 */
[----:B------:R-:W-:-:S03]  /*35d70*/  IADD3 R8, P3, PT, R8, R70, RZ ;  /* 0x0000004608087210 */ /* 0x000fc60007f7e0ff */
[----:B------:R-:W-:Y:S01]  /*35d80*/  @!P1 IMAD.MOV.U32 R5, RZ, RZ, R19 ;  /* 0x000000ffff059224 */ /* 0x000fe200078e0013 */
[----:B------:R-:W-:Y:S01]  /*35d90*/  STL [R1+0x68], R29 ;  /* 0x0000681d01007387 */ /* 0x000fe20000100800 */
[----:B------:R-:W-:-:S03]  /*35da0*/  IMAD.X R15, R15, 0x1, R69, P4 ;  /* 0x000000010f0f7824 */ /* 0x000fc600020e0645 */
[----:B------:R0:W2:Y:S04]  /*35db0*/  @!P1 LDG.E.U16 R25, desc[UR20][R4.64] ;  /* 0x0000001404199981 */ /* 0x0000a8000c1e1500 */
[----:B------:R-:W-:Y:S04]  /*35dc0*/  STL [R1+0x42c], R10 ;  /* 0x00042c0a01007387 */ /* 0x000fe80000100800 */
[----:B------:R1:W-:Y:S01]  /*35dd0*/  STL [R1+0x420], R19 ;  /* 0x0004201301007387 */ /* 0x0003e20000100800 */
[----:B0-----:R-:W-:Y:S02]  /*35de0*/  @!P1 IMAD.MOV.U32 R4, RZ, RZ, R10 ;  /* 0x000000ffff049224 */ /* 0x001fe400078e000a */
[----:B------:R-:W-:Y:S01]  /*35df0*/  @!P1 IMAD.MOV.U32 R5, RZ, RZ, R15 ;  /* 0x000000ffff059224 */ /* 0x000fe200078e000f */
[----:B------:R-:W-:Y:S04]  /*35e00*/  STL [R1+0x84c], R8 ;  /* 0x00084c0801007387 */ /* 0x000fe80000100800 */
[----:B------:R0:W2:Y:S04]  /*35e10*/  @!P1 LDG.E.U16 R3, desc[UR20][R4.64] ;  /* 0x0000001404039981 */ /* 0x0000a8000c1e1500 */
[----:B-1----:R-:W2:Y:S04]  /*35e20*/  LDL.LU R19, [R1+0x858] ;  /* 0x0008580001137983 */ /* 0x002ea80000300800 */
[----:B------:R1:W-:Y:S04]  /*35e30*/  STL [R1+0x428], R15 ;  /* 0x0004280f01007387 */ /* 0x0003e80000100800 */
[----:B------:R-:W2:Y:S01]  /*35e40*/  LDL.LU R9, [R1+0x864] ;  /* 0x0008640001097983 */ /* 0x000ea20000300800 */
[----:B------:R-:W-:Y:S01]  /*35e50*/  IMAD.X R12, R12, 0x1, R69, P3 ;  /* 0x000000010c0c7824 */ /* 0x000fe200018e0645 */
[----:B------:R-:W-:Y:S01]  /*35e60*/  PRMT R24, RZ, 0x7610, R24 ;  /* 0x00007610ff187816 */ /* 0x000fe20000000018 */
[----:B0-----:R-:W-:-:S02]  /*35e70*/  @!P1 IMAD.MOV.U32 R4, RZ, RZ, R8 ;  /* 0x000000ffff049224 */ /* 0x001fc400078e0008 */
[----:B------:R-:W-:Y:S01]  /*35e80*/  @!P1 IMAD.MOV.U32 R5, RZ, RZ, R12 ;  /* 0x000000ffff059224 */ /* 0x000fe200078e000c */
[----:B------:R-:W-:Y:S01]  /*35e90*/  PRMT R23, RZ, 0x7610, R23 ;  /* 0x00007610ff177816 */ /* 0x000fe20000000017 */
[----:B------:R-:W-:Y:S04]  /*35ea0*/  STL [R1+0x64], R28 ;  /* 0x0000641c01007387 */ /* 0x000fe80000100800 */
[----:B------:R0:W2:Y:S01]  /*35eb0*/  @!P1 LDG.E.U16 R24, desc[UR20][R4.64] ;  /* 0x0000001404189981 */ /* 0x0000a2000c1e1500 */
[----:B------:R-:W-:-:S03]  /*35ec0*/  PRMT R11, RZ, 0x7610, R11 ;  /* 0x00007610ff0b7816 */ /* 0x000fc6000000000b */
[----:B------:R-:W2:Y:S04]  /*35ed0*/  LDL.LU R10, [R1+0x860] ;  /* 0x00086000010a7983 */ /* 0x000ea80000300800 */
[----:B------:R0:W-:Y:S01]  /*35ee0*/  STL [R1+0x848], R12 ;  /* 0x0008480c01007387 */ /* 0x0001e20000100800 */
[----:B----4-:R-:W-:-:S05]  /*35ef0*/  IADD3 R14, P3, PT, R14, R70, RZ ;  /* 0x000000460e0e7210 */ /* 0x010fca0007f7e0ff */
[----:B---3--:R-:W-:Y:S01]  /*35f00*/  IMAD.X R20, R20, 0x1, R69, P3 ;  /* 0x0000000114147824 */ /* 0x008fe200018e0645 */
[----:B------:R-:W-:Y:S01]  /*35f10*/  IADD3 R17, P4, PT, R17, R70, RZ ;  /* 0x0000004611117210 */ /* 0x000fe20007f9e0ff */
[----:B0-----:R-:W-:Y:S02]  /*35f20*/  @!P1 IMAD.MOV.U32 R4, RZ, RZ, R14 ;  /* 0x000000ffff049224 */ /* 0x001fe400078e000e */
[----:B------:R-:W-:-:S05]  /*35f30*/  @!P1 IMAD.MOV.U32 R5, RZ, RZ, R20 ;  /* 0x000000ffff059224 */ /* 0x000fca00078e0014 */
[----:B------:R0:W3:Y:S02]  /*35f40*/  @!P1 LDG.E.U16 R23, desc[UR20][R4.64] ;  /* 0x0000001404179981 */ /* 0x0000e4000c1e1500 */
[----:B0-----:R-:W-:Y:S02]  /*35f50*/  @!P1 IMAD.MOV.U32 R4, RZ, RZ, R17 ;  /* 0x000000ffff049224 */ /* 0x001fe400078e0011 */
[----:B--2---:R-:W-:Y:S01]  /*35f60*/  STL [R1+0x12ec], R3 ;  /* 0x0012ec0301007387 */ /* 0x004fe20000100800 */
[----:B------:R-:W-:-:S03]  /*35f70*/  IMAD.X R19, R19, 0x1, R69, P4 ;  /* 0x0000000113137824 */ /* 0x000fc600020e0645 */
[----:B-1----:R-:W2:Y:S01]  /*35f80*/  LDL.LU R15, [R1+0x868] ;  /* 0x00086800010f7983 */ /* 0x002ea20000300800 */
[----:B------:R-:W-:-:S03]  /*35f90*/  @!P1 IMAD.MOV.U32 R5, RZ, RZ, R19 ;  /* 0x000000ffff059224 */ /* 0x000fc600078e0013 */
[----:B------:R-:W4:Y:S01]  /*35fa0*/  LDL.LU R8, [R1+0x86c] ;  /* 0x00086c0001087983 */ /* 0x000f220000300800 */
[----:B------:R-:W-:-:S03]  /*35fb0*/  IADD3 R9, P3, PT, R9, R70, RZ ;  /* 0x0000004609097210 */ /* 0x000fc60007f7e0ff */
[----:B------:R-:W-:Y:S04]  /*35fc0*/  STL [R1+0x854], R14 ;  /* 0x0008540e01007387 */ /* 0x000fe80000100800 */
[----:B------:R-:W3:Y:S04]  /*35fd0*/  LDL.LU R12, [R1+0x874] ;  /* 0x00087400010c7983 */ /* 0x000ee80000300800 */
[----:B------:R-:W-:Y:S04]  /*35fe0*/  STL [R1+0x5c], R26 ;  /* 0x00005c1a01007387 */ /* 0x000fe80000100800 */
[----:B------:R0:W3:Y:S04]  /*35ff0*/  @!P1 LDG.E.U16 R11, desc[UR20][R4.64] ;  /* 0x00000014040b9981 */ /* 0x0000e8000c1e1500 */
[----:B------:R-:W-:Y:S04]  /*36000*/  STL [R1+0x85c], R17 ;  /* 0x00085c1101007387 */ /* 0x000fe80000100800 */
[----:B------:R1:W-:Y:S04]  /*36010*/  STL [R1+0x850], R20 ;  /* 0x0008501401007387 */ /* 0x0003e80000100800 */
[----:B------:R-:W-:Y:S04]  /*36020*/  STL [R1+0x864], R9 ;  /* 0x0008640901007387 */ /* 0x000fe80000100800 */
[----:B-1----:R-:W3:Y:S04]  /*36030*/  LDL.LU R20, [R1+0x870] ;  /* 0x0008700001147983 */ /* 0x002ee80000300800 */
[----:B------:R-:W-:Y:S04]  /*36040*/  STL [R1+0x858], R19 ;  /* 0x0008581301007387 */ /* 0x000fe80000100800 */
[----:B------:R-:W3:Y:S04]  /*36050*/  LDL.LU R14, [R1+0x434] ;  /* 0x00043400010e7983 */ /* 0x000ee80000300800 */
[----:B------:R-:W-:Y:S04]  /*36060*/  STL [R1+0x58], R25 ;  /* 0x0000581901007387 */ /* 0x000fe80000100800 */
[----:B------:R-:W3:Y:S01]  /*36070*/  LDL.LU R17, [R1+0x430] ;  /* 0x0004300001117983 */ /* 0x000ee20000300800 */
[----:B------:R-:W-:Y:S01]  /*36080*/  IMAD.X R10, R10, 0x1, R69, P3 ;  /* 0x000000010a0a7824 */ /* 0x000fe200018e0645 */
[----:B------:R-:W-:Y:S01]  /*36090*/  PRMT R22, RZ, 0x7610, R22 ;  /* 0x00007610ff167816 */ /* 0x000fe20000000016 */
[----:B0-----:R-:W-:-:S02]  /*360a0*/  @!P1 IMAD.MOV.U32 R4, RZ, RZ, R9 ;  /* 0x000000ffff049224 */ /* 0x001fc400078e0009 */
[----:B------:R-:W-:Y:S01]  /*360b0*/  @!P1 IMAD.MOV.U32 R5, RZ, RZ, R10 ;  /* 0x000000ffff059224 */ /* 0x000fe200078e000a */
[----:B------:R-:W-:Y:S01]  /*360c0*/  STL [R1+0x860], R10 ;  /* 0x0008600a01007387 */ /* 0x000fe20000100800 */
[----:B------:R-:W-:-:S03]  /*360d0*/  PRMT R21, RZ, 0x7610, R21 ;  /* 0x00007610ff157816 */ /* 0x000fc60000000015 */
[----:B------:R0:W3:Y:S01]  /*360e0*/  @!P1 LDG.E.U16 R22, desc[UR20][R4.64] ;  /* 0x0000001404169981 */ /* 0x0000e2000c1e1500 */
[----:B------:R-:W-:Y:S02]  /*360f0*/  PRMT R18, RZ, 0x7610, R18 ;  /* 0x00007610ff127816 */ /* 0x000fe40000000012 */
[----:B------:R-:W-:Y:S02]  /*36100*/  PRMT R71, RZ, 0x7610, R71 ;  /* 0x00007610ff477816 */ /* 0x000fe40000000047 */
[----:B----4-:R-:W-:-:S05]  /*36110*/  IADD3 R8, P3, PT, R8, R70, RZ ;  /* 0x0000004608087210 */ /* 0x010fca0007f7e0ff */
[----:B--2---:R-:W-:Y:S01]  /*36120*/  IMAD.X R15, R15, 0x1, R69, P3 ;  /* 0x000000010f0f7824 */ /* 0x004fe200018e0645 */
[----:B---3--:R-:W-:Y:S01]  /*36130*/  IADD3 R12, P4, PT, R12, R70, RZ ;  /* 0x000000460c0c7210 */ /* 0x008fe20007f9e0ff */
[----:B0-----:R-:W-:Y:S02]  /*36140*/  @!P1 IMAD.MOV.U32 R4, RZ, RZ, R8 ;  /* 0x000000ffff049224 */ /* 0x001fe400078e0008 */
[----:B------:R-:W-:Y:S01]  /*36150*/  @!P1 IMAD.MOV.U32 R5, RZ, RZ, R15 ;  /* 0x000000ffff059224 */ /* 0x000fe200078e000f */
[----:B------:R0:W-:Y:S04]  /*36160*/  STL [R1+0x48], R11 ;  /* 0x0000480b01007387 */ /* 0x0001e80000100800 */
[----:B------:R1:W2:Y:S04]  /*36170*/  @!P1 LDG.E.U16 R21, desc[UR20][R4.64] ;  /* 0x0000001404159981 */ /* 0x0002a8000c1e1500 */
[----:B0-----:R-:W3:Y:S04]  /*36180*/  LDL.LU R11, [R1+0x438] ;  /* 0x00043800010b7983 */ /* 0x001ee80000300800 */
[----:B------:R-:W4:Y:S04]  /*36190*/  LDL.LU R10, [R1+0x43c] ;  /* 0x00043c00010a7983 */ /* 0x000f280000300800 */
[----:B------:R-:W-:Y:S01]  /*361a0*/  STL [R1+0x86c], R8 ;  /* 0x00086c0801007387 */ /* 0x000fe20000100800 */
[----:B------:R-:W-:-:S03]  /*361b0*/  IMAD.X R20, R20, 0x1, R69, P4 ;  /* 0x0000000114147824 */ /* 0x000fc600020e0645 */
[----:B------:R-:W2:Y:S01]  /*361c0*/  LDL.LU R19, [R1+0x878] ;  /* 0x0008780001137983 */ /* 0x000ea20000300800 */
[----:B------:R-:W-:-:S03]  /*361d0*/  IADD3 R14, P3, PT, R14, R70, RZ ;  /* 0x000000460e0e7210 */ /* 0x000fc60007f7e0ff */
[----:B------:R-:W2:Y:S01]  /*361e0*/  LDL.LU R9, [R1+0x87c] ;  /* 0x00087c0001097983 */ /* 0x000ea20000300800 */
[----:B-1----:R-:W-:-:S03]  /*361f0*/  @!P1 IMAD.MOV.U32 R4, RZ, RZ, R12 ;  /* 0x000000ffff049224 */ /* 0x002fc600078e000c */
[----:B------:R-:W-:Y:S01]  /*36200*/  STL [R1+0x50], R24 ;  /* 0x0000501801007387 */ /* 0x000fe20000100800 */
[----:B------:R-:W-:-:S03]  /*36210*/  @!P1 IMAD.MOV.U32 R5, RZ, RZ, R20 ;  /* 0x000000ffff059224 */ /* 0x000fc600078e0014 */
[----:B------:R-:W-:Y:S01]  /*36220*/  STL [R1+0x874], R12 ;  /* 0x0008740c01007387 */ /* 0x000fe20000100800 */
[----:B------:R-:W-:-:S03]  /*36230*/  IMAD.X R17, R17, 0x1, R69, P3 ;  /* 0x0000000111117824 */ /* 0x000fc600018e0645 */
[----:B------:R0:W-:Y:S04]  /*36240*/  STL [R1+0x868], R15 ;  /* 0x0008680f01007387 */ /* 0x0001e80000100800 */
[----:B------:R-:W-:Y:S04]  /*36250*/  STL [R1+0x434], R14 ;  /* 0x0004340e01007387 */ /* 0x000fe80000100800 */
[----:B------:R1:W2:Y:S04]  /*36260*/  @!P1 LDG.E.U16 R18, desc[UR20][R4.64] ;  /* 0x0000001404129981 */ /* 0x0002a8000c1e1500 */
[----:B0-----:R-:W2:Y:S04]  /*36270*/  LDL.LU R15, [R1+0x880] ;  /* 0x00088000010f7983 */ /* 0x001ea80000300800 */
[----:B------:R-:W-:Y:S01]  /*36280*/  STL [R1+0x870], R20 ;  /* 0x0008701401007387 */ /* 0x000fe20000100800 */
[----:B-1----:R-:W-:-:S03]  /*36290*/  @!P1 IMAD.MOV.U32 R4, RZ, RZ, R14 ;  /* 0x000000ffff049224 */ /* 0x002fc600078e000e */
[----:B------:R-:W2:Y:S01]  /*362a0*/  LDL.LU R8, [R1+0x884] ;  /* 0x0008840001087983 */ /* 0x000ea20000300800 */
[----:B------:R-:W-:-:S05]  /*362b0*/  @!P1 IMAD.MOV.U32 R5, RZ, RZ, R17 ;  /* 0x000000ffff059224 */ /* 0x000fca00078e0011 */
[----:B------:R0:W2:Y:S01]  /*362c0*/  @!P1 LDG.E.U16 R71, desc[UR20][R4.64] ;  /* 0x0000001404479981 */ /* 0x0000a2000c1e1500 */
[----:B------:R-:W-:-:S03]  /*362d0*/  PRMT R2, RZ, 0x7610, R2 ;  /* 0x00007610ff027816 */ /* 0x000fc60000000002 */
[----:B------:R-:W-:Y:S01]  /*362e0*/  STL [R1+0x4c], R23 ;  /* 0x00004c1701007387 */ /* 0x000fe20000100800 */
[----:B------:R-:W-:-:S03]  /*362f0*/  PRMT R16, RZ, 0x7610, R16 ;  /* 0x00007610ff107816 */ /* 0x000fc60000000010 */
[----:B------:R-:W2:Y:S04]  /*36300*/  LDL.LU R12, [R1+0x88c] ;  /* 0x00088c00010c7983 */ /* 0x000ea80000300800 */
[----:B------:R-:W-:Y:S01]  /*36310*/  STL [R1+0x430], R17 ;  /* 0x0004301101007387 */ /* 0x000fe20000100800 */
[----:B------:R-:W-:Y:S02]  /*36320*/  PRMT R13, RZ, 0x7610, R13 ;  /* 0x00007610ff0d7816 */ /* 0x000fe4000000000d */
[----:B----4-:R-:W-:-:S05]  /*36330*/  IADD3 R10, P3, PT, R10, R70, RZ ;  /* 0x000000460a0a7210 */ /* 0x010fca0007f7e0ff */
[----:B---3--:R-:W-:Y:S02]  /*36340*/  IMAD.X R11, R11, 0x1, R69, P3 ;  /* 0x000000010b0b7824 */ /* 0x008fe400018e0645 */
[----:B0-----:R-:W-:Y:S02]  /*36350*/  @!P1 IMAD.MOV.U32 R4, RZ, RZ, R10 ;  /* 0x000000ffff049224 */ /* 0x001fe400078e000a */
[----:B------:R-:W-:Y:S01]  /*36360*/  @!P1 IMAD.MOV.U32 R5, RZ, RZ, R11 ;  /* 0x000000ffff059224 */ /* 0x000fe200078e000b */
[----:B--2---:R-:W-:-:S04]  /*36370*/  IADD3 R9, P4, PT, R9, R70, RZ ;  /* 0x0000004609097210 */ /* 0x004fc80007f9e0ff */
[----:B------:R0:W2:Y:S01]  /*36380*/  @!P1 LDG.E.U16 R2, desc[UR20][R4.64] ;  /* 0x0000001404029981 */ /* 0x0000a2000c1e1500 */
[----:B------:R-:W-:Y:S02]  /*36390*/  IMAD.X R19, R19, 0x1, R69, P4 ;  /* 0x0000000113137824 */ /* 0x000fe400020e0645 */
[----:B0-----:R-:W-:Y:S02]  /*363a0*/  @!P1 IMAD.MOV.U32 R4, RZ, RZ, R9 ;  /* 0x000000ffff049224 */ /* 0x001fe400078e0009 */
[----:B------:R-:W-:-:S05]  /*363b0*/  @!P1 IMAD.MOV.U32 R5, RZ, RZ, R19 ;  /* 0x000000ffff059224 */ /* 0x000fca00078e0013 */
[----:B------:R0:W3:Y:S04]  /*363c0*/  @!P1 LDG.E.U16 R16, desc[UR20][R4.64] ;  /* 0x0000001404109981 */ /* 0x0000e8000c1e1500 */
[----:B------:R1:W-:Y:S01]  /*363d0*/  STL [R1+0x3c], R18 ;  /* 0x00003c1201007387 */ /* 0x0003e20000100800 */
[----:B------:R-:W-:-:S03]  /*363e0*/  IADD3 R8, P3, PT, R8, R70, RZ ;  /* 0x0000004608087210 */ /* 0x000fc60007f7e0ff */
[----:B-1----:R-:W4:Y:S04]  /*363f0*/  LDL.LU R18, [R1+0x888] ;  /* 0x0008880001127983 */ /* 0x002f280000300800 */
[----:B------:R-:W4:Y:S01]  /*36400*/  LDL.LU R17, [R1+0x890] ;  /* 0x0008900001117983 */ /* 0x000f220000300800 */
[----:B------:R-:W-:-:S03]  /*36410*/  IMAD.X R15, R15, 0x1, R69, P3 ;  /* 0x000000010f0f7824 */ /* 0x000fc600018e0645 */
[----:B------:R-:W-:Y:S01]  /*36420*/  STL [R1+0x43c], R10 ;  /* 0x00043c0a01007387 */ /* 0x000fe20000100800 */
[----:B0-----:R-:W-:-:S03]  /*36430*/  @!P1 IMAD.MOV.U32 R4, RZ, RZ, R8 ;  /* 0x000000ffff049224 */ /* 0x001fc600078e0008 */
[----:B------:R-:W4:Y:S01]  /*36440*/  LDL.LU R14, [R1+0x894] ;  /* 0x00089400010e7983 */ /* 0x000f220000300800 */
[----:B------:R-:W-:-:S03]  /*36450*/  @!P1 IMAD.MOV.U32 R5, RZ, RZ, R15 ;  /* 0x000000ffff059224 */ /* 0x000fc600078e000f */
[----:B------:R-:W-:Y:S04]  /*36460*/  STL [R1+0x12f0], R71 ;  /* 0x0012f04701007387 */ /* 0x000fe80000100800 */
[----:B------:R-:W-:Y:S04]  /*36470*/  STL [R1+0x44], R22 ;  /* 0x0000441601007387 */ /* 0x000fe80000100800 */
[----:B------:R-:W-:Y:S04]  /*36480*/  STL [R1+0x87c], R9 ;  /* 0x00087c0901007387 */ /* 0x000fe80000100800 */
[----:B------:R0:W-:Y:S04]  /*36490*/  STL [R1+0x438], R11 ;  /* 0x0004380b01007387 */ /* 0x0001e80000100800 */
[----:B------:R-:W-:Y:S04]  /*364a0*/  STL [R1+0x884], R8 ;  /* 0x0008840801007387 */ /* 0x000fe80000100800 */
[----:B------:R1:W4:Y:S04]  /*364b0*/  @!P1 LDG.E.U16 R13, desc[UR20][R4.64] ;  /* 0x00000014040d9981 */ /* 0x000328000c1e1500 */
[----:B0-----:R-:W4:Y:S04]  /*364c0*/  LDL.LU R11, [R1+0x898] ;  /* 0x00089800010b7983 */ /* 0x001f280000300800 */
[----:B------:R-:W-:Y:S04]  /*364d0*/  STL [R1+0x878], R19 ;  /* 0x0008781301007387 */ /* 0x000fe80000100800 */
[----:B------:R-:W4:Y:S01]  /*364e0*/  LDL.LU R10, [R1+0x89c] ;  /* 0x00089c00010a7983 */ /* 0x000f220000300800 */
[----:B------:R-:W-:-:S02]  /*364f0*/  IADD3 R12, P3, PT, R12, R70, RZ ;  /* 0x000000460c0c7210 */ /* 0x000fc40007f7e0ff */
[----:B------:R-:W-:-:S03]  /*36500*/  PRMT R7, RZ, 0x7610, R7 ;  /* 0x00007610ff077816 */ /* 0x000fc60000000007 */
[----:B-1----:R-:W-:Y:S01]  /*36510*/  @!P1 IMAD.MOV.U32 R4, RZ, RZ, R12 ;  /* 0x000000ffff049224 */ /* 0x002fe200078e000c */
[----:B------:R-:W-:Y:S01]  /*36520*/  PRMT R6, RZ, 0x7610, R6 ;  /* 0x00007610ff067816 */ /* 0x000fe20000000006 */
[----:B--2---:R-:W-:Y:S04]  /*36530*/  STL [R1+0x12f4], R2 ;  /* 0x0012f40201007387 */ /* 0x004fe80000100800 */
[----:B------:R-:W-:Y:S04]  /*36540*/  STL [R1+0x40], R21 ;  /* 0x0000401501007387 */ /* 0x000fe80000100800 */
[----:B------:R-:W2:Y:S04]  /*36550*/  LDL.LU R9, [R1+0x8a4] ;  /* 0x0008a40001097983 */ /* 0x000ea80000300800 */
[----:B------:R-:W-:Y:S04]  /*36560*/  STL [R1+0x880], R15 ;  /* 0x0008800f01007387 */ /* 0x000fe80000100800 */
[----:B---3--:R0:W-:Y:S04]  /*36570*/  STL [R1+0x30], R16 ;  /* 0x0000301001007387 */ /* 0x0081e80000100800 */
[----:B0-----:R-:W3:Y:S04]  /*36580*/  LDL.LU R16, [R1+0x8a0] ;  /* 0x0008a00001107983 */ /* 0x001ee80000300800 */
[----:B------:R-:W3:Y:S01]  /*36590*/  LDL.LU R8, [R1+0x444] ;  /* 0x0004440001087983 */ /* 0x000ee20000300800 */
[----:B----4-:R-:W-:-:S03]  /*365a0*/  IMAD.X R18, R18, 0x1, R69, P3 ;  /* 0x0000000112127824 */ /* 0x010fc600018e0645 */
[----:B------:R-:W-:Y:S01]  /*365b0*/  STL [R1+0x88c], R12 ;  /* 0x00088c0c01007387 */ /* 0x000fe20000100800 */
[----:B------:R-:W-:-:S05]  /*365c0*/  @!P1 IMAD.MOV.U32 R5, RZ, RZ, R18 ;  /* 0x000000ffff059224 */ /* 0x000fca00078e0012 */
[----:B------:R0:W4:Y:S01]  /*365d0*/  @!P1 LDG.E.U16 R7, desc[UR20][R4.64] ;  /* 0x0000001404079981 */ /* 0x000122000c1e1500 */
[----:B------:R-:W-:-:S05]  /*365e0*/  IADD3 R14, P4, PT, R14, R70, RZ ;  /* 0x000000460e0e7210 */ /* 0x000fca0007f9e0ff */
[----:B------:R-:W-:Y:S02]  /*365f0*/  IMAD.X R17, R17, 0x1, R69, P4 ;  /* 0x0000000111117824 */ /* 0x000fe400020e0645 */
[----:B0-----:R-:W-:Y:S02]  /*36600*/  @!P1 IMAD.MOV.U32 R4, RZ, RZ, R14 ;  /* 0x000000ffff049224 */ /* 0x001fe400078e000e */
[----:B------:R-:W-:-:S05]  /*36610*/  @!P1 IMAD.MOV.U32 R5, RZ, RZ, R17 ;  /* 0x000000ffff059224 */ /* 0x000fca00078e0011 */
[----:B------:R0:W4:Y:S04]  /*36620*/  @!P1 LDG.E.U16 R6, desc[UR20][R4.64] ;  /* 0x0000001404069981 */ /* 0x000128000c1e1500 */
[----:B------:R1:W-:Y:S04]  /*36630*/  STL [R1+0x2c], R13 ;  /* 0x00002c0d01007387 */ /* 0x0003e80000100800 */
[----:B-1----:R-:W4:Y:S01]  /*36640*/  LDL.LU R13, [R1+0x440] ;  /* 0x00044000010d7983 */ /* 0x002f220000300800 */
[----:B------:R-:W-:-:S03]  /*36650*/  IADD3 R10, P3, PT, R10, R70, RZ ;  /* 0x000000460a0a7210 */ /* 0x000fc60007f7e0ff */
[----:B------:R-:W4:Y:S04]  /*36660*/  LDL.LU R15, [R1+0x448] ;  /* 0x00044800010f7983 */ /* 0x000f280000300800 */
[----:B------:R-:W-:Y:S04]  /*36670*/  STL [R1+0x894], R14 ;  /* 0x0008940e01007387 */ /* 0x000fe80000100800 */
[----:B------:R-:W-:Y:S04]  /*36680*/  STL [R1+0x888], R18 ;  /* 0x0008881201007387 */ /* 0x000fe80000100800 */
[----:B------:R-:W-:Y:S04]  /*36690*/  STL [R1+0x89c], R10 ;  /* 0x00089c0a01007387 */ /* 0x000fe80000100800 */
[----:B------:R-:W4:Y:S01]  /*366a0*/  LDL.LU R12, [R1+0x44c] ;  /* 0x00044c00010c7983 */ /* 0x000f220000300800 */
[----:B------:R-:W-:Y:S01]  /*366b0*/  IMAD.X R11, R11, 0x1, R69, P3 ;  /* 0x000000010b0b7824 */ /* 0x000fe200018e0645 */
[----:B------:R-:W-:Y:S01]  /*366c0*/  PRMT R2, RZ, 0x7610, R2 ;  /* 0x00007610ff027816 */ /* 0x000fe20000000002 */
[----:B0-----:R-:W-:-:S02]  /*366d0*/  @!P1 IMAD.MOV.U32 R4, RZ, RZ, R10 ;  /* 0x000000ffff049224 */ /* 0x001fc400078e000a */
[----:B------:R-:W-:Y:S01]  /*366e0*/  @!P1 IMAD.MOV.U32 R5, RZ, RZ, R11 ;  /* 0x000000ffff059224 */ /* 0x000fe200078e000b */
[----:B------:R-:W-:Y:S01]  /*366f0*/  PRMT R3, RZ, 0x7610, R3 ;  /* 0x00007610ff037816 */ /* 0x000fe20000000003 */
[----:B------:R-:W-:Y:S04]  /*36700*/  STL [R1+0x890], R17 ;  /* 0x0008901101007387 */ /* 0x000fe80000100800 */
[----:B------:R0:W4:Y:S01]  /*36710*/  @!P1 LDG.E.U16 R2, desc[UR20][R4.64] ;  /* 0x0000001404029981 */ /* 0x000122000c1e1500 */
[----:B------:R-:W-:Y:S02]  /*36720*/  PRMT R72, RZ, 0x7610, R72 ;  /* 0x00007610ff487816 */ /* 0x000fe40000000048 */
[----:B------:R-:W-:Y:S02]  /*36730*/  PRMT R0, RZ, 0x7610, R0 ;  /* 0x00007610ff007816 */ /* 0x000fe40000000000 */
[----:B--2---:R-:W-:-:S05]  /*36740*/  IADD3 R9, P3, PT, R9, R70, RZ ;  /* 0x0000004609097210 */ /* 0x004fca0007f7e0ff */
[----:B0-----:R-:W-:Y:S02]  /*36750*/  @!P1 IMAD.MOV.U32 R4, RZ, RZ, R9 ;  /* 0x000000ffff049224 */ /* 0x001fe400078e0009 */
[----:B---3--:R-:W-:Y:S01]  /*36760*/  IMAD.X R16, R16, 0x1, R69, P3 ;  /* 0x0000000110107824 */ /* 0x008fe200018e0645 */
[----:B------:R-:W-:-:S03]  /*36770*/  IADD3 R8, P4, PT, R8, R70, RZ ;  /* 0x0000004608087210 */ /* 0x000fc60007f9e0ff */
[----:B------:R-:W-:-:S05]  /*36780*/  @!P1 IMAD.MOV.U32 R5, RZ, RZ, R16 ;  /* 0x000000ffff059224 */ /* 0x000fca00078e0010 */
[----:B------:R0:W2:Y:S04]  /*36790*/  @!P1 LDG.E.U16 R3, desc[UR20][R4.64] ;  /* 0x0000001404039981 */ /* 0x0000a8000c1e1500 */
[----:B----4-:R1:W-:Y:S01]  /*367a0*/  STL [R1+0x28], R7 ;  /* 0x0000280701007387 */ /* 0x0103e20000100800 */
[----:B0-----:R-:W-:-:S03]  /*367b0*/  @!P1 IMAD.MOV.U32 R4, RZ, RZ, R8 ;  /* 0x000000ffff049224 */ /* 0x001fc600078e0008 */
[----:B-1----:R-:W3:Y:S04]  /*367c0*/  LDL.LU R7, [R1+0x8ac] ;  /* 0x0008ac0001077983 */ /* 0x002ee80000300800 */
[----:B------:R-:W-:Y:S04]  /*367d0*/  STL [R1+0x898], R11 ;  /* 0x0008980b01007387 */ /* 0x000fe80000100800 */
[----:B------:R0:W-:Y:S04]  /*367e0*/  STL [R1+0x24], R6 ;  /* 0x0000240601007387 */ /* 0x0001e80000100800 */
[----:B0-----:R-:W4:Y:S04]  /*367f0*/  LDL.LU R6, [R1+0x8b4] ;  /* 0x0008b40001067983 */ /* 0x001f280000300800 */
[----:B------:R-:W4:Y:S04]  /*36800*/  LDL.LU R17, [R1+0x8a8] ;  /* 0x0008a80001117983 */ /* 0x000f280000300800 */
[----:B------:R-:W4:Y:S01]  /*36810*/  LDL.LU R10, [R1+0x8b0] ;  /* 0x0008b000010a7983 */ /* 0x000f220000300800 */
[----:B------:R-:W-:-:S04]  /*36820*/  IMAD.X R13, R13, 0x1, R69, P4 ;  /* 0x000000010d0d7824 */ /* 0x000fc800020e0645 */
        /* <DEDUP_REMOVED lines=8> */
[----:B------:R-:W4:Y:S04]  /*368b0*/  LDL.LU R14, [R1+0x8b8] ;  /* 0x0008b800010e7983 */ /* 0x000f280000300800 */
[----:B------:R-:W4:Y:S04]  /*368c0*/  LDL.LU R11, [R1+0x8bc] ;  /* 0x0008bc00010b7983 */ /* 0x000f280000300800 */
[----:B------:R-:W-:Y:S04]  /*368d0*/  STL [R1+0x12f8], R2 ;  /* 0x0012f80201007387 */ /* 0x000fe80000100800 */
[----:B------:R0:W-:Y:S04]  /*368e0*/  STL [R1+0x444], R8 ;  /* 0x0004440801007387 */ /* 0x0001e80000100800 */
[----:B------:R-:W-:Y:S04]  /*368f0*/  STL [R1+0x8a0], R16 ;  /* 0x0008a01001007387 */ /* 0x000fe80000100800 */
[----:B------:R-:W-:Y:S04]  /*36900*/  STL [R1+0x44c], R12 ;  /* 0x00044c0c01007387 */ /* 0x000fe80000100800 */
[----:B-1----:R-:W4:Y:S04]  /*36910*/  LDL.LU R9, [R1+0x8c4] ;  /* 0x0008c40001097983 */ /* 0x002f280000300800 */
[----:B------:R1:W-:Y:S04]  /*36920*/  STL [R1+0x440], R13 ;  /* 0x0004400d01007387 */ /* 0x0003e80000100800 */
[----:B--2---:R-:W-:Y:S04]  /*36930*/  STL [R1+0x12fc], R3 ;  /* 0x0012fc0301007387 */ /* 0x004fe80000100800 */
[----:B0-----:R-:W2:Y:S04]  /*36940*/  LDL.LU R8, [R1+0x8cc] ;  /* 0x0008cc0001087983 */ /* 0x001ea80000300800 */
[----:B------:R-:W-:Y:S04]  /*36950*/  STL [R1+0x448], R15 ;  /* 0x0004480f01007387 */ /* 0x000fe80000100800 */
[----:B-1----:R-:W2:Y:S01]  /*36960*/  LDL.LU R13, [R1+0x8d4] ;  /* 0x0008d400010d7983 */ /* 0x002ea20000300800 */
[----:B---3--:R-:W-:-:S05]  /*36970*/  IADD3 R7, P3, PT, R7, R70, RZ ;  /* 0x0000004607077210 */ /* 0x008fca0007f7e0ff */
[----:B------:R-:W-:Y:S01]  /*36980*/  @!P1 IMAD.MOV.U32 R4, RZ, RZ, R7 ;  /* 0x000000ffff049224 */ /* 0x000fe200078e0007 */
[----:B----4-:R-:W-:Y:S01]  /*36990*/  IADD3 R6, P4, PT, R6, R70, RZ ;  /* 0x0000004606067210 */ /* 0x010fe20007f9e0ff */
[----:B------:R-:W-:-:S04]  /*369a0*/  IMAD.X R17, R17, 0x1, R69, P3 ;  /* 0x0000000111117824 */ /* 0x000fc800018e0645 */
[----:B------:R-:W-:Y:S02]  /*369b0*/  @!P1 IMAD.MOV.U32 R5, RZ, RZ, R17 ;  /* 0x000000ffff059224 */ /* 0x000fe400078e0011 */
[----:B------:R-:W-:Y:S01]  /*369c0*/  IMAD.X R10, R10, 0x1, R69, P4 ;  /* 0x000000010a0a7824 */ /* 0x000fe200020e0645 */
[----:B------:R0:W-:Y:S04]  /*369d0*/  STL [R1+0x1300], R72 ;  /* 0x0013004801007387 */ /* 0x0001e80000100800 */
[----:B------:R-:W3:Y:S04]  /*369e0*/  LDL.LU R12, [R1+0x8c0] ;  /* 0x0008c000010c7983 */ /* 0x000ee80000300800 */
[----:B------:R-:W4:Y:S01]  /*369f0*/  LDL.LU R16, [R1+0x8c8] ;  /* 0x0008c80001107983 */ /* 0x000f220000300800 */
[----:B0-----:R-:W-:-:S03]  /*36a00*/  PRMT R72, RZ, 0x7610, R72 ;  /* 0x00007610ff487816 */ /* 0x001fc60000000048 */
[----:B------:R-:W-:Y:S04]  /*36a10*/  STL [R1+0x8ac], R7 ;  /* 0x0008ac0701007387 */ /* 0x000fe80000100800 */
[----:B------:R-:W4:Y:S04]  /*36a20*/  LDL.LU R15, [R1+0x8d0] ;  /* 0x0008d000010f7983 */ /* 0x000f280000300800 */
[----:B------:R0:W4:Y:S04]  /*36a30*/  @!P1 LDG.E.U16 R72, desc[UR20][R4.64] ;  /* 0x0000001404489981 */ /* 0x000128000c1e1500 */
[----:B------:R1:W-:Y:S01]  /*36a40*/  STL [R1+0x1304], R0 ;  /* 0x0013040001007387 */ /* 0x0003e20000100800 */
[----:B0-----:R-:W-:-:S02]  /*36a50*/  @!P1 IMAD.MOV.U32 R4, RZ, RZ, R6 ;  /* 0x000000ffff049224 */ /* 0x001fc400078e0006 */
[----:B------:R-:W-:Y:S01]  /*36a60*/  @!P1 IMAD.MOV.U32 R5, RZ, RZ, R10 ;  /* 0x000000ffff059224 */ /* 0x000fe200078e000a */
[----:B-1----:R-:W-:-:S06]  /*36a70*/  PRMT R0, RZ, 0x7610, R0 ;  /* 0x00007610ff007816 */ /* 0x002fcc0000000000 */
[----:B------:R0:W4:Y:S01]  /*36a80*/  @!P1 LDG.E.U16 R0, desc[UR20][R4.64] ;  /* 0x0000001404009981 */ /* 0x000122000c1e1500 */
[----:B------:R-:W-:-:S03]  /*36a90*/  IADD3 R11, P3, PT, R11, R70, RZ ;  /* 0x000000460b0b7210 */ /* 0x000fc60007f7e0ff */
[----:B------:R-:W-:Y:S02]  /*36aa0*/  STL [R1+0x8b4], R6 ;  /* 0x0008b40601007387 */ /* 0x000fe40000100800 */
[----:B------:R-:W-:Y:S02]  /*36ab0*/  IMAD.X R14, R14, 0x1, R69, P3 ;  /* 0x000000010e0e7824 */ /* 0x000fe400018e0645 */
[----:B------:R-:W-:Y:S04]  /*36ac0*/  STL [R1+0x8a8], R17 ;  /* 0x0008a81101007387 */ /* 0x000fe80000100800 */
[----:B------:R-:W-:Y:S04]  /*36ad0*/  STL [R1+0x8bc], R11 ;  /* 0x0008bc0b01007387 */ /* 0x000fe80000100800 */
[----:B------:R-:W4:Y:S04]  /*36ae0*/  LDL.LU R7, [R1+0x454] ;  /* 0x0004540001077983 */ /* 0x000f280000300800 */
[----:B------:R1:W-:Y:S01]  /*36af0*/  STL [R1+0x8b0], R10 ;  /* 0x0008b00a01007387 */ /* 0x0003e20000100800 */
[----:B------:R-:W-:Y:S01]  /*36b00*/  PRMT R3, RZ, 0x7610, R3 ;  /* 0x00007610ff037816 */ /* 0x000fe20000000003 */
[----:B0-----:R-:W-:-:S02]  /*36b10*/  @!P1 IMAD.MOV.U32 R4, RZ, RZ, R11 ;  /* 0x000000ffff049224 */ /* 0x001fc400078e000b */
[----:B------:R-:W-:Y:S01]  /*36b20*/  @!P1 IMAD.MOV.U32 R5, RZ, RZ, R14 ;  /* 0x000000ffff059224 */ /* 0x000fe200078e000e */
[----:B------:R-:W-:-:S04]  /*36b30*/  IADD3 R9, P3, PT, R9, R70, RZ ;  /* 0x0000004609097210 */ /* 0x000fc80007f7e0ff */
[----:B------:R0:W4:Y:S01]  /*36b40*/  @!P1 LDG.E.U16 R3, desc[UR20][R4.64] ;  /* 0x0000001404039981 */ /* 0x000122000c1e1500 */
[----:B------:R-:W-:Y:S02]  /*36b50*/  PRMT R2, RZ, 0x7610, R2 ;  /* 0x00007610ff027816 */ /* 0x000fe40000000002 */
[----:B------:R-:W-:Y:S01]  /*36b60*/  PRMT R71, RZ, 0x7610, R71 ;  /* 0x00007610ff477816 */ /* 0x000fe20000000047 */
[----:B0-----:R-:W-:Y:S01]  /*36b70*/  @!P1 IMAD.MOV.U32 R4, RZ, RZ, R9 ;  /* 0x000000ffff049224 */ /* 0x001fe200078e0009 */
[----:B--2---:R-:W-:Y:S01]  /*36b80*/  IADD3 R8, P4, PT, R8, R70, RZ ;  /* 0x0000004608087210 */ /* 0x004fe20007f9e0ff */
[----:B---3--:R-:W-:Y:S01]  /*36b90*/  IMAD.X R12, R12, 0x1, R69, P3 ;  /* 0x000000010c0c7824 */ /* 0x008fe200018e0645 */
[----:B----4-:R-:W-:Y:S04]  /*36ba0*/  STL [R1+0x132c], R72 ;  /* 0x00132c4801007387 */ /* 0x010fe80000100800 */
[----:B-1----:R-:W2:Y:S04]  /*36bb0*/  LDL.LU R10, [R1+0x45c] ;  /* 0x00045c00010a7983 */ /* 0x002ea80000300800 */
[----:B------:R0:W-:Y:S04]  /*36bc0*/  STL [R1+0x8b8], R14 ;  /* 0x0008b80e01007387 */ /* 0x0001e80000100800 */
[----:B------:R-:W3:Y:S04]  /*36bd0*/  LDL.LU R6, [R1+0x8dc] ;  /* 0x0008dc0001067983 */ /* 0x000ee80000300800 */
[----:B------:R-:W-:Y:S04]  /*36be0*/  STL [R1+0x1308], R0 ;  /* 0x0013080001007387 */ /* 0x000fe80000100800 */
[----:B------:R-:W4:Y:S04]  /*36bf0*/  LDL.LU R11, [R1+0x450] ;  /* 0x00045000010b7983 */ /* 0x000f280000300800 */
[----:B0-----:R-:W3:Y:S01]  /*36c00*/  LDL.LU R14, [R1+0x458] ;  /* 0x00045800010e7983 */ /* 0x001ee20000300800 */
[----:B------:R-:W-:-:S02]  /*36c10*/  @!P1 IMAD.MOV.U32 R5, RZ, RZ, R12 ;  /* 0x000000ffff059224 */ /* 0x000fc400078e000c */
[----:B------:R-:W-:-:S03]  /*36c20*/  IMAD.X R16, R16, 0x1, R69, P4 ;  /* 0x0000000110107824 */ /* 0x000fc600020e0645 */
[----:B------:R0:W3:Y:S02]  /*36c30*/  @!P1 LDG.E.U16 R2, desc[UR20][R4.64] ;  /* 0x0000001404029981 */ /* 0x0000e4000c1e1500 */
[----:B0-----:R-:W-:Y:S02]  /*36c40*/  @!P1 IMAD.MOV.U32 R4, RZ, RZ, R8 ;  /* 0x000000ffff049224 */ /* 0x001fe400078e0008 */
[----:B------:R-:W-:-:S05]  /*36c50*/  @!P1 IMAD.MOV.U32 R5, RZ, RZ, R16 ;  /* 0x000000ffff059224 */ /* 0x000fca00078e0010 */
[----:B------:R0:W3:Y:S01]  /*36c60*/  @!P1 LDG.E.U16 R71, desc[UR20][R4.64] ;  /* 0x0000001404479981 */ /* 0x0000e2000c1e1500 */
[----:B------:R-:W-:Y:S02]  /*36c70*/  IADD3 R13, P3, PT, R13, R70, RZ ;  /* 0x000000460d0d7210 */ /* 0x000fe40007f7e0ff */
[----:B------:R-:W-:-:S03]  /*36c80*/  PRMT R92, RZ, 0x7610, R92 ;  /* 0x00007610ff5c7816 */ /* 0x000fc6000000005c */
[----:B------:R-:W-:Y:S01]  /*36c90*/  IMAD.X R15, R15, 0x1, R69, P3 ;  /* 0x000000010f0f7824 */ /* 0x000fe200018e0645 */
[----:B------:R-:W-:Y:S01]  /*36ca0*/  IADD3 R7, P3, PT, R7, R70, RZ ;  /* 0x0000004607077210 */ /* 0x000fe20007f7e0ff */
[----:B0-----:R-:W-:Y:S02]  /*36cb0*/  @!P1 IMAD.MOV.U32 R4, RZ, RZ, R13 ;  /* 0x000000ffff049224 */ /* 0x001fe400078e000d */
[----:B------:R-:W-:Y:S01]  /*36cc0*/  @!P1 IMAD.MOV.U32 R5, RZ, RZ, R15 ;  /* 0x000000ffff059224 */ /* 0x000fe200078e000f */
[----:B------:R-:W-:Y:S01]  /*36cd0*/  PRMT R90, RZ, 0x7610, R90 ;  /* 0x00007610ff5a7816 */ /* 0x000fe2000000005a */
[----:B------:R0:W-:Y:S04]  /*36ce0*/  STL [R1+0x8c4], R9 ;  /* 0x0008c40901007387 */ /* 0x0001e80000100800 */
[----:B------:R1:W3:Y:S04]  /*36cf0*/  @!P1 LDG.E.U16 R92, desc[UR20][R4.64] ;  /* 0x00000014045c9981 */ /* 0x0002e8000c1e1500 */
[----:B------:R-:W-:Y:S01]  /*36d00*/  STL [R1+0x130c], R3 ;  /* 0x00130c0301007387 */ /* 0x000fe20000100800 */
[----:B------:R-:W-:-:S03]  /*36d10*/  PRMT R88, RZ, 0x7610, R88 ;  /* 0x00007610ff587816 */ /* 0x000fc60000000058 */
[----:B------:R-:W-:Y:S01]  /*36d20*/  STL [R1+0x8cc], R8 ;  /* 0x0008cc0801007387 */ /* 0x000fe20000100800 */
[----:B-1----:R-:W-:-:S03]  /*36d30*/  @!P1 IMAD.MOV.U32 R4, RZ, RZ, R7 ;  /* 0x000000ffff049224 */ /* 0x002fc600078e0007 */
[----:B------:R1:W-:Y:S04]  /*36d40*/  STL [R1+0x8c0], R12 ;  /* 0x0008c00c01007387 */ /* 0x0003e80000100800 */
[----:B------:R-:W-:Y:S04]  /*36d50*/  STL [R1+0x8d4], R13 ;  /* 0x0008d40d01007387 */ /* 0x000fe80000100800 */
[----:B0-----:R-:W3:Y:S04]  /*36d60*/  LDL.LU R9, [R1+0x8d8] ;  /* 0x0008d80001097983 */ /* 0x001ee80000300800 */
[----:B------:R-:W-:Y:S04]  /*36d70*/  STL [R1+0x8c8], R16 ;  /* 0x0008c81001007387 */ /* 0x000fe80000100800 */
[----:B-1----:R-:W3:Y:S01]  /*36d80*/  LDL.LU R12, [R1+0x8e4] ;  /* 0x0008e400010c7983 */ /* 0x002ee20000300800 */
[----:B--2---:R-:W-:Y:S01]  /*36d90*/  IADD3 R10, P4, PT, R10, R70, RZ ;  /* 0x000000460a0a7210 */ /* 0x004fe20007f9e0ff */
[----:B----4-:R-:W-:-:S04]  /*36da0*/  IMAD.X R11, R11, 0x1, R69, P3 ;  /* 0x000000010b0b7824 */ /* 0x010fc800018e0645 */
[----:B------:R-:W-:Y:S02]  /*36db0*/  @!P1 IMAD.MOV.U32 R5, RZ, RZ, R11 ;  /* 0x000000ffff059224 */ /* 0x000fe400078e000b */
[----:B---3--:R-:W-:-:S03]  /*36dc0*/  IMAD.X R14, R14, 0x1, R69, P4 ;  /* 0x000000010e0e7824 */ /* 0x008fc600020e0645 */
[----:B------:R0:W2:Y:S02]  /*36dd0*/  @!P1 LDG.E.U16 R90, desc[UR20][R4.64] ;  /* 0x00000014045a9981 */ /* 0x0000a4000c1e1500 */
[----:B0-----:R-:W-:Y:S02]  /*36de0*/  @!P1 IMAD.MOV.U32 R4, RZ, RZ, R10 ;  /* 0x000000ffff049224 */ /* 0x001fe400078e000a */
[----:B------:R-:W-:-:S05]  /*36df0*/  @!P1 IMAD.MOV.U32 R5, RZ, RZ, R14 ;  /* 0x000000ffff059224 */ /* 0x000fca00078e000e */
[----:B------:R0:W3:Y:S04]  /*36e00*/  @!P1 LDG.E.U16 R88, desc[UR20][R4.64] ;  /* 0x0000001404589981 */ /* 0x0000e8000c1e1500 */
[----:B------:R1:W-:Y:S04]  /*36e10*/  STL [R1+0x1310], R2 ;  /* 0x0013100201007387 */ /* 0x0003e80000100800 */
[----:B------:R-:W4:Y:S04]  /*36e20*/  LDL.LU R8, [R1+0x8ec] ;  /* 0x0008ec0001087983 */ /* 0x000f280000300800 */
[----:B------:R-:W-:Y:S04]  /*36e30*/  STL [R1+0x8d0], R15 ;  /* 0x0008d00f01007387 */ /* 0x000fe80000100800 */
[----:B------:R-:W4:Y:S04]  /*36e40*/  LDL.LU R0, [R1+0x8f4] ;  /* 0x0008f40001007983 */ /* 0x000f280000300800 */
[----:B------:R-:W-:Y:S04]  /*36e50*/  STL [R1+0x1314], R71 ;  /* 0x0013144701007387 */ /* 0x000fe80000100800 */
[----:B-1----:R-:W4:Y:S01]  /*36e60*/  LDL.LU R2, [R1+0x8e0] ;  /* 0x0008e00001027983 */ /* 0x002f220000300800 */
[----:B------:R-:W-:-:S03]  /*36e70*/  IADD3 R6, P3, PT, R6, R70, RZ ;  /* 0x0000004606067210 */ /* 0x000fc60007f7e0ff */
[----:B------:R-:W4:Y:S04]  /*36e80*/  LDL.LU R13, [R1+0x8e8] ;  /* 0x0008e800010d7983 */ /* 0x000f280000300800 */
[----:B------:R-:W-:Y:S04]  /*36e90*/  STL [R1+0x454], R7 ;  /* 0x0004540701007387 */ /* 0x000fe80000100800 */
[----:B------:R-:W-:Y:S04]  /*36ea0*/  STL [R1+0x1318], R92 ;  /* 0x0013185c01007387 */ /* 0x000fe80000100800 */
[----:B------:R-:W-:Y:S01]  /*36eb0*/  STL [R1+0x45c], R10 ;  /* 0x00045c0a01007387 */ /* 0x000fe20000100800 */
[----:B------:R-:W-:-:S03]  /*36ec0*/  IMAD.X R9, R9, 0x1, R69, P3 ;  /* 0x0000000109097824 */ /* 0x000fc600018e0645 */
[----:B------:R1:W-:Y:S04]  /*36ed0*/  STL [R1+0x450], R11 ;  /* 0x0004500b01007387 */ /* 0x0003e80000100800 */
[----:B------:R0:W-:Y:S04]  /*36ee0*/  STL [R1+0x8dc], R6 ;  /* 0x0008dc0601007387 */ /* 0x0001e80000100800 */
[----:B-1----:R-:W4:Y:S04]  /*36ef0*/  LDL.LU R11, [R1+0x8f0] ;  /* 0x0008f000010b7983 */ /* 0x002f280000300800 */
[----:B------:R-:W-:Y:S04]  /*36f00*/  STL [R1+0x458], R14 ;  /* 0x0004580e01007387 */ /* 0x000fe80000100800 */
[----:B------:R-:W4:Y:S04]  /*36f10*/  LDL.LU R7, [R1+0x8fc] ;  /* 0x0008fc0001077983 */ /* 0x000f280000300800 */
[----:B------:R-:W4:Y:S01]  /*36f20*/  LDL.LU R3, [R1+0x904] ;  /* 0x0009040001037983 */ /* 0x000f220000300800 */
[----:B------:R-:W-:Y:S01]  /*36f30*/  PRMT R86, RZ, 0x7610, R86 ;  /* 0x00007610ff567816 */ /* 0x000fe20000000056 */
[----:B0-----:R-:W-:-:S02]  /*36f40*/  @!P1 IMAD.MOV.U32 R4, RZ, RZ, R6 ;  /* 0x000000ffff049224 */ /* 0x001fc400078e0006 */
[----:B------:R-:W-:Y:S01]  /*36f50*/  @!P1 IMAD.MOV.U32 R5, RZ, RZ, R9 ;  /* 0x000000ffff059224 */ /* 0x000fe200078e0009 */
[----:B------:R-:W-:-:S04]  /*36f60*/  IADD3 R12, P3, PT, R12, R70, RZ ;  /* 0x000000460c0c7210 */ /* 0x000fc80007f7e0ff */
[----:B------:R0:W4:Y:S01]  /*36f70*/  @!P1 LDG.E.U16 R86, desc[UR20][R4.64] ;  /* 0x0000001404569981 */ /* 0x000122000c1e1500 */
[----:B------:R-:W-:Y:S01]  /*36f80*/  PRMT R84, RZ, 0x7610, R84 ;  /* 0x00007610ff547816 */ /* 0x000fe20000000054 */
[----:B0-----:R-:W-:Y:S02]  /*36f90*/  @!P1 IMAD.MOV.U32 R4, RZ, RZ, R12 ;  /* 0x000000ffff049224 */ /* 0x001fe400078e000c */
[----:B--2---:R-:W-:Y:S04]  /*36fa0*/  STL [R1+0x131c], R90 ;  /* 0x00131c5a01007387 */ /* 0x004fe80000100800 */
[----:B------:R0:W-:Y:S04]  /*36fb0*/  STL [R1+0x8d8], R9 ;  /* 0x0008d80901007387 */ /* 0x0001e80000100800 */
[----:B---3--:R-:W-:Y:S04]  /*36fc0*/  STL [R1+0x1320], R88 ;  /* 0x0013205801007387 */ /* 0x008fe80000100800 */
[----:B------:R-:W2:Y:S01]  /*36fd0*/  LDL.LU R10, [R1+0x8f8] ;  /* 0x0008f800010a7983 */ /* 0x000ea20000300800 */
[----:B----4-:R-:W-:-:S03]  /*36fe0*/  IADD3 R8, P4, PT, R8, R70, RZ ;  /* 0x0000004608087210 */ /* 0x010fc60007f9e0ff */
[----:B------:R-:W3:Y:S01]  /*36ff0*/  LDL.LU R6, [R1+0x900] ;  /* 0x0009000001067983 */ /* 0x000ee20000300800 */
[----:B------:R-:W-:-:S04]  /*37000*/  IMAD.X R2, R2, 0x1, R69, P3 ;  /* 0x0000000102027824 */ /* 0x000fc800018e0645 */
[----:B------:R-:W-:-:S05]  /*37010*/  @!P1 IMAD.MOV.U32 R5, RZ, RZ, R2 ;  /* 0x000000ffff059224 */ /* 0x000fca00078e0002 */
[----:B------:R1:W4:Y:S01]  /*37020*/  @!P1 LDG.E.U16 R84, desc[UR20][R4.64] ;  /* 0x0000001404549981 */ /* 0x000322000c1e1500 */
[----:B------:R-:W-:Y:S01]  /*37030*/  IMAD.X R13, R13, 0x1, R69, P4 ;  /* 0x000000010d0d7824 */ /* 0x000fe200020e0645 */
[----:B------:R-:W-:Y:S02]  /*37040*/  IADD3 R0, P3, PT, R0, R70, RZ ;  /* 0x0000004600007210 */ /* 0x000fe40007f7e0ff */
[----:B------:R-:W-:Y:S01]  /*37050*/  PRMT R82, RZ, 0x7610, R82 ;  /* 0x00007610ff527816 */ /* 0x000fe20000000052 */
[----:B-1----:R-:W-:Y:S02]  /*37060*/  @!P1 IMAD.MOV.U32 R4, RZ, RZ, R8 ;  /* 0x000000ffff049224 */ /* 0x002fe400078e0008 */
[----:B------:R-:W-:Y:S01]  /*37070*/  @!P1 IMAD.MOV.U32 R5, RZ, RZ, R13 ;  /* 0x000000ffff059224 */ /* 0x000fe200078e000d */
[----:B------:R-:W-:-:S04]  /*37080*/  PRMT R80, RZ, 0x7610, R80 ;  /* 0x00007610ff507816 */ /* 0x000fc80000000050 */
[----:B------:R1:W3:Y:S01]  /*37090*/  @!P1 LDG.E.U16 R82, desc[UR20][R4.64] ;  /* 0x0000001404529981 */ /* 0x0002e2000c1e1500 */
[----:B------:R-:W-:Y:S02]  /*370a0*/  IMAD.X R11, R11, 0x1, R69, P3 ;  /* 0x000000010b0b7824 */ /* 0x000fe400018e0645 */
[----:B-1----:R-:W-:Y:S01]  /*370b0*/  @!P1 IMAD.MOV.U32 R4, RZ, RZ, R0 ;  /* 0x000000ffff049224 */ /* 0x002fe200078e0000 */
[----:B------:R-:W-:Y:S01]  /*370c0*/  IADD3 R7, P4, PT, R7, R70, RZ ;  /* 0x0000004607077210 */ /* 0x000fe20007f9e0ff */
[----:B------:R-:W-:Y:S01]  /*370d0*/  @!P1 IMAD.MOV.U32 R5, RZ, RZ, R11 ;  /* 0x000000ffff059224 */ /* 0x000fe200078e000b */
[----:B------:R1:W-:Y:S01]  /*370e0*/  STL [R1+0x8e4], R12 ;  /* 0x0008e40c01007387 */ /* 0x0003e20000100800 */
[----:B------:R-:W-:-:S03]  /*370f0*/  PRMT R78, RZ, 0x7610, R78 ;  /* 0x00007610ff4e7816 */ /* 0x000fc6000000004e */
[----:B------:R1:W3:Y:S04]  /*37100*/  @!P1 LDG.E.U16 R80, desc[UR20][R4.64] ;  /* 0x0000001404509981 */ /* 0x0002e8000c1e1500 */
[----:B0-----:R-:W3:Y:S04]  /*37110*/  LDL.LU R9, [R1+0x464] ;  /* 0x0004640001097983 */ /* 0x001ee80000300800 */
[----:B------:R-:W-:Y:S01]  /*37120*/  STL [R1+0x1330], R86 ;  /* 0x0013305601007387 */ /* 0x000fe20000100800 */
[----:B-1----:R-:W-:-:S03]  /*37130*/  @!P1 IMAD.MOV.U32 R4, RZ, RZ, R7 ;  /* 0x000000ffff049224 */ /* 0x002fc600078e0007 */
[----:B------:R-:W-:Y:S04]  /*37140*/  STL [R1+0x8ec], R8 ;  /* 0x0008ec0801007387 */ /* 0x000fe80000100800 */
[----:B------:R0:W-:Y:S04]  /*37150*/  STL [R1+0x8e0], R2 ;  /* 0x0008e00201007387 */ /* 0x0001e80000100800 */
[----:B------:R-:W-:Y:S04]  /*37160*/  STL [R1+0x8f4], R0 ;  /* 0x0008f40001007387 */ /* 0x000fe80000100800 */
[----:B------:R-:W3:Y:S04]  /*37170*/  LDL.LU R12, [R1+0x460] ;  /* 0x00046000010c7983 */ /* 0x000ee80000300800 */
[----:B------:R-:W-:Y:S04]  /*37180*/  STL [R1+0x8e8], R13 ;  /* 0x0008e80d01007387 */ /* 0x000fe80000100800 */
[----:B0-----:R-:W3:Y:S01]  /*37190*/  LDL.LU R2, [R1+0x46c] ;  /* 0x00046c0001027983 */ /* 0x001ee20000300800 */
[----:B--2---:R-:W-:-:S04]  /*371a0*/  IMAD.X R10, R10, 0x1, R69, P4 ;  /* 0x000000010a0a7824 */ /* 0x004fc800020e0645 */
[----:B------:R-:W-:-:S05]  /*371b0*/  @!P1 IMAD.MOV.U32 R5, RZ, RZ, R10 ;  /* 0x000000ffff059224 */ /* 0x000fca00078e000a */
[----:B------:R0:W2:Y:S04]  /*371c0*/  @!P1 LDG.E.U16 R78, desc[UR20][R4.64] ;  /* 0x00000014044e9981 */ /* 0x0000a8000c1e1500 */
[----:B----4-:R-:W-:Y:S04]  /*371d0*/  STL [R1+0x1324], R84 ;  /* 0x0013245401007387 */ /* 0x010fe80000100800 */
[----:B------:R-:W4:Y:S01]  /*371e0*/  LDL.LU R8, [R1+0x468] ;  /* 0x0004680001087983 */ /* 0x000f220000300800 */
[----:B------:R-:W-:-:S03]  /*371f0*/  IADD3 R3, P3, PT, R3, R70, RZ ;  /* 0x0000004603037210 */ /* 0x000fc60007f7e0ff */
[----:B------:R1:W-:Y:S02]  /*37200*/  STL [R1+0x8f0], R11 ;  /* 0x0008f00b01007387 */ /* 0x0003e40000100800 */
[----:B---3--:R-:W-:Y:S02]  /*37210*/  IMAD.X R6, R6, 0x1, R69, P3 ;  /* 0x0000000106067824 */ /* 0x008fe400018e0645 */
[----:B------:R-:W-:Y:S04]  /*37220*/  STL [R1+0x1328], R82 ;  /* 0x0013285201007387 */ /* 0x000fe80000100800 */
[----:B-1----:R-:W3:Y:S04]  /*37230*/  LDL.LU R11, [R1+0x908] ;  /* 0x00090800010b7983 */ /* 0x002ee80000300800 */
[----:B------:R-:W-:Y:S04]  /*37240*/  STL [R1+0x8fc], R7 ;  /* 0x0008fc0701007387 */ /* 0x000fe80000100800 */
[----:B------:R-:W3:Y:S04]  /*37250*/  LDL.LU R0, [R1+0x90c] ;  /* 0x00090c0001007983 */ /* 0x000ee80000300800 */
[----:B------:R-:W-:Y:S04]  /*37260*/  STL [R1+0x904], R3 ;  /* 0x0009040301007387 */ /* 0x000fe80000100800 */
[----:B------:R-:W-:Y:S01]  /*37270*/  STL [R1+0x1334], R80 ;  /* 0x0013345001007387 */ /* 0x000fe20000100800 */
[----:B------:R-:W-:-:S03]  /*37280*/  IADD3 R9, P3, PT, R9, R70, RZ ;  /* 0x0000004609097210 */ /* 0x000fc60007f7e0ff */
[----:B------:R1:W-:Y:S04]  /*37290*/  STL [R1+0x8f8], R10 ;  /* 0x0008f80a01007387 */ /* 0x0003e80000100800 */
[----:B------:R2:W-:Y:S01]  /*372a0*/  STL [R1+0x900], R6 ;  /* 0x0009000601007387 */ /* 0x0005e20000100800 */
[----:B------:R-:W-:Y:S01]  /*372b0*/  PRMT R76, RZ, 0x7610, R76 ;  /* 0x00007610ff4c7816 */ /* 0x000fe2000000004c */
[----:B0-----:R-:W-:Y:S02]  /*372c0*/  @!P1 IMAD.MOV.U32 R4, RZ, RZ, R3 ;  /* 0x000000ffff049224 */ /* 0x001fe400078e0003 */
[----:B-1----:R-:W3:Y:S01]  /*372d0*/  LDL.LU R10, [R1+0x910] ;  /* 0x00091000010a7983 */ /* 0x002ee20000300800 */
[----:B------:R-:W-:-:S03]  /*372e0*/  @!P1 IMAD.MOV.U32 R5, RZ, RZ, R6 ;  /* 0x000000ffff059224 */ /* 0x000fc600078e0006 */
[----:B------:R-:W3:Y:S04]  /*372f0*/  LDL.LU R7, [R1+0x914] ;  /* 0x0009140001077983 */ /* 0x000ee80000300800 */
[----:B------:R0:W-:Y:S01]  /*37300*/  STL [R1+0x464], R9 ;  /* 0x0004640901007387 */ /* 0x0001e20000100800 */
[----:B------:R-:W-:Y:S01]  /*37310*/  IMAD.X R12, R12, 0x1, R69, P3 ;  /* 0x000000010c0c7824 */ /* 0x000fe200018e0645 */
[----:B------:R-:W-:Y:S02]  /*37320*/  PRMT R74, RZ, 0x7610, R74 ;  /* 0x00007610ff4a7816 */ /* 0x000fe4000000004a */
[----:B------:R1:W3:Y:S01]  /*37330*/  @!P1 LDG.E.U16 R76, desc[UR20][R4.64] ;  /* 0x00000014044c9981 */ /* 0x0002e2000c1e1500 */
[----:B------:R-:W-:Y:S01]  /*37340*/  IADD3 R2, P3, PT, R2, R70, RZ ;  /* 0x0000004602027210 */ /* 0x000fe20007f7e0ff */
[----:B-1----:R-:W-:-:S02]  /*37350*/  @!P1 IMAD.MOV.U32 R4, RZ, RZ, R9 ;  /* 0x000000ffff049224 */ /* 0x002fc400078e0009 */
[----:B------:R-:W-:-:S05]  /*37360*/  @!P1 IMAD.MOV.U32 R5, RZ, RZ, R12 ;  /* 0x000000ffff059224 */ /* 0x000fca00078e000c */
[----:B------:R1:W3:Y:S01]  /*37370*/  @!P1 LDG.E.U16 R74, desc[UR20][R4.64] ;  /* 0x00000014044a9981 */ /* 0x0002e2000c1e1500 */
[----:B------:R-:W-:Y:S01]  /*37380*/  PRMT R67, RZ, 0x7610, R67 ;  /* 0x00007610ff437816 */ /* 0x000fe20000000043 */
[----:B-1----:R-:W-:Y:S02]  /*37390*/  @!P1 IMAD.MOV.U32 R4, RZ, RZ, R2 ;  /* 0x000000ffff049224 */ /* 0x002fe400078e0002 */
[----:B--2---:R-:W-:Y:S04]  /*373a0*/  STL [R1+0x1338], R78 ;  /* 0x0013384e01007387 */ /* 0x004fe80000100800 */
[----:B------:R-:W2:Y:S04]  /*373b0*/  LDL.LU R6, [R1+0x918] ;  /* 0x0009180001067983 */ /* 0x000ea80000300800 */
[----:B------:R-:W2:Y:S01]  /*373c0*/  LDL.LU R3, [R1+0x91c] ;  /* 0x00091c0001037983 */ /* 0x000ea20000300800 */
[----:B----4-:R-:W-:-:S04]  /*373d0*/  IMAD.X R8, R8, 0x1, R69, P3 ;  /* 0x0000000108087824 */ /* 0x010fc800018e0645 */
[----:B------:R-:W-:-:S05]  /*373e0*/  @!P1 IMAD.MOV.U32 R5, RZ, RZ, R8 ;  /* 0x000000ffff059224 */ /* 0x000fca00078e0008 */
[----:B------:R1:W4:Y:S01]  /*373f0*/  @!P1 LDG.E.U16 R67, desc[UR20][R4.64] ;  /* 0x0000001404439981 */ /* 0x000322000c1e1500 */
[----:B------:R-:W-:Y:S02]  /*37400*/  PRMT R65, RZ, 0x7610, R65 ;  /* 0x00007610ff417816 */ /* 0x000fe40000000041 */
[----:B---3--:R-:W-:-:S05]  /*37410*/  IADD3 R0, P3, PT, R0, R70, RZ ;  /* 0x0000004600007210 */ /* 0x008fca0007f7e0ff */
[----:B------:R-:W-:Y:S02]  /*37420*/  IMAD.X R11, R11, 0x1, R69, P3 ;  /* 0x000000010b0b7824 */ /* 0x000fe400018e0645 */
[----:B-1----:R-:W-:Y:S02]  /*37430*/  @!P1 IMAD.MOV.U32 R4, RZ, RZ, R0 ;  /* 0x000000ffff049224 */ /* 0x002fe400078e0000 */
[----:B------:R-:W-:Y:S01]  /*37440*/  @!P1 IMAD.MOV.U32 R5, RZ, RZ, R11 ;  /* 0x000000ffff059224 */ /* 0x000fe200078e000b */
[----:B------:R-:W-:-:S04]  /*37450*/  PRMT R63, RZ, 0x7610, R63 ;  /* 0x00007610ff3f7816 */ /* 0x000fc8000000003f */
[----:B------:R1:W3:Y:S01]  /*37460*/  @!P1 LDG.E.U16 R65, desc[UR20][R4.64] ;  /* 0x0000001404419981 */ /* 0x0002e2000c1e1500 */
[----:B------:R-:W-:-:S05]  /*37470*/  IADD3 R7, P3, PT, R7, R70, RZ ;  /* 0x0000004607077210 */ /* 0x000fca0007f7e0ff */
[----:B------:R-:W-:Y:S02]  /*37480*/  IMAD.X R10, R10, 0x1, R69, P3 ;  /* 0x000000010a0a7824 */ /* 0x000fe400018e0645 */
[----:B-1----:R-:W-:Y:S01]  /*37490*/  @!P1 IMAD.MOV.U32 R4, RZ, RZ, R7 ;  /* 0x000000ffff049224 */ /* 0x002fe200078e0007 */
[----:B------:R-:W-:Y:S01]  /*374a0*/  STL [R1+0x133c], R76 ;  /* 0x00133c4c01007387 */ /* 0x000fe20000100800 */
[----:B------:R-:W-:-:S03]  /*374b0*/  @!P1 IMAD.MOV.U32 R5, RZ, RZ, R10 ;  /* 0x000000ffff059224 */ /* 0x000fc600078e000a */
[----:B------:R1:W-:Y:S01]  /*374c0*/  STL [R1+0x460], R12 ;  /* 0x0004600c01007387 */ /* 0x0003e20000100800 */
[----:B------:R-:W-:-:S03]  /*374d0*/  PRMT R61, RZ, 0x7610, R61 ;  /* 0x00007610ff3d7816 */ /* 0x000fc6000000003d */
[----:B0-----:R-:W3:Y:S04]  /*374e0*/  LDL.LU R9, [R1+0x924] ;  /* 0x0009240001097983 */ /* 0x001ee80000300800 */
[----:B------:R-:W-:Y:S04]  /*374f0*/  STL [R1+0x46c], R2 ;  /* 0x00046c0201007387 */ /* 0x000fe80000100800 */
[----:B------:R0:W3:Y:S04]  /*37500*/  @!P1 LDG.E.U16 R63, desc[UR20][R4.64] ;  /* 0x00000014043f9981 */ /* 0x0000e8000c1e1500 */
[----:B------:R-:W-:Y:S04]  /*37510*/  STL [R1+0x1340], R74 ;  /* 0x0013404a01007387 */ /* 0x000fe80000100800 */
[----:B------:R0:W-:Y:S04]  /*37520*/  STL [R1+0x468], R8 ;  /* 0x0004680801007387 */ /* 0x0001e80000100800 */
[----:B-1----:R-:W3:Y:S04]  /*37530*/  LDL.LU R12, [R1+0x920] ;  /* 0x00092000010c7983 */ /* 0x002ee80000300800 */
[----:B0-----:R-:W3:Y:S04]  /*37540*/  LDL.LU R8, [R1+0x928] ;  /* 0x0009280001087983 */ /* 0x001ee80000300800 */
[----:B------:R-:W3:Y:S01]  /*37550*/  LDL.LU R2, [R1+0x92c] ;  /* 0x00092c0001027983 */ /* 0x000ee20000300800 */
[----:B--2---:R-:W-:-:S05]  /*37560*/  IADD3 R3, P3, PT, R3, R70, RZ ;  /* 0x0000004603037210 */ /* 0x004fca0007f7e0ff */
[----:B------:R-:W-:Y:S02]  /*37570*/  IMAD.X R6, R6, 0x1, R69, P3 ;  /* 0x0000000106067824 */ /* 0x000fe400018e0645 */
[----:B------:R-:W-:Y:S02]  /*37580*/  @!P1 IMAD.MOV.U32 R4, RZ, RZ, R3 ;  /* 0x000000ffff049224 */ /* 0x000fe400078e0003 */
[----:B------:R-:W-:-:S05]  /*37590*/  @!P1 IMAD.MOV.U32 R5, RZ, RZ, R6 ;  /* 0x000000ffff059224 */ /* 0x000fca00078e0006 */
[----:B------:R0:W2:Y:S04]  /*375a0*/  @!P1 LDG.E.U16 R61, desc[UR20][R4.64] ;  /* 0x00000014043d9981 */ /* 0x0000a8000c1e1500 */
[----:B----4-:R-:W-:Y:S04]  /*375b0*/  STL [R1+0x1344], R67 ;  /* 0x0013444301007387 */ /* 0x010fe80000100800 */
[----:B------:R-:W-:Y:S04]  /*375c0*/  STL [R1+0x90c], R0 ;  /* 0x00090c0001007387 */ /* 0x000fe80000100800 */
[----:B------:R1:W-:Y:S04]  /*375d0*/  STL [R1+0x908], R11 ;  /* 0x0009080b01007387 */ /* 0x0003e80000100800 */
[----:B-1----:R-:W4:Y:S04]  /*375e0*/  LDL.LU R11, [R1+0x930] ;  /* 0x00093000010b7983 */ /* 0x002f280000300800 */
[----:B------:R-:W4:Y:S04]  /*375f0*/  LDL.LU R0, [R1+0x934] ;  /* 0x0009340001007983 */ /* 0x000f280000300800 */
[----:B---3--:R-:W-:Y:S04]  /*37600*/  STL [R1+0x1348], R65 ;  /* 0x0013484101007387 */ /* 0x008fe80000100800 */
[----:B------:R-:W-:Y:S04]  /*37610*/  STL [R1+0x914], R7 ;  /* 0x0009140701007387 */ /* 0x000fe80000100800 */
[----:B------:R1:W-:Y:S04]  /*37620*/  STL [R1+0x910], R10 ;  /* 0x0009100a01007387 */ /* 0x0003e80000100800 */
[----:B-1----:R-:W3:Y:S04]  /*37630*/  LDL.LU R10, [R1+0x470] ;  /* 0x00047000010a7983 */ /* 0x002ee80000300800 */
[----:B------:R-:W3:Y:S01]  /*37640*/  LDL.LU R7, [R1+0x474] ;  /* 0x0004740001077983 */ /* 0x000ee20000300800 */
[----:B------:R-:W-:-:S03]  /*37650*/  IADD3 R9, P3, PT, R9, R70, RZ ;  /* 0x0000004609097210 */ /* 0x000fc60007f7e0ff */
[----:B------:R-:W-:Y:S04]  /*37660*/  STL [R1+0x134c], R63 ;  /* 0x00134c3f01007387 */ /* 0x000fe80000100800 */
[----:B------:R-:W-:Y:S04]  /*37670*/  STL [R1+0x91c], R3 ;  /* 0x00091c0301007387 */ /* 0x000fe80000100800 */
[----:B------:R1:W-:Y:S01]  /*37680*/  STL [R1+0x918], R6 ;  /* 0x0009180601007387 */ /* 0x0003e20000100800 */
[----:B------:R-:W-:Y:S01]  /*37690*/  IMAD.X R12, R12, 0x1, R69, P3 ;  /* 0x000000010c0c7824 */ /* 0x000fe200018e0645 */
[----:B------:R-:W-:-:S02]  /*376a0*/  PRMT R59, RZ, 0x7610, R59 ;  /* 0x00007610ff3b7816 */ /* 0x000fc4000000003b */
[----:B-1----:R-:W3:Y:S04]  /*376b0*/  LDL.LU R6, [R1+0x478] ;  /* 0x0004780001067983 */ /* 0x002ee80000300800 */
[----:B------:R-:W3:Y:S01]  /*376c0*/  LDL.LU R3, [R1+0x47c] ;  /* 0x00047c0001037983 */ /* 0x000ee20000300800 */
[----:B------:R-:W-:Y:S01]  /*376d0*/  IADD3 R2, P3, PT, R2, R70, RZ ;  /* 0x0000004602027210 */ /* 0x000fe20007f7e0ff */
[----:B0-----:R-:W-:Y:S02]  /*376e0*/  @!P1 IMAD.MOV.U32 R4, RZ, RZ, R9 ;  /* 0x000000ffff049224 */ /* 0x001fe400078e0009 */
[----:B------:R-:W-:Y:S02]  /*376f0*/  @!P1 IMAD.MOV.U32 R5, RZ, RZ, R12 ;  /* 0x000000ffff059224 */ /* 0x000fe400078e000c */
[----:B------:R-:W-:-:S03]  /*37700*/  IMAD.X R8, R8, 0x1, R69, P3 ;  /* 0x0000000108087824 */ /* 0x000fc600018e0645 */
[----:B------:R0:W3:Y:S01]  /*37710*/  @!P1 LDG.E.U16 R59, desc[UR20][R4.64] ;  /* 0x00000014043b9981 */ /* 0x0000e2000c1e1500 */
[----:B------:R-:W-:Y:S01]  /*37720*/  PRMT R57, RZ, 0x7610, R57 ;  /* 0x00007610ff397816 */ /* 0x000fe20000000039 */
[----:B0-----:R-:W-:Y:S02]  /*37730*/  @!P1 IMAD.MOV.U32 R5, RZ, RZ, R8 ;  /* 0x000000ffff059224 */ /* 0x001fe400078e0008 */
[----:B------:R-:W-:-:S05]  /*37740*/  @!P1 IMAD.MOV.U32 R4, RZ, RZ, R2 ;  /* 0x000000ffff049224 */ /* 0x000fca00078e0002 */
[----:B------:R0:W3:Y:S04]  /*37750*/  @!P1 LDG.E.U16 R57, desc[UR20][R4.64] ;  /* 0x0000001404399981 */ /* 0x0000e8000c1e1500 */
[----:B--2---:R-:W-:Y:S04]  /*37760*/  STL [R1+0x1350], R61 ;  /* 0x0013503d01007387 */ /* 0x004fe80000100800 */
[----:B------:R-:W-:Y:S04]  /*37770*/  STL [R1+0x924], R9 ;  /* 0x0009240901007387 */ /* 0x000fe80000100800 */
[----:B------:R1:W-:Y:S04]  /*37780*/  STL [R1+0x920], R12 ;  /* 0x0009200c01007387 */ /* 0x0003e80000100800 */
[----:B-1----:R-:W2:Y:S04]  /*37790*/  LDL.LU R12, [R1+0x938] ;  /* 0x00093800010c7983 */ /* 0x002ea80000300800 */
[----:B------:R-:W2:Y:S04]  /*377a0*/  LDL.LU R9, [R1+0x93c] ;  /* 0x00093c0001097983 */ /* 0x000ea80000300800 */
[----:B------:R-:W-:Y:S04]  /*377b0*/  STL [R1+0x92c], R2 ;  /* 0x00092c0201007387 */ /* 0x000fe80000100800 */
[----:B------:R1:W-:Y:S01]  /*377c0*/  STL [R1+0x928], R8 ;  /* 0x0009280801007387 */ /* 0x0003e20000100800 */
[----:B----4-:R-:W-:-:S03]  /*377d0*/  IADD3 R0, P3, PT, R0, R70, RZ ;  /* 0x0000004600007210 */ /* 0x010fc60007f7e0ff */
[----:B-1----:R-:W4:Y:S04]  /*377e0*/  LDL.LU R8, [R1+0x940] ;  /* 0x0009400001087983 */ /* 0x002f280000300800 */
[----:B------:R-:W4:Y:S01]  /*377f0*/  LDL.LU R2, [R1+0x944] ;  /* 0x0009440001027983 */ /* 0x000f220000300800 */
[----:B------:R-:W-:-:S03]  /*37800*/  IMAD.X R11, R11, 0x1, R69, P3 ;  /* 0x000000010b0b7824 */ /* 0x000fc600018e0645 */
[----:B------:R-:W-:Y:S01]  /*37810*/  STL [R1+0x934], R0 ;  /* 0x0009340001007387 */ /* 0x000fe20000100800 */
[----:B0-----:R-:W-:Y:S02]  /*37820*/  @!P1 IMAD.MOV.U32 R5, RZ, RZ, R11 ;  /* 0x000000ffff059224 */ /* 0x001fe400078e000b */
[----:B------:R-:W-:Y:S01]  /*37830*/  @!P1 IMAD.MOV.U32 R4, RZ, RZ, R0 ;  /* 0x000000ffff049224 */ /* 0x000fe200078e0000 */
[----:B------:R0:W-:Y:S04]  /*37840*/  STL [R1+0x930], R11 ;  /* 0x0009300b01007387 */ /* 0x0001e80000100800 */
[----:B0-----:R-:W4:Y:S04]  /*37850*/  LDL.LU R11, [R1+0x948] ;  /* 0x00094800010b7983 */ /* 0x001f280000300800 */
[----:B------:R-:W4:Y:S01]  /*37860*/  LDL.LU R0, [R1+0x94c] ;  /* 0x00094c0001007983 */ /* 0x000f220000300800 */
[----:B---3--:R-:W-:-:S02]  /*37870*/  IADD3 R7, P3, PT, R7, R70, RZ ;  /* 0x0000004607077210 */ /* 0x008fc40007f7e0ff */
[----:B------:R-:W-:-:S03]  /*37880*/  PRMT R55, RZ, 0x7610, R55 ;  /* 0x00007610ff377816 */ /* 0x000fc60000000037 */
[----:B------:R-:W-:Y:S01]  /*37890*/  IMAD.X R10, R10, 0x1, R69, P3 ;  /* 0x000000010a0a7824 */ /* 0x000fe200018e0645 */
[----:B------:R-:W-:Y:S01]  /*378a0*/  PRMT R53, RZ, 0x7610, R53 ;  /* 0x00007610ff357816 */ /* 0x000fe20000000035 */
[----:B------:R-:W-:Y:S04]  /*378b0*/  STL [R1+0x474], R7 ;  /* 0x0004740701007387 */ /* 0x000fe80000100800 */
[----:B------:R0:W3:Y:S04]  /*378c0*/  @!P1 LDG.E.U16 R55, desc[UR20][R4.64] ;  /* 0x0000001404379981 */ /* 0x0000e8000c1e1500 */
[----:B------:R1:W-:Y:S01]  /*378d0*/  STL [R1+0x470], R10 ;  /* 0x0004700a01007387 */ /* 0x0003e20000100800 */
[----:B------:R-:W-:Y:S01]  /*378e0*/  PRMT R51, RZ, 0x7610, R51 ;  /* 0x00007610ff337816 */ /* 0x000fe20000000033 */
[----:B0-----:R-:W-:-:S02]  /*378f0*/  @!P1 IMAD.MOV.U32 R4, RZ, RZ, R7 ;  /* 0x000000ffff049224 */ /* 0x001fc400078e0007 */
[----:B------:R-:W-:Y:S02]  /*37900*/  @!P1 IMAD.MOV.U32 R5, RZ, RZ, R10 ;  /* 0x000000ffff059224 */ /* 0x000fe400078e000a */
[----:B-1----:R-:W3:Y:S04]  /*37910*/  LDL.LU R10, [R1+0x950] ;  /* 0x00095000010a7983 */ /* 0x002ee80000300800 */
[----:B------:R-:W3:Y:S01]  /*37920*/  LDL.LU R7, [R1+0x954] ;  /* 0x0009540001077983 */ /* 0x000ee20000300800 */
[----:B------:R-:W-:-:S03]  /*37930*/  IADD3 R3, P3, PT, R3, R70, RZ ;  /* 0x0000004603037210 */ /* 0x000fc60007f7e0ff */
[----:B------:R0:W3:Y:S02]  /*37940*/  @!P1 LDG.E.U16 R53, desc[UR20][R4.64] ;  /* 0x0000001404359981 */ /* 0x0000e4000c1e1500 */
[----:B------:R-:W-:Y:S02]  /*37950*/  IMAD.X R6, R6, 0x1, R69, P3 ;  /* 0x0000000106067824 */ /* 0x000fe400018e0645 */
[----:B------:R-:W-:Y:S04]  /*37960*/  STL [R1+0x47c], R3 ;  /* 0x00047c0301007387 */ /* 0x000fe80000100800 */
[----:B------:R1:W-:Y:S01]  /*37970*/  STL [R1+0x478], R6 ;  /* 0x0004780601007387 */ /* 0x0003e20000100800 */
[----:B0-----:R-:W-:Y:S02]  /*37980*/  @!P1 IMAD.MOV.U32 R4, RZ, RZ, R3 ;  /* 0x000000ffff049224 */ /* 0x001fe400078e0003 */
[----:B------:R-:W-:Y:S01]  /*37990*/  @!P1 IMAD.MOV.U32 R5, RZ, RZ, R6 ;  /* 0x000000ffff059224 */ /* 0x000fe200078e0006 */
[----:B------:R-:W-:-:S04]  /*379a0*/  PRMT R49, RZ, 0x7610, R49 ;  /* 0x00007610ff317816 */ /* 0x000fc80000000031 */
[----:B------:R0:W3:Y:S04]  /*379b0*/  @!P1 LDG.E.U16 R51, desc[UR20][R4.64] ;  /* 0x0000001404339981 */ /* 0x0000e8000c1e1500 */
[----:B-1----:R-:W3:Y:S04]  /*379c0*/  LDL.LU R6, [R1+0x958] ;  /* 0x0009580001067983 */ /* 0x002ee80000300800 */
[----:B------:R-:W3:Y:S01]  /*379d0*/  LDL.LU R3, [R1+0x95c] ;  /* 0x00095c0001037983 */ /* 0x000ee20000300800 */
[----:B------:R-:W-:Y:S02]  /*379e0*/  PRMT R47, RZ, 0x7610, R47 ;  /* 0x00007610ff2f7816 */ /* 0x000fe4000000002f */
[----:B--2---:R-:W-:-:S05]  /*379f0*/  IADD3 R9, P3, PT, R9, R70, RZ ;  /* 0x0000004609097210 */ /* 0x004fca0007f7e0ff */
[----:B------:R-:W-:Y:S01]  /*37a00*/  IMAD.X R12, R12, 0x1, R69, P3 ;  /* 0x000000010c0c7824 */ /* 0x000fe200018e0645 */
[----:B------:R-:W-:Y:S01]  /*37a10*/  STL [R1+0x93c], R9 ;  /* 0x00093c0901007387 */ /* 0x000fe20000100800 */
[----:B0-----:R-:W-:Y:S02]  /*37a20*/  @!P1 IMAD.MOV.U32 R4, RZ, RZ, R9 ;  /* 0x000000ffff049224 */ /* 0x001fe400078e0009 */
[----:B------:R-:W-:Y:S01]  /*37a30*/  @!P1 IMAD.MOV.U32 R5, RZ, RZ, R12 ;  /* 0x000000ffff059224 */ /* 0x000fe200078e000c */
[----:B------:R0:W-:Y:S04]  /*37a40*/  STL [R1+0x938], R12 ;  /* 0x0009380c01007387 */ /* 0x0001e80000100800 */
[----:B------:R1:W2:Y:S04]  /*37a50*/  @!P1 LDG.E.U16 R49, desc[UR20][R4.64] ;  /* 0x0000001404319981 */ /* 0x0002a8000c1e1500 */
[----:B0-----:R-:W2:Y:S01]  /*37a60*/  LDL.LU R12, [R1+0x960] ;  /* 0x00096000010c7983 */ /* 0x001ea20000300800 */
[----:B----4-:R-:W-:-:S03]  /*37a70*/  IADD3 R2, P3, PT, R2, R70, RZ ;  /* 0x0000004602027210 */ /* 0x010fc60007f7e0ff */
[----:B------:R-:W4:Y:S02]  /*37a80*/  LDL.LU R9, [R1+0x964] ;  /* 0x0009640001097983 */ /* 0x000f240000300800 */
[----:B------:R-:W-:Y:S02]  /*37a90*/  IMAD.X R8, R8, 0x1, R69, P3 ;  /* 0x0000000108087824 */ /* 0x000fe400018e0645 */
[----:B------:R-:W-:Y:S01]  /*37aa0*/  STL [R1+0x944], R2 ;  /* 0x0009440201007387 */ /* 0x000fe20000100800 */
[----:B-1----:R-:W-:Y:S02]  /*37ab0*/  @!P1 IMAD.MOV.U32 R4, RZ, RZ, R2 ;  /* 0x000000ffff049224 */ /* 0x002fe400078e0002 */
[----:B------:R-:W-:Y:S01]  /*37ac0*/  @!P1 IMAD.MOV.U32 R5, RZ, RZ, R8 ;  /* 0x000000ffff059224 */ /* 0x000fe200078e0008 */
[----:B------:R0:W-:Y:S04]  /*37ad0*/  STL [R1+0x940], R8 ;  /* 0x0009400801007387 */ /* 0x0001e80000100800 */
[----:B------:R1:W2:Y:S04]  /*37ae0*/  @!P1 LDG.E.U16 R47, desc[UR20][R4.64] ;  /* 0x00000014042f9981 */ /* 0x0002a8000c1e1500 */
[----:B0-----:R-:W2:Y:S01]  /*37af0*/  LDL.LU R8, [R1+0x480] ;  /* 0x0004800001087983 */ /* 0x001ea20000300800 */
[----:B------:R-:W-:-:S03]  /*37b00*/  IADD3 R0, P3, PT, R0, R70, RZ ;  /* 0x0000004600007210 */ /* 0x000fc60007f7e0ff */
[----:B------:R-:W2:Y:S02]  /*37b10*/  LDL.LU R2, [R1+0x484] ;  /* 0x0004840001027983 */ /* 0x000ea40000300800 */
[----:B------:R-:W-:Y:S02]  /*37b20*/  IMAD.X R11, R11, 0x1, R69, P3 ;  /* 0x000000010b0b7824 */ /* 0x000fe400018e0645 */
[----:B------:R0:W-:Y:S01]  /*37b30*/  STL [R1+0x94c], R0 ;  /* 0x00094c0001007387 */ /* 0x0001e20000100800 */
[----:B-1----:R-:W-:-:S03]  /*37b40*/  @!P1 IMAD.MOV.U32 R4, RZ, RZ, R0 ;  /* 0x000000ffff049224 */ /* 0x002fc600078e0000 */
[----:B------:R1:W-:Y:S04]  /*37b50*/  STL [R1+0x948], R11 ;  /* 0x0009480b01007387 */ /* 0x0003e80000100800 */
[----:B------:R-:W2:Y:S04]  /*37b60*/  LDL.LU R14, [R1+0x488] ;  /* 0x00048800010e7983 */ /* 0x000ea80000300800 */
[----:B0-----:R-:W2:Y:S01]  /*37b70*/  LDL.LU R0, [R1+0x48c] ;  /* 0x00048c0001007983 */ /* 0x001ea20000300800 */
[----:B------:R-:W-:Y:S01]  /*37b80*/  PRMT R45, RZ, 0x7610, R45 ;  /* 0x00007610ff2d7816 */ /* 0x000fe2000000002d */
[----:B------:R-:W-:Y:S01]  /*37b90*/  @!P1 IMAD.MOV.U32 R5, RZ, RZ, R11 ;  /* 0x000000ffff059224 */ /* 0x000fe200078e000b */
[----:B------:R-:W-:-:S04]  /*37ba0*/  PRMT R41, RZ, 0x7610, R41 ;  /* 0x00007610ff297816 */ /* 0x000fc80000000029 */
[----:B------:R0:W2:Y:S01]  /*37bb0*/  @!P1 LDG.E.U16 R45, desc[UR20][R4.64] ;  /* 0x00000014042d9981 */ /* 0x0000a2000c1e1500 */
[----:B---3--:R-:W-:-:S05]  /*37bc0*/  IADD3 R7, P3, PT, R7, R70, RZ ;  /* 0x0000004607077210 */ /* 0x008fca0007f7e0ff */
[----:B------:R-:W-:Y:S01]  /*37bd0*/  IMAD.X R10, R10, 0x1, R69, P3 ;  /* 0x000000010a0a7824 */ /* 0x000fe200018e0645 */
[----:B------:R-:W-:Y:S01]  /*37be0*/  STL [R1+0x954], R7 ;  /* 0x0009540701007387 */ /* 0x000fe20000100800 */
[----:B0-----:R-:W-:Y:S02]  /*37bf0*/  @!P1 IMAD.MOV.U32 R4, RZ, RZ, R7 ;  /* 0x000000ffff049224 */ /* 0x001fe400078e0007 */
[----:B------:R-:W-:Y:S01]  /*37c00*/  @!P1 IMAD.MOV.U32 R5, RZ, RZ, R10 ;  /* 0x000000ffff059224 */ /* 0x000fe200078e000a */
[----:B------:R0:W-:Y:S04]  /*37c10*/  STL [R1+0x950], R10 ;  /* 0x0009500a01007387 */ /* 0x0001e80000100800 */
[----:B-1----:R-:W3:Y:S04]  /*37c20*/  LDL.LU R11, [R1+0x968] ;  /* 0x00096800010b7983 */ /* 0x002ee80000300800 */
[----:B------:R1:W3:Y:S04]  /*37c30*/  @!P1 LDG.E.U16 R41, desc[UR20][R4.64] ;  /* 0x0000001404299981 */ /* 0x0002e8000c1e1500 */
[----:B0-----:R-:W3:Y:S01]  /*37c40*/  LDL.LU R10, [R1+0x96c] ;  /* 0x00096c00010a7983 */ /* 0x001ee20000300800 */
[----:B------:R-:W-:-:S05]  /*37c50*/  IADD3 R3, P3, PT, R3, R70, RZ ;  /* 0x0000004603037210 */ /* 0x000fca0007f7e0ff */
[----:B------:R-:W-:Y:S01]  /*37c60*/  IMAD.X R6, R6, 0x1, R69, P3 ;  /* 0x0000000106067824 */ /* 0x000fe200018e0645 */
[----:B------:R-:W-:Y:S01]  /*37c70*/  STL [R1+0x95c], R3 ;  /* 0x00095c0301007387 */ /* 0x000fe20000100800 */
[----:B-1----:R-:W-:Y:S02]  /*37c80*/  PRMT R4, RZ, 0x7610, R4 ;  /* 0x00007610ff047816 */ /* 0x002fe40000000004 */
[----:B------:R-:W-:Y:S01]  /*37c90*/  @!P1 IMAD.MOV.U32 R7, RZ, RZ, R6 ;  /* 0x000000ffff079224 */ /* 0x000fe200078e0006 */
[----:B------:R0:W-:Y:S04]  /*37ca0*/  STL [R1+0x958], R6 ;  /* 0x0009580601007387 */ /* 0x0001e80000100800 */
[----:B------:R-:W3:Y:S01]  /*37cb0*/  LDL.LU R16, [R1+0x970] ;  /* 0x0009700001107983 */ /* 0x000ee20000300800 */
[----:B0-----:R-:W-:-:S03]  /*37cc0*/  @!P1 IMAD.MOV.U32 R6, RZ, RZ, R3 ;  /* 0x000000ffff069224 */ /* 0x001fc600078e0003 */
[----:B------:R-:W3:Y:S01]  /*37cd0*/  LDL.LU R3, [R1+0x974] ;  /* 0x0009740001037983 */ /* 0x000ee20000300800 */
[----:B------:R-:W-:-:S03]  /*37ce0*/  PRMT R5, RZ, 0x7610, R5 ;  /* 0x00007610ff057816 */ /* 0x000fc60000000005 */
[----:B------:R0:W3:Y:S01]  /*37cf0*/  @!P1 LDG.E.U16 R4, desc[UR20][R6.64] ;  /* 0x0000001406049981 */ /* 0x0000e2000c1e1500 */
[----:B----4-:R-:W-:-:S05]  /*37d00*/  IADD3 R9, P3, PT, R9, R70, RZ ;  /* 0x0000004609097210 */ /* 0x010fca0007f7e0ff */
[----:B--2---:R-:W-:Y:S01]  /*37d10*/  IMAD.X R12, R12, 0x1, R69, P3 ;  /* 0x000000010c0c7824 */ /* 0x004fe200018e0645 */
[----:B------:R-:W-:Y:S03]  /*37d20*/  STL [R1+0x964], R9 ;  /* 0x0009640901007387 */ /* 0x000fe60000100800 */
[----:B0-----:R-:W-:Y:S01]  /*37d30*/  @!P1 IMAD.MOV.U32 R7, RZ, RZ, R12 ;  /* 0x000000ffff079224 */ /* 0x001fe200078e000c */
[----:B------:R0:W-:Y:S01]  /*37d40*/  STL [R1+0x960], R12 ;  /* 0x0009600c01007387 */ /* 0x0001e20000100800 */
[----:B------:R-:W-:-:S03]  /*37d50*/  @!P1 IMAD.MOV.U32 R6, RZ, RZ, R9 ;  /* 0x000000ffff069224 */ /* 0x000fc600078e0009 */
[----:B------:R-:W2:Y:S04]  /*37d60*/  LDL.LU R13, [R1+0x978] ;  /* 0x00097800010d7983 */ /* 0x000ea80000300800 */
[----:B------:R1:W4:Y:S01]  /*37d70*/  @!P1 LDG.E.U16 R5, desc[UR20][R6.64] ;  /* 0x0000001406059981 */ /* 0x000322000c1e1500 */
[----:B------:R-:W-:-:S03]  /*37d80*/  IADD3 R2, P3, PT, R2, R70, RZ ;  /* 0x0000004602027210 */ /* 0x000fc60007f7e0ff */
[----:B0-----:R-:W2:Y:S02]  /*37d90*/  LDL.LU R12, [R1+0x97c] ;  /* 0x00097c00010c7983 */ /* 0x001ea40000300800 */
[----:B------:R-:W-:Y:S02]  /*37da0*/  IMAD.X R8, R8, 0x1, R69, P3 ;  /* 0x0000000108087824 */ /* 0x000fe400018e0645 */
[----:B------:R-:W-:Y:S02]  /*37db0*/  STL [R1+0x484], R2 ;  /* 0x0004840201007387 */ /* 0x000fe40000100800 */
[----:B------:R-:W-:Y:S02]  /*37dc0*/  @!P1 IMAD.MOV.U32 R9, RZ, RZ, R8 ;  /* 0x000000ffff099224 */ /* 0x000fe400078e0008 */
[----:B------:R0:W-:Y:S01]  /*37dd0*/  STL [R1+0x480], R8 ;  /* 0x0004800801007387 */ /* 0x0001e20000100800 */
[----:B-1----:R-:W-:-:S03]  /*37de0*/  PRMT R6, RZ, 0x7610, R6 ;  /* 0x00007610ff067816 */ /* 0x002fc60000000006 */
[----:B------:R-:W4:Y:S01]  /*37df0*/  LDL.LU R15, [R1+0x980] ;  /* 0x00098000010f7983 */ /* 0x000f220000300800 */
[----:B------:R-:W-:Y:S01]  /*37e00*/  IADD3 R0, P3, PT, R0, R70, RZ ;  /* 0x0000004600007210 */ /* 0x000fe20007f7e0ff */
[----:B0-----:R-:W-:Y:S02]  /*37e10*/  @!P1 IMAD.MOV.U32 R8, RZ, RZ, R2 ;  /* 0x000000ffff089224 */ /* 0x001fe400078e0002 */
[----:B------:R-:W4:Y:S02]  /*37e20*/  LDL.LU R2, [R1+0x984] ;  /* 0x0009840001027983 */ /* 0x000f240000300800 */
[----:B------:R-:W-:Y:S02]  /*37e30*/  IMAD.X R14, R14, 0x1, R69, P3 ;  /* 0x000000010e0e7824 */ /* 0x000fe400018e0645 */
[----:B------:R0:W4:Y:S04]  /*37e40*/  @!P1 LDG.E.U16 R6, desc[UR20][R8.64] ;  /* 0x0000001408069981 */ /* 0x000128000c1e1500 */
[----:B------:R-:W-:Y:S04]  /*37e50*/  STL [R1+0x48c], R0 ;  /* 0x00048c0001007387 */ /* 0x000fe80000100800 */
[----:B------:R1:W-:Y:S01]  /*37e60*/  STL [R1+0x488], R14 ;  /* 0x0004880e01007387 */ /* 0x0003e20000100800 */
[----:B0-----:R-:W-:-:S02]  /*37e70*/  @!P1 IMAD.MOV.U32 R9, RZ, RZ, R14 ;  /* 0x000000ffff099224 */ /* 0x001fc400078e000e */
[----:B------:R-:W-:Y:S01]  /*37e80*/  @!P1 IMAD.MOV.U32 R8, RZ, RZ, R0 ;  /* 0x000000ffff089224 */ /* 0x000fe200078e0000 */
[----:B-1----:R-:W4:Y:S04]  /*37e90*/  LDL.LU R14, [R1+0x988] ;  /* 0x00098800010e7983 */ /* 0x002f280000300800 */
[----:B------:R-:W4:Y:S01]  /*37ea0*/  LDL.LU R0, [R1+0x98c] ;  /* 0x00098c0001007983 */ /* 0x000f220000300800 */
[----:B---3--:R-:W-:Y:S02]  /*37eb0*/  IADD3 R10, P3, PT, R10, R70, RZ ;  /* 0x000000460a0a7210 */ /* 0x008fe40007f7e0ff */
[----:B------:R-:W-:-:S03]  /*37ec0*/  PRMT R7, RZ, 0x7610, R7 ;  /* 0x00007610ff077816 */ /* 0x000fc60000000007 */
[----:B------:R-:W-:Y:S01]  /*37ed0*/  IMAD.X R11, R11, 0x1, R69, P3 ;  /* 0x000000010b0b7824 */ /* 0x000fe200018e0645 */
[----:B------:R0:W-:Y:S04]  /*37ee0*/  STL [R1+0x96c], R10 ;  /* 0x00096c0a01007387 */ /* 0x0001e80000100800 */
[----:B------:R1:W3:Y:S04]  /*37ef0*/  @!P1 LDG.E.U16 R7, desc[UR20][R8.64] ;  /* 0x0000001408079981 */ /* 0x0002e8000c1e1500 */
[----:B------:R0:W-:Y:S04]  /*37f00*/  STL [R1+0x968], R11 ;  /* 0x0009680b01007387 */ /* 0x0001e80000100800 */
[----:B------:R-:W3:Y:S01]  /*37f10*/  LDL.LU R20, [R1+0x990] ;  /* 0x0009900001147983 */ /* 0x000ee20000300800 */
[----:B-1----:R-:W-:-:S03]  /*37f20*/  PRMT R8, RZ, 0x7610, R8 ;  /* 0x00007610ff087816 */ /* 0x002fc60000000008 */
[----:B------:R-:W3:Y:S01]  /*37f30*/  LDL.LU R17, [R1+0x994] ;  /* 0x0009940001117983 */ /* 0x000ee20000300800 */
[----:B------:R-:W-:-:S03]  /*37f40*/  IADD3 R3, P3, PT, R3, R70, RZ ;  /* 0x0000004603037210 */ /* 0x000fc60007f7e0ff */
[----:B------:R0:W3:Y:S02]  /*37f50*/  @!P1 LDG.E.U16 R8, desc[UR20][R10.64] ;  /* 0x000000140a089981 */ /* 0x0000e4000c1e1500 */
[----:B------:R-:W-:Y:S01]  /*37f60*/  IMAD.X R16, R16, 0x1, R69, P3 ;  /* 0x0000000110107824 */ /* 0x000fe200018e0645 */
[----:B------:R-:W-:Y:S01]  /*37f70*/  PRMT R9, RZ, 0x7610, R9 ;  /* 0x00007610ff097816 */ /* 0x000fe20000000009 */
[----:B------:R-:W-:Y:S04]  /*37f80*/  STL [R1+0x974], R3 ;  /* 0x0009740301007387 */ /* 0x000fe80000100800 */
[----:B------:R1:W-:Y:S01]  /*37f90*/  STL [R1+0x970], R16 ;  /* 0x0009701001007387 */ /* 0x0003e20000100800 */
[----:B0-----:R-:W-:Y:S02]  /*37fa0*/  @!P1 IMAD.MOV.U32 R10, RZ, RZ, R3 ;  /* 0x000000ffff0a9224 */ /* 0x001fe400078e0003 */
[----:B------:R-:W-:-:S05]  /*37fb0*/  @!P1 IMAD.MOV.U32 R11, RZ, RZ, R16 ;  /* 0x000000ffff0b9224 */ /* 0x000fca00078e0010 */
[----:B------:R0:W3:Y:S04]  /*37fc0*/  @!P1 LDG.E.U16 R9, desc[UR20][R10.64] ;  /* 0x000000140a099981 */ /* 0x0000e8000c1e1500 */
[----:B-1----:R-:W3:Y:S04]  /*37fd0*/  LDL.LU R16, [R1+0x490] ;  /* 0x0004900001107983 */ /* 0x002ee80000300800 */
[----:B------:R-:W3:Y:S01]  /*37fe0*/  LDL.LU R3, [R1+0x494] ;  /* 0x0004940001037983 */ /* 0x000ee20000300800 */
[----:B0-----:R-:W-:Y:S02]  /*37ff0*/  PRMT R10, RZ, 0x7610, R10 ;  /* 0x00007610ff0a7816 */ /* 0x001fe4000000000a */
[----:B--2---:R-:W-:-:S05]  /*38000*/  IADD3 R12, P3, PT, R12, R70, RZ ;  /* 0x000000460c0c7210 */ /* 0x004fca0007f7e0ff */
[----:B------:R-:W-:Y:S01]  /*38010*/  IMAD.X R13, R13, 0x1, R69, P3 ;  /* 0x000000010d0d7824 */ /* 0x000fe200018e0645 */
[----:B------:R0:W-:Y:S04]  /*38020*/  STL [R1+0x97c], R12 ;  /* 0x00097c0c01007387 */ /* 0x0001e80000100800 */
[----:B------:R-:W-:Y:S04]  /*38030*/  STL [R1+0x978], R13 ;  /* 0x0009780d01007387 */ /* 0x000fe80000100800 */
[----:B------:R-:W2:Y:S04]  /*38040*/  LDL.LU R22, [R1+0x498] ;  /* 0x0004980001167983 */ /* 0x000ea80000300800 */
[----:B------:R-:W2:Y:S01]  /*38050*/  LDL.LU R19, [R1+0x49c] ;  /* 0x00049c0001137983 */ /* 0x000ea20000300800 */
[----:B----4-:R-:W-:-:S03]  /*38060*/  IADD3 R2, P3, PT, R2, R70, RZ ;  /* 0x0000004602027210 */ /* 0x010fc60007f7e0ff */
[----:B------:R0:W4:Y:S02]  /*38070*/  @!P1 LDG.E.U16 R10, desc[UR20][R12.64] ;  /* 0x000000140c0a9981 */ /* 0x000124000c1e1500 */
[----:B------:R-:W-:Y:S02]  /*38080*/  IMAD.X R15, R15, 0x1, R69, P3 ;  /* 0x000000010f0f7824 */ /* 0x000fe400018e0645 */
[----:B------:R1:W-:Y:S04]  /*38090*/  STL [R1+0x984], R2 ;  /* 0x0009840201007387 */ /* 0x0003e80000100800 */
[----:B------:R1:W-:Y:S01]  /*380a0*/  STL [R1+0x980], R15 ;  /* 0x0009800f01007387 */ /* 0x0003e20000100800 */
[----:B0-----:R-:W-:-:S03]  /*380b0*/  @!P1 IMAD.MOV.U32 R12, RZ, RZ, R2 ;  /* 0x000000ffff0c9224 */ /* 0x001fc600078e0002 */
[----:B------:R-:W4:Y:S04]  /*380c0*/  LDL.LU R18, [R1+0x998] ;  /* 0x0009980001127983 */ /* 0x000f280000300800 */
[----:B-1----:R-:W4:Y:S01]  /*380d0*/  LDL.LU R2, [R1+0x99c] ;  /* 0x00099c0001027983 */ /* 0x002f220000300800 */
[----:B------:R-:W-:Y:S01]  /*380e0*/  IADD3 R0, P3, PT, R0, R70, RZ ;  /* 0x0000004600007210 */ /* 0x000fe20007f7e0ff */
[----:B------:R-:W-:-:S04]  /*380f0*/  @!P1 IMAD.MOV.U32 R13, RZ, RZ, R15 ;  /* 0x000000ffff0d9224 */ /* 0x000fc800078e000f */
[----:B------:R-:W-:Y:S01]  /*38100*/  IMAD.X R14, R14, 0x1, R69, P3 ;  /* 0x000000010e0e7824 */ /* 0x000fe200018e0645 */
[----:B------:R-:W-:Y:S03]  /*38110*/  STL [R1+0x98c], R0 ;  /* 0x00098c0001007387 */ /* 0x000fe60000100800 */
[----:B------:R-:W-:Y:S01]  /*38120*/  @!P1 IMAD.MOV.U32 R15, RZ, RZ, R14 ;  /* 0x000000ffff0f9224 */ /* 0x000fe200078e000e */
[----:B------:R0:W-:Y:S04]  /*38130*/  STL [R1+0x988], R14 ;  /* 0x0009880e01007387 */ /* 0x0001e80000100800 */
[----:B------:R-:W4:Y:S01]  /*38140*/  LDL.LU R24, [R1+0x9a0] ;  /* 0x0009a00001187983 */ /* 0x000f220000300800 */
[----:B0-----:R-:W-:-:S03]  /*38150*/  @!P1 IMAD.MOV.U32 R14, RZ, RZ, R0 ;  /* 0x000000ffff0e9224 */ /* 0x001fc600078e0000 */
[----:B------:R-:W4:Y:S01]  /*38160*/  LDL.LU R0, [R1+0x9a4] ;  /* 0x0009a40001007983 */ /* 0x000f220000300800 */
[----:B------:R-:W-:Y:S02]  /*38170*/  PRMT R11, RZ, 0x7610, R11 ;  /* 0x00007610ff0b7816 */ /* 0x000fe4000000000b */
[----:B---3--:R-:W-:-:S04]  /*38180*/  IADD3 R17, P3, PT, R17, R70, RZ ;  /* 0x0000004611117210 */ /* 0x008fc80007f7e0ff */
[----:B------:R0:W3:Y:S01]  /*38190*/  @!P1 LDG.E.U16 R11, desc[UR20][R12.64] ;  /* 0x000000140c0b9981 */ /* 0x0000e2000c1e1500 */
[----:B------:R-:W-:-:S03]  /*381a0*/  IMAD.X R20, R20, 0x1, R69, P3 ;  /* 0x0000000114147824 */ /* 0x000fc600018e0645 */
[----:B------:R-:W-:Y:S01]  /*381b0*/  STL [R1+0x994], R17 ;  /* 0x0009941101007387 */ /* 0x000fe20000100800 */
[----:B0-----:R-:W-:-:S03]  /*381c0*/  PRMT R12, RZ, 0x7610, R12 ;  /* 0x00007610ff0c7816 */ /* 0x001fc6000000000c */
[----:B------:R0:W-:Y:S01]  /*381d0*/  STL [R1+0x990], R20 ;  /* 0x0009901401007387 */ /* 0x0001e20000100800 */
[----:B------:R-:W-:-:S03]  /*381e0*/  PRMT R13, RZ, 0x7610, R13 ;  /* 0x00007610ff0d7816 */ /* 0x000fc6000000000d */
[----:B------:R-:W3:Y:S04]  /*381f0*/  LDL.LU R21, [R1+0x9a8] ;  /* 0x0009a80001157983 */ /* 0x000ee80000300800 */
[----:B------:R1:W3:Y:S01]  /*38200*/  @!P1 LDG.E.U16 R12, desc[UR20][R14.64] ;  /* 0x000000140e0c9981 */ /* 0x0002e2000c1e1500 */
[----:B------:R-:W-:Y:S01]  /*38210*/  IADD3 R3, P3, PT, R3, R70, RZ ;  /* 0x0000004603037210 */ /* 0x000fe20007f7e0ff */
[----:B-1----:R-:W-:Y:S02]  /*38220*/  @!P1 IMAD.MOV.U32 R14, RZ, RZ, R17 ;  /* 0x000000ffff0e9224 */ /* 0x002fe400078e0011 */
[----:B------:R-:W-:Y:S02]  /*38230*/  @!P1 IMAD.MOV.U32 R15, RZ, RZ, R20 ;  /* 0x000000ffff0f9224 */ /* 0x000fe400078e0014 */
[----:B------:R-:W-:Y:S01]  /*38240*/  IMAD.X R16, R16, 0x1, R69, P3 ;  /* 0x0000000110107824 */ /* 0x000fe200018e0645 */
[----:B0-----:R-:W3:Y:S03]  /*38250*/  LDL.LU R20, [R1+0x9ac] ;  /* 0x0009ac0001147983 */ /* 0x001ee60000300800 */
[----:B------:R-:W-:Y:S01]  /*38260*/  @!P1 IMAD.MOV.U32 R17, RZ, RZ, R16 ;  /* 0x000000ffff119224 */ /* 0x000fe200078e0010 */
[----:B------:R0:W3:Y:S04]  /*38270*/  @!P1 LDG.E.U16 R13, desc[UR20][R14.64] ;  /* 0x000000140e0d9981 */ /* 0x0000e8000c1e1500 */
[----:B------:R-:W-:Y:S04]  /*38280*/  STL [R1+0x494], R3 ;  /* 0x0004940301007387 */ /* 0x000fe80000100800 */
[----:B------:R1:W-:Y:S01]  /*38290*/  STL [R1+0x490], R16 ;  /* 0x0004901001007387 */ /* 0x0003e20000100800 */
[----:B0-----:R-:W-:-:S03]  /*382a0*/  PRMT R14, RZ, 0x7610, R14 ;  /* 0x00007610ff0e7816 */ /* 0x001fc6000000000e */
[----:B------:R-:W3:Y:S01]  /*382b0*/  LDL.LU R26, [R1+0x9b0] ;  /* 0x0009b000011a7983 */ /* 0x000ee20000300800 */
[----:B-1----:R-:W-:-:S03]  /*382c0*/  @!P1 IMAD.MOV.U32 R16, RZ, RZ, R3 ;  /* 0x000000ffff109224 */ /* 0x002fc600078e0003 */
[----:B------:R-:W3:Y:S01]  /*382d0*/  LDL.LU R3, [R1+0x9b4] ;  /* 0x0009b40001037983 */ /* 0x000ee20000300800 */
[----:B------:R-:W-:-:S03]  /*382e0*/  PRMT R15, RZ, 0x7610, R15 ;  /* 0x00007610ff0f7816 */ /* 0x000fc6000000000f */
[----:B------:R0:W3:Y:S01]  /*382f0*/  @!P1 LDG.E.U16 R14, desc[UR20][R16.64] ;  /* 0x00000014100e9981 */ /* 0x0000e2000c1e1500 */
[----:B--2---:R-:W-:-:S05]  /*38300*/  IADD3 R19, P3, PT, R19, R70, RZ ;  /* 0x0000004613137210 */ /* 0x004fca0007f7e0ff */
[----:B------:R-:W-:Y:S01]  /*38310*/  IMAD.X R22, R22, 0x1, R69, P3 ;  /* 0x0000000116167824 */ /* 0x000fe200018e0645 */
[----:B------:R-:W-:Y:S03]  /*38320*/  STL [R1+0x49c], R19 ;  /* 0x00049c1301007387 */ /* 0x000fe60000100800 */
[----:B0-----:R-:W-:Y:S01]  /*38330*/  @!P1 IMAD.MOV.U32 R17, RZ, RZ, R22 ;  /* 0x000000ffff119224 */ /* 0x001fe200078e0016 */
[----:B------:R0:W-:Y:S01]  /*38340*/  STL [R1+0x498], R22 ;  /* 0x0004981601007387 */ /* 0x0001e20000100800 */
[----:B------:R-:W-:-:S03]  /*38350*/  @!P1 IMAD.MOV.U32 R16, RZ, RZ, R19 ;  /* 0x000000ffff109224 */ /* 0x000fc600078e0013 */
[----:B------:R-:W2:Y:S04]  /*38360*/  LDL.LU R23, [R1+0x9b8] ;  /* 0x0009b80001177983 */ /* 0x000ea80000300800 */
[----:B------:R1:W2:Y:S01]  /*38370*/  @!P1 LDG.E.U16 R15, desc[UR20][R16.64] ;  /* 0x00000014100f9981 */ /* 0x0002a2000c1e1500 */
[----:B----4-:R-:W-:-:S03]  /*38380*/  IADD3 R2, P3, PT, R2, R70, RZ ;  /* 0x0000004602027210 */ /* 0x010fc60007f7e0ff */
[----:B0-----:R-:W4:Y:S02]  /*38390*/  LDL.LU R22, [R1+0x9bc] ;  /* 0x0009bc0001167983 */ /* 0x001f240000300800 */
[----:B------:R-:W-:Y:S02]  /*383a0*/  IMAD.X R18, R18, 0x1, R69, P3 ;  /* 0x0000000112127824 */ /* 0x000fe400018e0645 */
[----:B------:R-:W-:Y:S02]  /*383b0*/  STL [R1+0x99c], R2 ;  /* 0x00099c0201007387 */ /* 0x000fe40000100800 */
[----:B------:R-:W-:Y:S02]  /*383c0*/  @!P1 IMAD.MOV.U32 R19, RZ, RZ, R18 ;  /* 0x000000ffff139224 */ /* 0x000fe400078e0012 */
[----:B------:R0:W-:Y:S01]  /*383d0*/  STL [R1+0x998], R18 ;  /* 0x0009981201007387 */ /* 0x0001e20000100800 */
[----:B-1----:R-:W-:-:S03]  /*383e0*/  PRMT R16, RZ, 0x7610, R16 ;  /* 0x00007610ff107816 */ /* 0x002fc60000000010 */
[----:B------:R-:W2:Y:S01]  /*383f0*/  LDL.LU R25, [R1+0x9c0] ;  /* 0x0009c00001197983 */ /* 0x000ea20000300800 */
[----:B0-----:R-:W-:-:S03]  /*38400*/  @!P1 IMAD.MOV.U32 R18, RZ, RZ, R2 ;  /* 0x000000ffff129224 */ /* 0x001fc600078e0002 */
[----:B------:R-:W2:Y:S04]  /*38410*/  LDL.LU R2, [R1+0x9c4] ;  /* 0x0009c40001027983 */ /* 0x000ea80000300800 */
[----:B------:R0:W2:Y:S01]  /*38420*/  @!P1 LDG.E.U16 R16, desc[UR20][R18.64] ;  /* 0x0000001412109981 */ /* 0x0000a2000c1e1500 */
[----:B------:R-:W-:-:S05]  /*38430*/  IADD3 R0, P3, PT, R0, R70, RZ ;  /* 0x0000004600007210 */ /* 0x000fca0007f7e0ff */
[----:B------:R-:W-:Y:S01]  /*38440*/  IMAD.X R24, R24, 0x1, R69, P3 ;  /* 0x0000000118187824 */ /* 0x000fe200018e0645 */
[----:B------:R-:W-:Y:S01]  /*38450*/  STL [R1+0x9a4], R0 ;  /* 0x0009a40001007387 */ /* 0x000fe20000100800 */
[----:B0-----:R-:W-:Y:S02]  /*38460*/  @!P1 IMAD.MOV.U32 R18, RZ, RZ, R0 ;  /* 0x000000ffff129224 */ /* 0x001fe400078e0000 */
[----:B------:R-:W-:Y:S01]  /*38470*/  @!P1 IMAD.MOV.U32 R19, RZ, RZ, R24 ;  /* 0x000000ffff139224 */ /* 0x000fe200078e0018 */
[----:B------:R0:W-:Y:S04]  /*38480*/  STL [R1+0x9a0], R24 ;  /* 0x0009a01801007387 */ /* 0x0001e80000100800 */
[----:B0-----:R-:W2:Y:S04]  /*38490*/  LDL.LU R24, [R1+0x4a0] ;  /* 0x0004a00001187983 */ /* 0x001ea80000300800 */
[----:B------:R-:W2:Y:S01]  /*384a0*/  LDL.LU R0, [R1+0x4a4] ;  /* 0x0004a40001007983 */ /* 0x000ea20000300800 */
[----:B------:R-:W-:-:S06]  /*384b0*/  PRMT R17, RZ, 0x7610, R17 ;  /* 0x00007610ff117816 */ /* 0x000fcc0000000011 */
[----:B------:R0:W2:Y:S01]  /*384c0*/  @!P1 LDG.E.U16 R17, desc[UR20][R18.64] ;  /* 0x0000001412119981 */ /* 0x0000a2000c1e1500 */
[----:B---3--:R-:W-:-:S05]  /*384d0*/  IADD3 R20, P3, PT, R20, R70, RZ ;  /* 0x0000004614147210 */ /* 0x008fca0007f7e0ff */
[----:B------:R-:W-:Y:S01]  /*384e0*/  IMAD.X R21, R21, 0x1, R69, P3 ;  /* 0x0000000115157824 */ /* 0x000fe200018e0645 */
[----:B0-----:R-:W-:Y:S01]  /*384f0*/  PRMT R18, RZ, 0x7610, R18 ;  /* 0x00007610ff127816 */ /* 0x001fe20000000012 */
[----:B------:R0:W-:Y:S04]  /*38500*/  STL [R1+0x9ac], R20 ;  /* 0x0009ac1401007387 */ /* 0x0001e80000100800 */
[----:B------:R1:W-:Y:S04]  /*38510*/  STL [R1+0x9a8], R21 ;  /* 0x0009a81501007387 */ /* 0x0003e80000100800 */
[----:B------:R-:W3:Y:S01]  /*38520*/  LDL.LU R30, [R1+0x4a8] ;  /* 0x0004a800011e7983 */ /* 0x000ee20000300800 */
[----:B------:R-:W-:-:S03]  /*38530*/  PRMT R19, RZ, 0x7610, R19 ;  /* 0x00007610ff137816 */ /* 0x000fc60000000013 */
[----:B------:R-:W3:Y:S04]  /*38540*/  LDL.LU R27, [R1+0x4ac] ;  /* 0x0004ac00011b7983 */ /* 0x000ee80000300800 */
[----:B------:R0:W3:Y:S01]  /*38550*/  @!P1 LDG.E.U16 R18, desc[UR20][R20.64] ;  /* 0x0000001414129981 */ /* 0x0000e2000c1e1500 */
[----:B------:R-:W-:-:S05]  /*38560*/  IADD3 R3, P3, PT, R3, R70, RZ ;  /* 0x0000004603037210 */ /* 0x000fca0007f7e0ff */
[----:B------:R-:W-:Y:S01]  /*38570*/  IMAD.X R26, R26, 0x1, R69, P3 ;  /* 0x000000011a1a7824 */ /* 0x000fe200018e0645 */
[----:B------:R-:W-:Y:S01]  /*38580*/  STL [R1+0x9b4], R3 ;  /* 0x0009b40301007387 */ /* 0x000fe20000100800 */
[----:B0-----:R-:W-:-:S03]  /*38590*/  @!P1 IMAD.MOV.U32 R20, RZ, RZ, R3 ;  /* 0x000000ffff149224 */ /* 0x001fc600078e0003 */
[----:B------:R0:W-:Y:S01]  /*385a0*/  STL [R1+0x9b0], R26 ;  /* 0x0009b01a01007387 */ /* 0x0001e20000100800 */
[----:B-1----:R-:W-:-:S05]  /*385b0*/  @!P1 IMAD.MOV.U32 R21, RZ, RZ, R26 ;  /* 0x000000ffff159224 */ /* 0x002fca00078e001a */
[----:B------:R1:W3:Y:S04]  /*385c0*/  @!P1 LDG.E.U16 R19, desc[UR20][R20.64] ;  /* 0x0000001414139981 */ /* 0x0002e8000c1e1500 */
[----:B0-----:R-:W3:Y:S04]  /*385d0*/  LDL.LU R26, [R1+0x9c8] ;  /* 0x0009c800011a7983 */ /* 0x001ee80000300800 */
[----:B------:R-:W3:Y:S01]  /*385e0*/  LDL.LU R3, [R1+0x9cc] ;  /* 0x0009cc0001037983 */ /* 0x000ee20000300800 */
[----:B-1----:R-:W-:Y:S02]  /*385f0*/  PRMT R20, RZ, 0x7610, R20 ;  /* 0x00007610ff147816 */ /* 0x002fe40000000014 */
[----:B----4-:R-:W-:-:S05]  /*38600*/  IADD3 R22, P3, PT, R22, R70, RZ ;  /* 0x0000004616167210 */ /* 0x010fca0007f7e0ff */
[----:B--2---:R-:W-:Y:S01]  /*38610*/  IMAD.X R23, R23, 0x1, R69, P3 ;  /* 0x0000000117177824 */ /* 0x004fe200018e0645 */
[----:B------:R0:W-:Y:S04]  /*38620*/  STL [R1+0x9bc], R22 ;  /* 0x0009bc1601007387 */ /* 0x0001e80000100800 */
[----:B------:R-:W-:Y:S04]  /*38630*/  STL [R1+0x9b8], R23 ;  /* 0x0009b81701007387 */ /* 0x000fe80000100800 */
[----:B------:R-:W2:Y:S04]  /*38640*/  LDL.LU R32, [R1+0x9d0] ;  /* 0x0009d00001207983 */ /* 0x000ea80000300800 */
[----:B------:R-:W4:Y:S01]  /*38650*/  LDL.LU R29, [R1+0x9d4] ;  /* 0x0009d400011d7983 */ /* 0x000f220000300800 */
[----:B------:R-:W-:-:S03]  /*38660*/  IADD3 R2, P3, PT, R2, R70, RZ ;  /* 0x0000004602027210 */ /* 0x000fc60007f7e0ff */
[----:B------:R0:W2:Y:S02]  /*38670*/  @!P1 LDG.E.U16 R20, desc[UR20][R22.64] ;  /* 0x0000001416149981 */ /* 0x0000a4000c1e1500 */
[----:B------:R-:W-:Y:S02]  /*38680*/  IMAD.X R25, R25, 0x1, R69, P3 ;  /* 0x0000000119197824 */ /* 0x000fe400018e0645 */
[----:B------:R1:W-:Y:S04]  /*38690*/  STL [R1+0x9c4], R2 ;  /* 0x0009c40201007387 */ /* 0x0003e80000100800 */
[----:B------:R1:W-:Y:S01]  /*386a0*/  STL [R1+0x9c0], R25 ;  /* 0x0009c01901007387 */ /* 0x0003e20000100800 */
[----:B0-----:R-:W-:-:S03]  /*386b0*/  @!P1 IMAD.MOV.U32 R22, RZ, RZ, R2 ;  /* 0x000000ffff169224 */ /* 0x001fc600078e0002 */
[----:B------:R-:W2:Y:S04]  /*386c0*/  LDL.LU R28, [R1+0x9d8] ;  /* 0x0009d800011c7983 */ /* 0x000ea80000300800 */
[----:B-1----:R-:W2:Y:S01]  /*386d0*/  LDL.LU R2, [R1+0x9dc] ;  /* 0x0009dc0001027983 */ /* 0x002ea20000300800 */
[----:B------:R-:W-:Y:S01]  /*386e0*/  @!P1 IMAD.MOV.U32 R23, RZ, RZ, R25 ;  /* 0x000000ffff179224 */ /* 0x000fe200078e0019 */
[----:B------:R-:W-:-:S05]  /*386f0*/  IADD3 R0, P3, PT, R0, R70, RZ ;  /* 0x0000004600007210 */ /* 0x000fca0007f7e0ff */
[----:B------:R-:W-:Y:S01]  /*38700*/  IMAD.X R24, R24, 0x1, R69, P3 ;  /* 0x0000000118187824 */ /* 0x000fe200018e0645 */
[----:B------:R-:W-:Y:S03]  /*38710*/  STL [R1+0x4a4], R0 ;  /* 0x0004a40001007387 */ /* 0x000fe60000100800 */
[----:B------:R-:W-:Y:S01]  /*38720*/  @!P1 IMAD.MOV.U32 R25, RZ, RZ, R24 ;  /* 0x000000ffff199224 */ /* 0x000fe200078e0018 */
[----:B------:R0:W-:Y:S04]  /*38730*/  STL [R1+0x4a0], R24 ;  /* 0x0004a01801007387 */ /* 0x0001e80000100800 */
[----:B------:R-:W2:Y:S01]  /*38740*/  LDL.LU R34, [R1+0x9e0] ;  /* 0x0009e00001227983 */ /* 0x000ea20000300800 */
[----:B0-----:R-:W-:-:S03]  /*38750*/  @!P1 IMAD.MOV.U32 R24, RZ, RZ, R0 ;  /* 0x000000ffff189224 */ /* 0x001fc600078e0000 */
[----:B------:R-:W2:Y:S01]  /*38760*/  LDL.LU R0, [R1+0x9e4] ;  /* 0x0009e40001007983 */ /* 0x000ea20000300800 */
[----:B------:R-:W-:-:S06]  /*38770*/  PRMT R21, RZ, 0x7610, R21 ;  /* 0x00007610ff157816 */ /* 0x000fcc0000000015 */
[----:B------:R0:W2:Y:S01]  /*38780*/  @!P1 LDG.E.U16 R21, desc[UR20][R22.64] ;  /* 0x0000001416159981 */ /* 0x0000a2000c1e1500 */
[----:B---3--:R-:W-:Y:S02]  /*38790*/  IADD3 R27, P3, PT, R27, R70, RZ ;  /* 0x000000461b1b7210 */ /* 0x008fe40007f7e0ff */
[----:B0-----:R-:W-:-:S03]  /*387a0*/  PRMT R22, RZ, 0x7610, R22 ;  /* 0x00007610ff167816 */ /* 0x001fc60000000016 */
[----:B------:R-:W-:Y:S01]  /*387b0*/  IMAD.X R30, R30, 0x1, R69, P3 ;  /* 0x000000011e1e7824 */ /* 0x000fe200018e0645 */
[----:B------:R-:W-:Y:S01]  /*387c0*/  PRMT R23, RZ, 0x7610, R23 ;  /* 0x00007610ff177816 */ /* 0x000fe20000000017 */
[----:B------:R-:W-:Y:S04]  /*387d0*/  STL [R1+0x4ac], R27 ;  /* 0x0004ac1b01007387 */ /* 0x000fe80000100800 */
[----:B------:R0:W3:Y:S04]  /*387e0*/  @!P1 LDG.E.U16 R22, desc[UR20][R24.64] ;  /* 0x0000001418169981 */ /* 0x0000e8000c1e1500 */
[----:B------:R1:W-:Y:S04]  /*387f0*/  STL [R1+0x4a8], R30 ;  /* 0x0004a81e01007387 */ /* 0x0003e80000100800 */
[----:B------:R-:W3:Y:S01]  /*38800*/  LDL.LU R31, [R1+0x9e8] ;  /* 0x0009e800011f7983 */ /* 0x000ee20000300800 */
[----:B0-----:R-:W-:-:S02]  /*38810*/  @!P1 IMAD.MOV.U32 R24, RZ, RZ, R27 ;  /* 0x000000ffff189224 */ /* 0x001fc400078e001b */
[----:B------:R-:W-:Y:S02]  /*38820*/  @!P1 IMAD.MOV.U32 R25, RZ, RZ, R30 ;  /* 0x000000ffff199224 */ /* 0x000fe400078e001e */
[----:B-1----:R-:W3:Y:S01]  /*38830*/  LDL.LU R30, [R1+0x9ec] ;  /* 0x0009ec00011e7983 */ /* 0x002ee20000300800 */
[----:B------:R-:W-:-:S03]  /*38840*/  IADD3 R3, P3, PT, R3, R70, RZ ;  /* 0x0000004603037210 */ /* 0x000fc60007f7e0ff */
[----:B------:R0:W3:Y:S02]  /*38850*/  @!P1 LDG.E.U16 R23, desc[UR20][R24.64] ;  /* 0x0000001418179981 */ /* 0x0000e4000c1e1500 */
[----:B------:R-:W-:Y:S02]  /*38860*/  IMAD.X R26, R26, 0x1, R69, P3 ;  /* 0x000000011a1a7824 */ /* 0x000fe400018e0645 */
[----:B------:R-:W-:Y:S02]  /*38870*/  STL [R1+0x9cc], R3 ;  /* 0x0009cc0301007387 */ /* 0x000fe40000100800 */
[----:B------:R-:W-:Y:S02]  /*38880*/  @!P1 IMAD.MOV.U32 R27, RZ, RZ, R26 ;  /* 0x000000ffff1b9224 */ /* 0x000fe400078e001a */
[----:B------:R1:W-:Y:S01]  /*38890*/  STL [R1+0x9c8], R26 ;  /* 0x0009c81a01007387 */ /* 0x0003e20000100800 */
[----:B0-----:R-:W-:-:S03]  /*388a0*/  PRMT R24, RZ, 0x7610, R24 ;  /* 0x00007610ff187816 */ /* 0x001fc60000000018 */
[----:B------:R-:W3:Y:S01]  /*388b0*/  LDL.LU R36, [R1+0x9f0] ;  /* 0x0009f00001247983 */ /* 0x000ee20000300800 */
[----:B-1----:R-:W-:-:S03]  /*388c0*/  @!P1 IMAD.MOV.U32 R26, RZ, RZ, R3 ;  /* 0x000000ffff1a9224 */ /* 0x002fc600078e0003 */
        /* <DEDUP_REMOVED lines=19> */
[----:B0-----:R-:W-:-:S03]  /*38a00*/  @!P1 IMAD.MOV.U32 R28, RZ, RZ, R2 ;  /* 0x000000ffff1c9224 */ /* 0x001fc600078e0002 */
[----:B------:R-:W4:Y:S04]  /*38a10*/  LDL.LU R2, [R1+0x4bc] ;  /* 0x0004bc0001027983 */ /* 0x000f280000300800 */
[----:B------:R0:W4:Y:S01]  /*38a20*/  @!P1 LDG.E.U16 R26, desc[UR20][R28.64] ;  /* 0x000000141c1a9981 */ /* 0x000122000c1e1500 */
[----:B------:R-:W-:-:S05]  /*38a30*/  IADD3 R0, P3, PT, R0, R70, RZ ;  /* 0x0000004600007210 */ /* 0x000fca0007f7e0ff */
[----:B------:R-:W-:Y:S01]  /*38a40*/  IMAD.X R34, R34, 0x1, R69, P3 ;  /* 0x0000000122227824 */ /* 0x000fe200018e0645 */
[----:B------:R-:W-:Y:S01]  /*38a50*/  STL [R1+0x9e4], R0 ;  /* 0x0009e40001007387 */ /* 0x000fe20000100800 */
[----:B0-----:R-:W-:Y:S02]  /*38a60*/  @!P1 IMAD.MOV.U32 R28, RZ, RZ, R0 ;  /* 0x000000ffff1c9224 */ /* 0x001fe400078e0000 */
[----:B------:R-:W-:Y:S01]  /*38a70*/  @!P1 IMAD.MOV.U32 R29, RZ, RZ, R34 ;  /* 0x000000ffff1d9224 */ /* 0x000fe200078e0022 */
[----:B------:R0:W-:Y:S04]  /*38a80*/  STL [R1+0x9e0], R34 ;  /* 0x0009e02201007387 */ /* 0x0001e80000100800 */
[----:B0-----:R-:W4:Y:S04]  /*38a90*/  LDL.LU R34, [R1+0x9f8] ;  /* 0x0009f80001227983 */ /* 0x001f280000300800 */
[----:B------:R-:W4:Y:S01]  /*38aa0*/  LDL.LU R0, [R1+0x9fc] ;  /* 0x0009fc0001007983 */ /* 0x000f220000300800 */
[----:B------:R-:W-:-:S06]  /*38ab0*/  PRMT R27, RZ, 0x7610, R27 ;  /* 0x00007610ff1b7816 */ /* 0x000fcc000000001b */
[----:B------:R0:W4:Y:S01]  /*38ac0*/  @!P1 LDG.E.U16 R27, desc[UR20][R28.64] ;  /* 0x000000141c1b9981 */ /* 0x000122000c1e1500 */
[----:B---3--:R-:W-:-:S05]  /*38ad0*/  IADD3 R30, P3, PT, R30, R70, RZ ;  /* 0x000000461e1e7210 */ /* 0x008fca0007f7e0ff */
[----:B------:R-:W-:Y:S01]  /*38ae0*/  IMAD.X R31, R31, 0x1, R69, P3 ;  /* 0x000000011f1f7824 */ /* 0x000fe200018e0645 */
[----:B0-----:R-:W-:Y:S01]  /*38af0*/  PRMT R28, RZ, 0x7610, R28 ;  /* 0x00007610ff1c7816 */ /* 0x001fe2000000001c */
[----:B------:R0:W-:Y:S01]  /*38b00*/  STL [R1+0x9ec], R30 ;  /* 0x0009ec1e01007387 */ /* 0x0001e20000100800 */
[----:B------:R-:W-:-:S03]  /*38b10*/  PRMT R29, RZ, 0x7610, R29 ;  /* 0x00007610ff1d7816 */ /* 0x000fc6000000001d */
[----:B------:R1:W-:Y:S04]  /*38b20*/  STL [R1+0x9e8], R31 ;  /* 0x0009e81f01007387 */ /* 0x0003e80000100800 */
[----:B------:R-:W3:Y:S04]  /*38b30*/  LDL.LU R42, [R1+0xa00] ;  /* 0x000a0000012a7983 */ /* 0x000ee80000300800 */
[----:B------:R0:W3:Y:S01]  /*38b40*/  @!P1 LDG.E.U16 R28, desc[UR20][R30.64] ;  /* 0x000000141e1c9981 */ /* 0x0000e2000c1e1500 */
[----:B------:R-:W-:-:S05]  /*38b50*/  IADD3 R3, P3, PT, R3, R70, RZ ;  /* 0x0000004603037210 */ /* 0x000fca0007f7e0ff */
[----:B------:R-:W-:Y:S01]  /*38b60*/  IMAD.X R36, R36, 0x1, R69, P3 ;  /* 0x0000000124247824 */ /* 0x000fe200018e0645 */
[----:B------:R-:W-:Y:S01]  /*38b70*/  STL [R1+0x9f4], R3 ;  /* 0x0009f40301007387 */ /* 0x000fe20000100800 */
[----:B0-----:R-:W-:Y:S02]  /*38b80*/  @!P1 IMAD.MOV.U32 R30, RZ, RZ, R3 ;  /* 0x000000ffff1e9224 */ /* 0x001fe400078e0003 */
[----:B-1----:R-:W-:Y:S01]  /*38b90*/  @!P1 IMAD.MOV.U32 R31, RZ, RZ, R36 ;  /* 0x000000ffff1f9224 */ /* 0x002fe200078e0024 */
[----:B------:R0:W-:Y:S04]  /*38ba0*/  STL [R1+0x9f0], R36 ;  /* 0x0009f02401007387 */ /* 0x0001e80000100800 */
[----:B------:R-:W3:Y:S04]  /*38bb0*/  LDL.LU R37, [R1+0xa04] ;  /* 0x000a040001257983 */ /* 0x000ee80000300800 */
[----:B------:R1:W3:Y:S04]  /*38bc0*/  @!P1 LDG.E.U16 R29, desc[UR20][R30.64] ;  /* 0x000000141e1d9981 */ /* 0x0002e8000c1e1500 */
[----:B0-----:R-:W3:Y:S04]  /*38bd0*/  LDL.LU R36, [R1+0xa08] ;  /* 0x000a080001247983 */ /* 0x001ee80000300800 */
[----:B------:R-:W3:Y:S01]  /*38be0*/  LDL.LU R3, [R1+0xa0c] ;  /* 0x000a0c0001037983 */ /* 0x000ee20000300800 */
[----:B-1----:R-:W-:-:S02]  /*38bf0*/  PRMT R30, RZ, 0x7610, R30 ;  /* 0x00007610ff1e7816 */ /* 0x002fc4000000001e */
[----:B--2---:R-:W-:-:S05]  /*38c00*/  IADD3 R32, P3, PT, R32, R70, RZ ;  /* 0x0000004620207210 */ /* 0x004fca0007f7e0ff */
[----:B------:R-:W-:Y:S01]  /*38c10*/  IMAD.X R33, R33, 0x1, R69, P3 ;  /* 0x0000000121217824 */ /* 0x000fe200018e0645 */
[----:B------:R0:W-:Y:S04]  /*38c20*/  STL [R1+0x4b4], R32 ;  /* 0x0004b42001007387 */ /* 0x0001e80000100800 */
[----:B------:R-:W-:Y:S04]  /*38c30*/  STL [R1+0x4b0], R33 ;  /* 0x0004b02101007387 */ /* 0x000fe80000100800 */
[----:B------:R0:W2:Y:S01]  /*38c40*/  @!P1 LDG.E.U16 R30, desc[UR20][R32.64] ;  /* 0x00000014201e9981 */ /* 0x0000a2000c1e1500 */
[----:B----4-:R-:W-:-:S05]  /*38c50*/  IADD3 R2, P3, PT, R2, R70, RZ ;  /* 0x0000004602027210 */ /* 0x010fca0007f7e0ff */
[----:B------:R-:W-:Y:S01]  /*38c60*/  IMAD.X R35, R35, 0x1, R69, P3 ;  /* 0x0000000123237824 */ /* 0x000fe200018e0645 */
[----:B------:R1:W-:Y:S01]  /*38c70*/  STL [R1+0x4bc], R2 ;  /* 0x0004bc0201007387 */ /* 0x0003e20000100800 */
[----:B0-----:R-:W-:-:S03]  /*38c80*/  @!P1 IMAD.MOV.U32 R32, RZ, RZ, R2 ;  /* 0x000000ffff209224 */ /* 0x001fc600078e0002 */
[----:B------:R0:W-:Y:S04]  /*38c90*/  STL [R1+0x4b8], R35 ;  /* 0x0004b82301007387 */ /* 0x0001e80000100800 */
[----:B------:R-:W4:Y:S04]  /*38ca0*/  LDL.LU R61, [R1+0xa10] ;  /* 0x000a1000013d7983 */ /* 0x000f280000300800 */
[----:B-1----:R-:W2:Y:S01]  /*38cb0*/  LDL.LU R2, [R1+0xa14] ;  /* 0x000a140001027983 */ /* 0x002ea20000300800 */
[----:B------:R-:W-:Y:S01]  /*38cc0*/  @!P1 IMAD.MOV.U32 R33, RZ, RZ, R35 ;  /* 0x000000ffff219224 */ /* 0x000fe200078e0023 */
[----:B------:R-:W-:-:S05]  /*38cd0*/  IADD3 R0, P3, PT, R0, R70, RZ ;  /* 0x0000004600007210 */ /* 0x000fca0007f7e0ff */
[----:B------:R-:W-:Y:S01]  /*38ce0*/  IMAD.X R34, R34, 0x1, R69, P3 ;  /* 0x0000000122227824 */ /* 0x000fe200018e0645 */
[----:B------:R-:W-:Y:S03]  /*38cf0*/  STL [R1+0x9fc], R0 ;  /* 0x0009fc0001007387 */ /* 0x000fe60000100800 */
[----:B0-----:R-:W-:Y:S01]  /*38d00*/  @!P1 IMAD.MOV.U32 R35, RZ, RZ, R34 ;  /* 0x000000ffff239224 */ /* 0x001fe200078e0022 */
[----:B------:R0:W-:Y:S04]  /*38d10*/  STL [R1+0x9f8], R34 ;  /* 0x0009f82201007387 */ /* 0x0001e80000100800 */
[----:B------:R-:W4:Y:S01]  /*38d20*/  LDL.LU R38, [R1+0xa18] ;  /* 0x000a180001267983 */ /* 0x000f220000300800 */
[----:B0-----:R-:W-:-:S03]  /*38d30*/  @!P1 IMAD.MOV.U32 R34, RZ, RZ, R0 ;  /* 0x000000ffff229224 */ /* 0x001fc600078e0000 */
[----:B------:R-:W4:Y:S01]  /*38d40*/  LDL.LU R0, [R1+0xa1c] ;  /* 0x000a1c0001007983 */ /* 0x000f220000300800 */
[----:B------:R-:W-:-:S06]  /*38d50*/  PRMT R31, RZ, 0x7610, R31 ;  /* 0x00007610ff1f7816 */ /* 0x000fcc000000001f */
[----:B------:R0:W4:Y:S02]  /*38d60*/  @!P1 LDG.E.U16 R31, desc[UR20][R32.64] ;  /* 0x00000014201f9981 */ /* 0x000124000c1e1500 */
[----:B0-----:R-:W-:Y:S02]  /*38d70*/  PRMT R32, RZ, 0x7610, R32 ;  /* 0x00007610ff207816 */ /* 0x001fe40000000020 */
[----:B------:R-:W-:-:S04]  /*38d80*/  PRMT R33, RZ, 0x7610, R33 ;  /* 0x00007610ff217816 */ /* 0x000fc80000000021 */
[----:B------:R0:W4:Y:S01]  /*38d90*/  @!P1 LDG.E.U16 R32, desc[UR20][R34.64] ;  /* 0x0000001422209981 */ /* 0x000122000c1e1500 */
[----:B---3--:R-:W-:-:S05]  /*38da0*/  IADD3 R37, P3, PT, R37, R70, RZ ;  /* 0x0000004625257210 */ /* 0x008fca0007f7e0ff */
[----:B------:R-:W-:Y:S02]  /*38db0*/  IMAD.X R42, R42, 0x1, R69, P3 ;  /* 0x000000012a2a7824 */ /* 0x000fe400018e0645 */
[----:B0-----:R-:W-:Y:S01]  /*38dc0*/  @!P1 IMAD.MOV.U32 R34, RZ, RZ, R37 ;  /* 0x000000ffff229224 */ /* 0x001fe200078e0025 */
[----:B------:R-:W-:Y:S01]  /*38dd0*/  IADD3 R3, P3, PT, R3, R70, RZ ;  /* 0x0000004603037210 */ /* 0x000fe20007f7e0ff */
[----:B------:R-:W-:Y:S01]  /*38de0*/  @!P1 IMAD.MOV.U32 R35, RZ, RZ, R42 ;  /* 0x000000ffff239224 */ /* 0x000fe200078e002a */
[----:B------:R0:W-:Y:S03]  /*38df0*/  STL [R1+0xa04], R37 ;  /* 0x000a042501007387 */ /* 0x0001e60000100800 */
[----:B------:R-:W-:Y:S01]  /*38e00*/  IMAD.X R36, R36, 0x1, R69, P3 ;  /* 0x0000000124247824 */ /* 0x000fe200018e0645 */
[----:B------:R-:W-:Y:S04]  /*38e10*/  STL [R1+0xa00], R42 ;  /* 0x000a002a01007387 */ /* 0x000fe80000100800 */
[----:B------:R1:W3:Y:S01]  /*38e20*/  @!P1 LDG.E.U16 R33, desc[UR20][R34.64] ;  /* 0x0000001422219981 */ /* 0x0002e2000c1e1500 */
[----:B0-----:R-:W-:-:S03]  /*38e30*/  @!P1 IMAD.MOV.U32 R37, RZ, RZ, R36 ;  /* 0x000000ffff259224 */ /* 0x001fc600078e0024 */
[----:B------:R-:W-:Y:S04]  /*38e40*/  STL [R1+0xa0c], R3 ;  /* 0x000a0c0301007387 */ /* 0x000fe80000100800 */
[----:B------:R0:W-:Y:S01]  /*38e50*/  STL [R1+0xa08], R36 ;  /* 0x000a082401007387 */ /* 0x0001e20000100800 */
[----:B-1----:R-:W-:-:S03]  /*38e60*/  PRMT R34, RZ, 0x7610, R34 ;  /* 0x00007610ff227816 */ /* 0x002fc60000000022 */
[----:B------:R-:W3:Y:S01]  /*38e70*/  LDL.LU R43, [R1+0xa20] ;  /* 0x000a2000012b7983 */ /* 0x000ee20000300800 */
[----:B0-----:R-:W-:-:S03]  /*38e80*/  @!P1 IMAD.MOV.U32 R36, RZ, RZ, R3 ;  /* 0x000000ffff249224 */ /* 0x001fc600078e0003 */
[----:B------:R-:W3:Y:S04]  /*38e90*/  LDL.LU R3, [R1+0xa24] ;  /* 0x000a240001037983 */ /* 0x000ee80000300800 */
[----:B------:R-:W3:Y:S04]  /*38ea0*/  LDL.LU R42, [R1+0x4c0] ;  /* 0x0004c000012a7983 */ /* 0x000ee80000300800 */
[----:B------:R0:W3:Y:S01]  /*38eb0*/  @!P1 LDG.E.U16 R34, desc[UR20][R36.64] ;  /* 0x0000001424229981 */ /* 0x0000e2000c1e1500 */
[----:B------:R-:W-:Y:S01]  /*38ec0*/  IMAD.MOV.U32 R72, RZ, RZ, R39 ;  /* 0x000000ffff487224 */ /* 0x000fe200078e0027 */
[----:B--2---:R-:W-:-:S05]  /*38ed0*/  IADD3 R2, P3, PT, R2, R70, RZ ;  /* 0x0000004602027210 */ /* 0x004fca0007f7e0ff */
[----:B----4-:R-:W-:Y:S01]  /*38ee0*/  IMAD.X R61, R61, 0x1, R69, P3 ;  /* 0x000000013d3d7824 */ /* 0x010fe200018e0645 */
[----:B------:R1:W-:Y:S01]  /*38ef0*/  STL [R1+0xa14], R2 ;  /* 0x000a140201007387 */ /* 0x0003e20000100800 */
[----:B0-----:R-:W-:-:S03]  /*38f00*/  @!P1 IMAD.MOV.U32 R36, RZ, RZ, R2 ;  /* 0x000000ffff249224 */ /* 0x001fc600078e0002 */
[----:B------:R-:W-:Y:S04]  /*38f10*/  STL [R1+0xa10], R61 ;  /* 0x000a103d01007387 */ /* 0x000fe80000100800 */
[----:B-1----:R-:W2:Y:S04]  /*38f20*/  LDL.LU R2, [R1+0x4c4] ;  /* 0x0004c40001027983 */ /* 0x002ea80000300800 */
[----:B------:R-:W4:Y:S01]  /*38f30*/  LDL.LU R65, [R1+0x4c8] ;  /* 0x0004c80001417983 */ /* 0x000f220000300800 */
[----:B------:R-:W-:-:S05]  /*38f40*/  IADD3 R0, P3, PT, R0, R70, RZ ;  /* 0x0000004600007210 */ /* 0x000fca0007f7e0ff */
[----:B------:R-:W-:Y:S01]  /*38f50*/  IMAD.X R38, R38, 0x1, R69, P3 ;  /* 0x0000000126267824 */ /* 0x000fe200018e0645 */
[----:B------:R-:W-:Y:S03]  /*38f60*/  STL [R1+0xa1c], R0 ;  /* 0x000a1c0001007387 */ /* 0x000fe60000100800 */
[----:B------:R-:W-:Y:S01]  /*38f70*/  @!P1 IMAD.MOV.U32 R39, RZ, RZ, R38 ;  /* 0x000000ffff279224 */ /* 0x000fe200078e0026 */
[----:B------:R0:W-:Y:S02]  /*38f80*/  STL [R1+0xa18], R38 ;  /* 0x000a182601007387 */ /* 0x0001e40000100800 */
[----:B0-----:R-:W-:Y:S02]  /*38f90*/  @!P1 IMAD.MOV.U32 R38, RZ, RZ, R0 ;  /* 0x000000ffff269224 */ /* 0x001fe400078e0000 */
[----:B------:R-:W4:Y:S01]  /*38fa0*/  LDL.LU R0, [R1+0x4cc] ;  /* 0x0004cc0001007983 */ /* 0x000f220000300800 */
[----:B------:R-:W-:Y:S01]  /*38fb0*/  PRMT R35, RZ, 0x7610, R35 ;  /* 0x00007610ff237816 */ /* 0x000fe20000000023 */
[----:B------:R-:W-:-:S02]  /*38fc0*/  @!P1 IMAD.MOV.U32 R37, RZ, RZ, R61 ;  /* 0x000000ffff259224 */ /* 0x000fc400078e003d */
[----:B------:R-:W4:Y:S04]  /*38fd0*/  LDL.LU R63, [R1+0xa28] ;  /* 0x000a2800013f7983 */ /* 0x000f280000300800 */
[----:B------:R0:W4:Y:S02]  /*38fe0*/  @!P1 LDG.E.U16 R35, desc[UR20][R36.64] ;  /* 0x0000001424239981 */ /* 0x000124000c1e1500 */
[----:B0-----:R-:W-:-:S06]  /*38ff0*/  PRMT R36, RZ, 0x7610, R36 ;  /* 0x00007610ff247816 */ /* 0x001fcc0000000024 */
[----:B------:R0:W4:Y:S01]  /*39000*/  @!P1 LDG.E.U16 R36, desc[UR20][R38.64] ;  /* 0x0000001426249981 */ /* 0x000122000c1e1500 */
[----:B------:R-:W-:Y:S02]  /*39010*/  PRMT R37, RZ, 0x7610, R37 ;  /* 0x00007610ff257816 */ /* 0x000fe40000000025 */
[----:B---3--:R-:W-:-:S05]  /*39020*/  IADD3 R3, P3, PT, R3, R70, RZ ;  /* 0x0000004603037210 */ /* 0x008fca0007f7e0ff */
[----:B------:R-:W-:Y:S01]  /*39030*/  IMAD.X R43, R43, 0x1, R69, P3 ;  /* 0x000000012b2b7824 */ /* 0x000fe200018e0645 */
[----:B------:R1:W-:Y:S01]  /*39040*/  STL [R1+0xa24], R3 ;  /* 0x000a240301007387 */ /* 0x0003e20000100800 */
[----:B0-----:R-:W-:-:S03]  /*39050*/  @!P1 IMAD.MOV.U32 R38, RZ, RZ, R3 ;  /* 0x000000ffff269224 */ /* 0x001fc600078e0003 */
[----:B------:R0:W-:Y:S01]  /*39060*/  STL [R1+0xa20], R43 ;  /* 0x000a202b01007387 */ /* 0x0001e20000100800 */
[----:B------:R-:W-:-:S03]  /*39070*/  @!P1 IMAD.MOV.U32 R39, RZ, RZ, R43 ;  /* 0x000000ffff279224 */ /* 0x000fc600078e002b */
[----:B-1----:R-:W3:Y:S04]  /*39080*/  LDL.LU R3, [R1+0xa2c] ;  /* 0x000a2c0001037983 */ /* 0x002ee80000300800 */
[----:B------:R1:W3:Y:S02]  /*39090*/  @!P1 LDG.E.U16 R37, desc[UR20][R38.64] ;  /* 0x0000001426259981 */ /* 0x0002e4000c1e1500 */
[----:B-1----:R-:W-:Y:S02]  /*390a0*/  PRMT R38, RZ, 0x7610, R38 ;  /* 0x00007610ff267816 */ /* 0x002fe40000000026 */
[----:B--2---:R-:W-:-:S05]  /*390b0*/  IADD3 R2, P3, PT, R2, R70, RZ ;  /* 0x0000004602027210 */ /* 0x004fca0007f7e0ff */
[----:B------:R-:W-:Y:S01]  /*390c0*/  IMAD.X R42, R42, 0x1, R69, P3 ;  /* 0x000000012a2a7824 */ /* 0x000fe200018e0645 */
[----:B------:R-:W-:Y:S03]  /*390d0*/  STL [R1+0x4c4], R2 ;  /* 0x0004c40201007387 */ /* 0x000fe60000100800 */
[----:B0-----:R-:W-:Y:S01]  /*390e0*/  @!P1 IMAD.MOV.U32 R43, RZ, RZ, R42 ;  /* 0x000000ffff2b9224 */ /* 0x001fe200078e002a */
[----:B------:R0:W-:Y:S04]  /*390f0*/  STL [R1+0x4c0], R42 ;  /* 0x0004c02a01007387 */ /* 0x0001e80000100800 */
[----:B------:R-:W2:Y:S01]  /*39100*/  LDL.LU R61, [R1+0xa58] ;  /* 0x000a5800013d7983 */ /* 0x000ea20000300800 */
[----:B0-----:R-:W-:-:S03]  /*39110*/  @!P1 IMAD.MOV.U32 R42, RZ, RZ, R2 ;  /* 0x000000ffff2a9224 */ /* 0x001fc600078e0002 */
[----:B------:R-:W2:Y:S04]  /*39120*/  LDL.LU R2, [R1+0xa5c] ;  /* 0x000a5c0001027983 */ /* 0x000ea80000300800 */
[----:B------:R0:W2:Y:S01]  /*39130*/  @!P1 LDG.E.U16 R38, desc[UR20][R42.64] ;  /* 0x000000142a269981 */ /* 0x0000a2000c1e1500 */
[----:B----4-:R-:W-:-:S05]  /*39140*/  IADD3 R0, P3, PT, R0, R70, RZ ;  /* 0x0000004600007210 */ /* 0x010fca0007f7e0ff */
[----:B------:R-:W-:Y:S01]  /*39150*/  IMAD.X R65, R65, 0x1, R69, P3 ;  /* 0x0000000141417824 */ /* 0x000fe200018e0645 */
[----:B------:R1:W-:Y:S01]  /*39160*/  STL [R1+0x4cc], R0 ;  /* 0x0004cc0001007387 */ /* 0x0003e20000100800 */
[----:B0-----:R-:W-:-:S03]  /*39170*/  @!P1 IMAD.MOV.U32 R42, RZ, RZ, R0 ;  /* 0x000000ffff2a9224 */ /* 0x001fc600078e0000 */
[----:B------:R-:W-:Y:S04]  /*39180*/  STL [R1+0x4c8], R65 ;  /* 0x0004c84101007387 */ /* 0x000fe80000100800 */
[----:B------:R-:W4:Y:S04]  /*39190*/  LDL.LU R67, [R1+0xa88] ;  /* 0x000a880001437983 */ /* 0x000f280000300800 */
[----:B-1----:R-:W4:Y:S01]  /*391a0*/  LDL.LU R0, [R1+0xa8c] ;  /* 0x000a8c0001007983 */ /* 0x002f220000300800 */
[----:B------:R-:W-:Y:S01]  /*391b0*/  PRMT R39, RZ, 0x7610, R39 ;  /* 0x00007610ff277816 */ /* 0x000fe20000000027 */
[----:B------:R-:W-:Y:S01]  /*391c0*/  @!P1 IMAD.MOV.U32 R43, RZ, RZ, R65 ;  /* 0x000000ffff2b9224 */ /* 0x000fe200078e0041 */
[----:B------:R-:W-:-:S04]  /*391d0*/  PRMT R40, RZ, 0x7610, R40 ;  /* 0x00007610ff287816 */ /* 0x000fc80000000028 */
[----:B------:R0:W4:Y:S01]  /*391e0*/  @!P1 LDG.E.U16 R39, desc[UR20][R42.64] ;  /* 0x000000142a279981 */ /* 0x000122000c1e1500 */
[----:B------:R-:W-:Y:S02]  /*391f0*/  PRMT R44, RZ, 0x7610, R44 ;  /* 0x00007610ff2c7816 */ /* 0x000fe4000000002c */
[----:B---3--:R-:W-:-:S05]  /*39200*/  IADD3 R3, P3, PT, R3, R70, RZ ;  /* 0x0000004603037210 */ /* 0x008fca0007f7e0ff */
[----:B------:R-:W-:Y:S01]  /*39210*/  IMAD.X R63, R63, 0x1, R69, P3 ;  /* 0x000000013f3f7824 */ /* 0x000fe200018e0645 */
[----:B------:R-:W-:Y:S01]  /*39220*/  STL [R1+0xa2c], R3 ;  /* 0x000a2c0301007387 */ /* 0x000fe20000100800 */
[----:B0-----:R-:W-:Y:S02]  /*39230*/  @!P1 IMAD.MOV.U32 R42, RZ, RZ, R3 ;  /* 0x000000ffff2a9224 */ /* 0x001fe400078e0003 */
[----:B------:R-:W-:Y:S01]  /*39240*/  @!P1 IMAD.MOV.U32 R43, RZ, RZ, R63 ;  /* 0x000000ffff2b9224 */ /* 0x000fe200078e003f */
[----:B------:R0:W-:Y:S04]  /*39250*/  STL [R1+0xa28], R63 ;  /* 0x000a283f01007387 */ /* 0x0001e80000100800 */
[----:B------:R1:W3:Y:S04]  /*39260*/  @!P1 LDG.E.U16 R40, desc[UR20][R42.64] ;  /* 0x000000142a289981 */ /* 0x0002e8000c1e1500 */
[----:B0-----:R-:W3:Y:S04]  /*39270*/  LDL.LU R63, [R1+0xa30] ;  /* 0x000a3000013f7983 */ /* 0x001ee80000300800 */
[----:B------:R-:W3:Y:S04]  /*39280*/  LDL.LU R3, [R1+0xa34] ;  /* 0x000a340001037983 */ /* 0x000ee80000300800 */
[----:B------:R-:W3:Y:S01]  /*39290*/  LDL.LU R65, [R1+0xa60] ;  /* 0x000a600001417983 */ /* 0x000ee20000300800 */
[----:B--2---:R-:W-:-:S05]  /*392a0*/  IADD3 R2, P3, PT, R2, R70, RZ ;  /* 0x0000004602027210 */ /* 0x004fca0007f7e0ff */
[----:B------:R-:W-:Y:S01]  /*392b0*/  IMAD.X R61, R61, 0x1, R69, P3 ;  /* 0x000000013d3d7824 */ /* 0x000fe200018e0645 */
[----:B------:R0:W-:Y:S01]  /*392c0*/  STL [R1+0xa5c], R2 ;  /* 0x000a5c0201007387 */ /* 0x0001e20000100800 */
[----:B-1----:R-:W-:-:S03]  /*392d0*/  @!P1 IMAD.MOV.U32 R42, RZ, RZ, R2 ;  /* 0x000000ffff2a9224 */ /* 0x002fc600078e0002 */
[----:B------:R1:W-:Y:S01]  /*392e0*/  STL [R1+0xa58], R61 ;  /* 0x000a583d01007387 */ /* 0x0003e20000100800 */
[----:B------:R-:W-:-:S03]  /*392f0*/  @!P1 IMAD.MOV.U32 R43, RZ, RZ, R61 ;  /* 0x000000ffff2b9224 */ /* 0x000fc600078e003d */
[----:B0-----:R-:W2:Y:S04]  /*39300*/  LDL.LU R2, [R1+0xa64] ;  /* 0x000a640001027983 */ /* 0x001ea80000300800 */
[----:B-1----:R-:W2:Y:S04]  /*39310*/  LDL.LU R61, [R1+0xa90] ;  /* 0x000a9000013d7983 */ /* 0x002ea80000300800 */
[----:B------:R0:W2:Y:S01]  /*39320*/  @!P1 LDG.E.U16 R44, desc[UR20][R42.64] ;  /* 0x000000142a2c9981 */ /* 0x0000a2000c1e1500 */
[----:B----4-:R-:W-:-:S05]  /*39330*/  IADD3 R0, P3, PT, R0, R70, RZ ;  /* 0x0000004600007210 */ /* 0x010fca0007f7e0ff */
[----:B------:R-:W-:Y:S01]  /*39340*/  IMAD.X R67, R67, 0x1, R69, P3 ;  /* 0x0000000143437824 */ /* 0x000fe200018e0645 */
[----:B------:R1:W-:Y:S01]  /*39350*/  STL [R1+0xa8c], R0 ;  /* 0x000a8c0001007387 */ /* 0x0003e20000100800 */
[----:B0-----:R-:W-:-:S03]  /*39360*/  @!P1 IMAD.MOV.U32 R42, RZ, RZ, R0 ;  /* 0x000000ffff2a9224 */ /* 0x001fc600078e0000 */
[----:B------:R-:W-:Y:S04]  /*39370*/  STL [R1+0xa88], R67 ;  /* 0x000a884301007387 */ /* 0x000fe80000100800 */
        /* <DEDUP_REMOVED lines=14> */
[----:B------:R-:W3:Y:S01]  /*39460*/  LDL.LU R3, [R1+0xa3c] ;  /* 0x000a3c0001037983 */ /* 0x000ee20000300800 */
[----:B--2---:R-:W-:-:S05]  /*39470*/  IADD3 R2, P3, PT, R2, R70, RZ ;  /* 0x0000004602027210 */ /* 0x004fca0007f7e0ff */
[----:B------:R-:W-:Y:S01]  /*39480*/  IMAD.X R65, R65, 0x1, R69, P3 ;  /* 0x0000000141417824 */ /* 0x000fe200018e0645 */
[----:B------:R0:W-:Y:S01]  /*39490*/  STL [R1+0xa64], R2 ;  /* 0x000a640201007387 */ /* 0x0001e20000100800 */
[----:B-1----:R-:W-:-:S03]  /*394a0*/  @!P1 IMAD.MOV.U32 R42, RZ, RZ, R2 ;  /* 0x000000ffff2a9224 */ /* 0x002fc600078e0002 */
[----:B------:R-:W-:Y:S04]  /*394b0*/  STL [R1+0xa60], R65 ;  /* 0x000a604101007387 */ /* 0x000fe80000100800 */
[----:B------:R-:W2:Y:S04]  /*394c0*/  LDL.LU R67, [R1+0xa68] ;  /* 0x000a680001437983 */ /* 0x000ea80000300800 */
[----:B0-----:R-:W2:Y:S01]  /*394d0*/  LDL.LU R2, [R1+0xa6c] ;  /* 0x000a6c0001027983 */ /* 0x001ea20000300800 */
[----:B------:R-:W-:-:S05]  /*394e0*/  @!P1 IMAD.MOV.U32 R43, RZ, RZ, R65 ;  /* 0x000000ffff2b9224 */ /* 0x000fca00078e0041 */
[----:B------:R0:W2:Y:S01]  /*394f0*/  @!P1 LDG.E.U16 R50, desc[UR20][R42.64] ;  /* 0x000000142a329981 */ /* 0x0000a2000c1e1500 */
[----:B----4-:R-:W-:-:S05]  /*39500*/  IADD3 R0, P3, PT, R0, R70, RZ ;  /* 0x0000004600007210 */ /* 0x010fca0007f7e0ff */
[----:B------:R-:W-:Y:S01]  /*39510*/  IMAD.X R61, R61, 0x1, R69, P3 ;  /* 0x000000013d3d7824 */ /* 0x000fe200018e0645 */
[----:B------:R-:W-:Y:S01]  /*39520*/  STL [R1+0xa94], R0 ;  /* 0x000a940001007387 */ /* 0x000fe20000100800 */
[----:B0-----:R-:W-:Y:S02]  /*39530*/  @!P1 IMAD.MOV.U32 R42, RZ, RZ, R0 ;  /* 0x000000ffff2a9224 */ /* 0x001fe400078e0000 */
[----:B------:R-:W-:Y:S01]  /*39540*/  @!P1 IMAD.MOV.U32 R43, RZ, RZ, R61 ;  /* 0x000000ffff2b9224 */ /* 0x000fe200078e003d */
[----:B------:R0:W-:Y:S04]  /*39550*/  STL [R1+0xa90], R61 ;  /* 0x000a903d01007387 */ /* 0x0001e80000100800 */
[----:B0-----:R-:W4:Y:S04]  /*39560*/  LDL.LU R61, [R1+0xa98] ;  /* 0x000a9800013d7983 */ /* 0x001f280000300800 */
[----:B------:R-:W4:Y:S01]  /*39570*/  LDL.LU R0, [R1+0xa9c] ;  /* 0x000a9c0001007983 */ /* 0x000f220000300800 */
[----:B------:R-:W-:-:S02]  /*39580*/  PRMT R52, RZ, 0x7610, R52 ;  /* 0x00007610ff347816 */ /* 0x000fc40000000034 */
[----:B------:R-:W-:Y:S01]  /*39590*/  PRMT R54, RZ, 0x7610, R54 ;  /* 0x00007610ff367816 */ /* 0x000fe20000000036 */
[----:B------:R-:W4:Y:S04]  /*395a0*/  LDL.LU R65, [R1+0xa40] ;  /* 0x000a400001417983 */ /* 0x000f280000300800 */
        /* <DEDUP_REMOVED lines=15> */
[----:B------:R-:W-:Y:S01]  /*396a0*/  STL [R1+0xa68], R67 ;  /* 0x000a684301007387 */ /* 0x000fe20000100800 */
[----:B------:R-:W-:-:S03]  /*396b0*/  @!P1 IMAD.MOV.U32 R43, RZ, RZ, R67 ;  /* 0x000000ffff2b9224 */ /* 0x000fc600078e0043 */
[----:B0-----:R-:W2:Y:S04]  /*396c0*/  LDL.LU R2, [R1+0xa74] ;  /* 0x000a740001027983 */ /* 0x001ea80000300800 */
        /* <DEDUP_REMOVED lines=18> */
[----:B------:R-:W-:Y:S04]  /*397f0*/  STL [R1+0xa40], R65 ;  /* 0x000a404101007387 */ /* 0x000fe80000100800 */
[----:B------:R-:W3:Y:S04]  /*39800*/  LDL.LU R71, [R1+0xa48] ;  /* 0x000a480001477983 */ /* 0x000ee80000300800 */
[----:B------:R-:W3:Y:S04]  /*39810*/  LDL.LU R67, [R1+0xa4c] ;  /* 0x000a4c0001437983 */ /* 0x000ee80000300800 */
[----:B------:R0:W3:Y:S01]  /*39820*/  @!P1 LDG.E.U16 R60, desc[UR20][R42.64] ;  /* 0x000000142a3c9981 */ /* 0x0000e2000c1e1500 */
[----:B--2---:R-:W-:-:S05]  /*39830*/  IADD3 R2, P3, PT, R2, R70, RZ ;  /* 0x0000004602027210 */ /* 0x004fca0007f7e0ff */
[----:B------:R-:W-:Y:S01]  /*39840*/  IMAD.X R3, R3, 0x1, R69, P3 ;  /* 0x0000000103037824 */ /* 0x000fe200018e0645 */
[----:B------:R-:W-:Y:S01]  /*39850*/  STL [R1+0xa74], R2 ;  /* 0x000a740201007387 */ /* 0x000fe20000100800 */
[----:B0-----:R-:W-:Y:S02]  /*39860*/  @!P1 IMAD.MOV.U32 R42, RZ, RZ, R2 ;  /* 0x000000ffff2a9224 */ /* 0x001fe400078e0002 */
[----:B------:R-:W-:Y:S01]  /*39870*/  @!P1 IMAD.MOV.U32 R43, RZ, RZ, R3 ;  /* 0x000000ffff2b9224 */ /* 0x000fe200078e0003 */
[----:B------:R0:W-:Y:S04]  /*39880*/  STL [R1+0xa70], R3 ;  /* 0x000a700301007387 */ /* 0x0001e80000100800 */
[----:B------:R1:W2:Y:S04]  /*39890*/  @!P1 LDG.E.U16 R62, desc[UR20][R42.64] ;  /* 0x000000142a3e9981 */ /* 0x0002a8000c1e1500 */
[----:B0-----:R-:W2:Y:S04]  /*398a0*/  LDL.LU R3, [R1+0xa78] ;  /* 0x000a780001037983 */ /* 0x001ea80000300800 */
[----:B------:R-:W2:Y:S04]  /*398b0*/  LDL.LU R2, [R1+0xa7c] ;  /* 0x000a7c0001027983 */ /* 0x000ea80000300800 */
[----:B------:R-:W2:Y:S01]  /*398c0*/  LDL.LU R65, [R1+0xaa8] ;  /* 0x000aa80001417983 */ /* 0x000ea20000300800 */
[----:B----4-:R-:W-:-:S05]  /*398d0*/  IADD3 R0, P3, PT, R0, R70, RZ ;  /* 0x0000004600007210 */ /* 0x010fca0007f7e0ff */
[----:B------:R-:W-:Y:S01]  /*398e0*/  IMAD.X R61, R61, 0x1, R69, P3 ;  /* 0x000000013d3d7824 */ /* 0x000fe200018e0645 */
[----:B------:R0:W-:Y:S01]  /*398f0*/  STL [R1+0xaa4], R0 ;  /* 0x000aa40001007387 */ /* 0x0001e20000100800 */
[----:B-1----:R-:W-:-:S03]  /*39900*/  @!P1 IMAD.MOV.U32 R42, RZ, RZ, R0 ;  /* 0x000000ffff2a9224 */ /* 0x002fc600078e0000 */
[----:B------:R1:W-:Y:S01]  /*39910*/  STL [R1+0xaa0], R61 ;  /* 0x000aa03d01007387 */ /* 0x0003e20000100800 */
[----:B------:R-:W-:-:S03]  /*39920*/  @!P1 IMAD.MOV.U32 R43, RZ, RZ, R61 ;  /* 0x000000ffff2b9224 */ /* 0x000fc600078e003d */
[----:B0-----:R-:W4:Y:S04]  /*39930*/  LDL.LU R0, [R1+0xaac] ;  /* 0x000aac0001007983 */ /* 0x001f280000300800 */
[----:B------:R-:W4:Y:S04]  /*39940*/  LDL.LU R63, [R1+0xa50] ;  /* 0x000a5000013f7983 */ /* 0x000f280000300800 */
[----:B-1----:R-:W4:Y:S01]  /*39950*/  LDL.LU R61, [R1+0xa54] ;  /* 0x000a5400013d7983 */ /* 0x002f220000300800 */
[----:B------:R-:W-:Y:S02]  /*39960*/  PRMT R64, RZ, 0x7610, R64 ;  /* 0x00007610ff407816 */ /* 0x000fe40000000040 */
[----:B------:R-:W-:-:S04]  /*39970*/  PRMT R66, RZ, 0x7610, R66 ;  /* 0x00007610ff427816 */ /* 0x000fc80000000042 */
[----:B------:R0:W4:Y:S01]  /*39980*/  @!P1 LDG.E.U16 R64, desc[UR20][R42.64] ;  /* 0x000000142a409981 */ /* 0x000122000c1e1500 */
[----:B------:R-:W-:Y:S02]  /*39990*/  PRMT R73, RZ, 0x7610, R73 ;  /* 0x00007610ff497816 */ /* 0x000fe40000000049 */
[----:B---3--:R-:W-:-:S05]  /*399a0*/  IADD3 R67, P3, PT, R67, R70, RZ ;  /* 0x0000004643437210 */ /* 0x008fca0007f7e0ff */
[----:B------:R-:W-:Y:S02]  /*399b0*/  IMAD.X R71, R71, 0x1, R69, P3 ;  /* 0x0000000147477824 */ /* 0x000fe400018e0645 */
[----:B0-----:R-:W-:Y:S02]  /*399c0*/  @!P1 IMAD.MOV.U32 R42, RZ, RZ, R67 ;  /* 0x000000ffff2a9224 */ /* 0x001fe400078e0043 */
[----:B------:R-:W-:Y:S01]  /*399d0*/  @!P1 IMAD.MOV.U32 R43, RZ, RZ, R71 ;  /* 0x000000ffff2b9224 */ /* 0x000fe200078e0047 */
[----:B------:R-:W-:Y:S04]  /*399e0*/  STL [R1+0xa4c], R67 ;  /* 0x000a4c4301007387 */ /* 0x000fe80000100800 */
[----:B------:R-:W-:Y:S04]  /*399f0*/  STL [R1+0xa48], R71 ;  /* 0x000a484701007387 */ /* 0x000fe80000100800 */
        /* <DEDUP_REMOVED lines=9> */
[----:B------:R-:W2:Y:S01]  /*39a90*/  LDL.LU R2, [R1+0xa84] ;  /* 0x000a840001027983 */ /* 0x000ea20000300800 */
[----:B----4-:R-:W-:-:S05]  /*39aa0*/  IADD3 R0, P3, PT, R0, R70, RZ ;  /* 0x0000004600007210 */ /* 0x010fca0007f7e0ff */
[----:B------:R-:W-:Y:S01]  /*39ab0*/  IMAD.X R65, R65, 0x1, R69, P3 ;  /* 0x0000000141417824 */ /* 0x000fe200018e0645 */
[----:B------:R-:W-:Y:S01]  /*39ac0*/  IADD3 R61, P3, PT, R61, R70, RZ ;  /* 0x000000463d3d7210 */ /* 0x000fe20007f7e0ff */
[----:B------:R0:W-:Y:S01]  /*39ad0*/  STL [R1+0xaac], R0 ;  /* 0x000aac0001007387 */ /* 0x0001e20000100800 */
[----:B-1----:R-:W-:-:S03]  /*39ae0*/  @!P1 IMAD.MOV.U32 R42, RZ, RZ, R0 ;  /* 0x000000ffff2a9224 */ /* 0x002fc600078e0000 */
[----:B------:R1:W-:Y:S01]  /*39af0*/  STL [R1+0xaa8], R65 ;  /* 0x000aa84101007387 */ /* 0x0003e20000100800 */
[----:B------:R-:W-:-:S03]  /*39b00*/  IMAD.X R63, R63, 0x1, R69, P3 ;  /* 0x000000013f3f7824 */ /* 0x000fc600018e0645 */
[----:B0-----:R-:W4:Y:S04]  /*39b10*/  LDL.LU R0, [R1+0xab4] ;  /* 0x000ab40001007983 */ /* 0x001f280000300800 */
[----:B------:R-:W-:Y:S04]  /*39b20*/  STL [R1+0xa54], R61 ;  /* 0x000a543d01007387 */ /* 0x000fe80000100800 */
[----:B------:R0:W-:Y:S04]  /*39b30*/  STL [R1+0xa50], R63 ;  /* 0x000a503f01007387 */ /* 0x0001e80000100800 */
[----:B------:R-:W3:Y:S01]  /*39b40*/  LDL.LU R74, [R1+0xab0] ;  /* 0x000ab000014a7983 */ /* 0x000ee20000300800 */
[----:B------:R-:W-:Y:S01]  /*39b50*/  PRMT R75, RZ, 0x7610, R75 ;  /* 0x00007610ff4b7816 */ /* 0x000fe2000000004b */
[----:B------:R-:W-:-:S02]  /*39b60*/  @!P1 IMAD.MOV.U32 R43, RZ, RZ, R65 ;  /* 0x000000ffff2b9224 */ /* 0x000fc400078e0041 */
[----:B------:R-:W3:Y:S04]  /*39b70*/  LDL.LU R71, [R1+0x4d0] ;  /* 0x0004d00001477983 */ /* 0x000ee80000300800 */
[----:B------:R-:W3:Y:S01]  /*39b80*/  LDL.LU R67, [R1+0x4d4] ;  /* 0x0004d40001437983 */ /* 0x000ee20000300800 */
[----:B------:R-:W-:-:S03]  /*39b90*/  PRMT R77, RZ, 0x7610, R77 ;  /* 0x00007610ff4d7816 */ /* 0x000fc6000000004d */
[----:B-1----:R-:W3:Y:S04]  /*39ba0*/  LDL.LU R65, [R1+0x4e0] ;  /* 0x0004e00001417983 */ /* 0x002ee80000300800 */
[----:B------:R1:W3:Y:S01]  /*39bb0*/  @!P1 LDG.E.U16 R75, desc[UR20][R42.64] ;  /* 0x000000142a4b9981 */ /* 0x0002e2000c1e1500 */
[----:B------:R-:W-:Y:S01]  /*39bc0*/  PRMT R79, RZ, 0x7610, R79 ;  /* 0x00007610ff4f7816 */ /* 0x000fe2000000004f */
[----:B-1----:R-:W-:Y:S02]  /*39bd0*/  @!P1 IMAD.MOV.U32 R42, RZ, RZ, R61 ;  /* 0x000000ffff2a9224 */ /* 0x002fe400078e003d */
[----:B------:R-:W-:-:S05]  /*39be0*/  @!P1 IMAD.MOV.U32 R43, RZ, RZ, R63 ;  /* 0x000000ffff2b9224 */ /* 0x000fca00078e003f */
[----:B------:R1:W3:Y:S01]  /*39bf0*/  @!P1 LDG.E.U16 R77, desc[UR20][R42.64] ;  /* 0x000000142a4d9981 */ /* 0x0002e2000c1e1500 */
[----:B--2---:R-:W-:-:S05]  /*39c00*/  IADD3 R2, P3, PT, R2, R70, RZ ;  /* 0x0000004602027210 */ /* 0x004fca0007f7e0ff */
[----:B------:R-:W-:Y:S01]  /*39c10*/  IMAD.X R3, R3, 0x1, R69, P3 ;  /* 0x0000000103037824 */ /* 0x000fe200018e0645 */
[----:B------:R-:W-:Y:S04]  /*39c20*/  STL [R1+0xa84], R2 ;  /* 0x000a840201007387 */ /* 0x000fe80000100800 */
[----:B------:R2:W-:Y:S04]  /*39c30*/  STL [R1+0xa80], R3 ;  /* 0x000a800301007387 */ /* 0x0005e80000100800 */
[----:B0-----:R-:W3:Y:S01]  /*39c40*/  LDL.LU R63, [R1+0x4e4] ;  /* 0x0004e400013f7983 */ /* 0x001ee20000300800 */
[----:B-1----:R-:W-:-:S02]  /*39c50*/  @!P1 IMAD.MOV.U32 R42, RZ, RZ, R2 ;  /* 0x000000ffff2a9224 */ /* 0x002fc400078e0002 */
[----:B------:R-:W-:Y:S01]  /*39c60*/  @!P1 IMAD.MOV.U32 R43, RZ, RZ, R3 ;  /* 0x000000ffff2b9224 */ /* 0x000fe200078e0003 */
[----:B------:R-:W3:Y:S04]  /*39c70*/  LDL.LU R61, [R1+0x4f0] ;  /* 0x0004f000013d7983 */ /* 0x000ee80000300800 */
[----:B--2---:R-:W2:Y:S04]  /*39c80*/  LDL.LU R3, [R1+0x4f4] ;  /* 0x0004f40001037983 */ /* 0x004ea80000300800 */
[----:B------:R-:W2:Y:S04]  /*39c90*/  LDL.LU R2, [R1+0x4d8] ;  /* 0x0004d80001027983 */ /* 0x000ea80000300800 */
[----:B------:R0:W2:Y:S01]  /*39ca0*/  @!P1 LDG.E.U16 R79, desc[UR20][R42.64] ;  /* 0x000000142a4f9981 */ /* 0x0000a2000c1e1500 */
[----:B----4-:R-:W-:-:S05]  /*39cb0*/  IADD3 R0, P3, PT, R0, R70, RZ ;  /* 0x0000004600007210 */ /* 0x010fca0007f7e0ff */
[----:B------:R1:W-:Y:S01]  /*39cc0*/  STL [R1+0xab4], R0 ;  /* 0x000ab40001007387 */ /* 0x0003e20000100800 */
[----:B0-----:R-:W-:Y:S02]  /*39cd0*/  @!P1 IMAD.MOV.U32 R42, RZ, RZ, R0 ;  /* 0x000000ffff2a9224 */ /* 0x001fe400078e0000 */
[----:B---3--:R-:W-:-:S05]  /*39ce0*/  IMAD.X R74, R74, 0x1, R69, P3 ;  /* 0x000000014a4a7824 */ /* 0x008fca00018e0645 */
[----:B------:R-:W-:Y:S04]  /*39cf0*/  STL [R1+0xab0], R74 ;  /* 0x000ab04a01007387 */ /* 0x000fe80000100800 */
[----:B-1----:R-:W3:Y:S01]  /*39d00*/  LDL.LU R0, [R1+0x4dc] ;  /* 0x0004dc0001007983 */ /* 0x002ee20000300800 */
[----:B------:R-:W-:-:S05]  /*39d10*/  IADD3 R67, P3, PT, R67, R70, RZ ;  /* 0x0000004643437210 */ /* 0x000fca0007f7e0ff */
[----:B------:R-:W-:Y:S01]  /*39d20*/  IMAD.X R71, R71, 0x1, R69, P3 ;  /* 0x0000000147477824 */ /* 0x000fe200018e0645 */
[----:B------:R-:W-:Y:S01]  /*39d30*/  PRMT R81, RZ, 0x7610, R81 ;  /* 0x00007610ff517816 */ /* 0x000fe20000000051 */
[----:B------:R-:W-:Y:S01]  /*39d40*/  @!P1 IMAD.MOV.U32 R43, RZ, RZ, R74 ;  /* 0x000000ffff2b9224 */ /* 0x000fe200078e004a */
[----:B------:R-:W-:Y:S01]  /*39d50*/  PRMT R83, RZ, 0x7610, R83 ;  /* 0x00007610ff537816 */ /* 0x000fe20000000053 */
[----:B------:R-:W-:Y:S04]  /*39d60*/  STL [R1+0x4d4], R67 ;  /* 0x0004d44301007387 */ /* 0x000fe80000100800 */
[----:B------:R0:W4:Y:S04]  /*39d70*/  @!P1 LDG.E.U16 R81, desc[UR20][R42.64] ;  /* 0x000000142a519981 */ /* 0x000128000c1e1500 */
[----:B------:R-:W-:Y:S01]  /*39d80*/  STL [R1+0x4d0], R71 ;  /* 0x0004d04701007387 */ /* 0x000fe20000100800 */
[----:B0-----:R-:W-:-:S02]  /*39d90*/  @!P1 IMAD.MOV.U32 R42, RZ, RZ, R67 ;  /* 0x000000ffff2a9224 */ /* 0x001fc400078e0043 */
[----:B------:R-:W-:Y:S01]  /*39da0*/  @!P1 IMAD.MOV.U32 R43, RZ, RZ, R71 ;  /* 0x000000ffff2b9224 */ /* 0x000fe200078e0047 */
[----:B------:R-:W-:-:S04]  /*39db0*/  PRMT R85, RZ, 0x7610, R85 ;  /* 0x00007610ff557816 */ /* 0x000fc80000000055 */
[----:B------:R0:W4:Y:S01]  /*39dc0*/  @!P1 LDG.E.U16 R83, desc[UR20][R42.64] ;  /* 0x000000142a539981 */ /* 0x000122000c1e1500 */
[----:B------:R-:W-:Y:S02]  /*39dd0*/  PRMT R87, RZ, 0x7610, R87 ;  /* 0x00007610ff577816 */ /* 0x000fe40000000057 */
[----:B------:R-:W-:Y:S02]  /*39de0*/  PRMT R89, RZ, 0x7610, R89 ;  /* 0x00007610ff597816 */ /* 0x000fe40000000059 */
[----:B------:R-:W-:-:S05]  /*39df0*/  IADD3 R63, P3, PT, R63, R70, RZ ;  /* 0x000000463f3f7210 */ /* 0x000fca0007f7e0ff */
[----:B------:R-:W-:Y:S01]  /*39e00*/  IMAD.X R65, R65, 0x1, R69, P3 ;  /* 0x0000000141417824 */ /* 0x000fe200018e0645 */
[----:B--2---:R-:W-:-:S05]  /*39e10*/  IADD3 R3, P3, PT, R3, R70, RZ ;  /* 0x0000004603037210 */ /* 0x004fca0007f7e0ff */
[----:B------:R-:W-:Y:S01]  /*39e20*/  IMAD.X R61, R61, 0x1, R69, P3 ;  /* 0x000000013d3d7824 */ /* 0x000fe200018e0645 */
[----:B------:R1:W-:Y:S04]  /*39e30*/  STL [R1+0x4e4], R63 ;  /* 0x0004e43f01007387 */ /* 0x0003e80000100800 */
[----:B------:R2:W-:Y:S01]  /*39e40*/  STL [R1+0x4e0], R65 ;  /* 0x0004e04101007387 */ /* 0x0005e20000100800 */
[----:B0-----:R-:W-:-:S03]  /*39e50*/  @!P1 IMAD.MOV.U32 R42, RZ, RZ, R63 ;  /* 0x000000ffff2a9224 */ /* 0x001fc600078e003f */
[----:B------:R-:W-:Y:S01]  /*39e60*/  STL [R1+0x4f4], R3 ;  /* 0x0004f40301007387 */ /* 0x000fe20000100800 */
[----:B------:R-:W-:-:S03]  /*39e70*/  @!P1 IMAD.MOV.U32 R43, RZ, RZ, R65 ;  /* 0x000000ffff2b9224 */ /* 0x000fc600078e0041 */
[----:B------:R0:W-:Y:S04]  /*39e80*/  STL [R1+0x4f0], R61 ;  /* 0x0004f03d01007387 */ /* 0x0001e80000100800 */
[----:B------:R0:W4:Y:S01]  /*39e90*/  @!P1 LDG.E.U16 R85, desc[UR20][R42.64] ;  /* 0x000000142a559981 */ /* 0x000122000c1e1500 */
[----:B---3--:R-:W-:-:S05]  /*39ea0*/  IADD3 R0, P3, PT, R0, R70, RZ ;  /* 0x0000004600007210 */ /* 0x008fca0007f7e0ff */
[----:B------:R-:W-:Y:S01]  /*39eb0*/  IMAD.X R2, R2, 0x1, R69, P3 ;  /* 0x0000000102027824 */ /* 0x000fe200018e0645 */
[----:B------:R-:W-:Y:S04]  /*39ec0*/  STL [R1+0x4dc], R0 ;  /* 0x0004dc0001007387 */ /* 0x000fe80000100800 */
[----:B------:R3:W-:Y:S04]  /*39ed0*/  STL [R1+0x4d8], R2 ;  /* 0x0004d80201007387 */ /* 0x0007e80000100800 */
[----:B-1----:R-:W4:Y:S04]  /*39ee0*/  LDL.LU R63, [R1+0x290] ;  /* 0x00029000013f7983 */ /* 0x002f280000300800 */
[----:B--2---:R-:W2:Y:S04]  /*39ef0*/  LDL.LU R65, [R1+0x270] ;  /* 0x0002700001417983 */ /* 0x004ea80000300800 */
[----:B------:R-:W2:Y:S01]  /*39f00*/  LDL.LU R67, [R1+0x250] ;  /* 0x0002500001437983 */ /* 0x000ea20000300800 */
[----:B0-----:R-:W-:-:S03]  /*39f10*/  @!P1 IMAD.MOV.U32 R42, RZ, RZ, R3 ;  /* 0x000000ffff2a9224 */ /* 0x001fc600078e0003 */
[----:B------:R-:W2:Y:S01]  /*39f20*/  LDL.LU R74, [R1+0x230] ;  /* 0x00023000014a7983 */ /* 0x000ea20000300800 */
[----:B------:R-:W-:-:S03]  /*39f30*/  @!P1 IMAD.MOV.U32 R43, RZ, RZ, R61 ;  /* 0x000000ffff2b9224 */ /* 0x000fc600078e003d */
[----:B------:R-:W2:Y:S01]  /*39f40*/  LDL.LU R76, [R1+0x210] ;  /* 0x00021000014c7983 */ /* 0x000ea20000300800 */
[----:B------:R-:W-:-:S03]  /*39f50*/  IMAD.MOV.U32 R61, RZ, RZ, R72 ;  /* 0x000000ffff3d7224 */ /* 0x000fc600078e0048 */
[----:B------:R-:W2:Y:S04]  /*39f60*/  LDL.LU R78, [R1+0x1f0] ;  /* 0x0001f000014e7983 */ /* 0x000ea80000300800 */
[----:B------:R-:W2:Y:S04]  /*39f70*/  LDL.LU R80, [R1+0x1d0] ;  /* 0x0001d00001507983 */ /* 0x000ea80000300800 */
[----:B------:R-:W2:Y:S04]  /*39f80*/  LDL.LU R86, [R1+0x1b0] ;  /* 0x0001b00001567983 */ /* 0x000ea80000300800 */
[----:B------:R-:W2:Y:S04]  /*39f90*/  LDL.LU R72, [R1+0x190] ;  /* 0x0001900001487983 */ /* 0x000ea80000300800 */
[----:B------:R-:W2:Y:S04]  /*39fa0*/  LDL.LU R82, [R1+0x130] ;  /* 0x0001300001527983 */ /* 0x000ea80000300800 */
[----:B------:R-:W2:Y:S04]  /*39fb0*/  LDL.LU R84, [R1+0x110] ;  /* 0x0001100001547983 */ /* 0x000ea80000300800 */
[----:B------:R0:W2:Y:S04]  /*39fc0*/  @!P1 LDG.E.U16 R87, desc[UR20][R42.64] ;  /* 0x000000142a579981 */ /* 0x0000a8000c1e1500 */
[----:B------:R-:W2:Y:S04]  /*39fd0*/  LDL.LU R88, [R1+0xf0] ;  /* 0x0000f00001587983 */ /* 0x000ea80000300800 */
[----:B------:R-:W2:Y:S01]  /*39fe0*/  LDL.LU R90, [R1+0xd0] ;  /* 0x0000d000015a7983 */ /* 0x000ea20000300800 */
[----:B0-----:R-:W-:-:S02]  /*39ff0*/  @!P1 IMAD.MOV.U32 R42, RZ, RZ, R0 ;  /* 0x000000ffff2a9224 */ /* 0x001fc400078e0000 */
[----:B------:R-:W-:Y:S01]  /*3a000*/  @!P1 IMAD.MOV.U32 R43, RZ, RZ, R2 ;  /* 0x000000ffff2b9224 */ /* 0x000fe200078e0002 */
[----:B------:R-:W2:Y:S04]  /*3a010*/  LDL.LU R92, [R1+0xb0] ;  /* 0x0000b000015c7983 */ /* 0x000ea80000300800 */
[----:B------:R-:W2:Y:S04]  /*3a020*/  LDL.LU R71, [R1+0x90] ;  /* 0x0000900001477983 */ /* 0x000ea80000300800 */
[----:B---3--:R-:W3:Y:S04]  /*3a030*/  LDL.LU R2, [R1+0x70] ;  /* 0x0000700001027983 */ /* 0x008ee80000300800 */
[----:B------:R-:W2:Y:S04]  /*3a040*/  LDL.LU R3, [R1+0x50] ;  /* 0x0000500001037983 */ /* 0x000ea80000300800 */
[----:B------:R-:W2:Y:S04]  /*3a050*/  LDL.LU R0, [R1+0x30] ;  /* 0x0000300001007983 */ /* 0x000ea80000300800 */
[----:B------:R0:W2:Y:S04]  /*3a060*/  @!P1 LDG.E.U16 R89, desc[UR20][R42.64] ;  /* 0x000000142a599981 */ /* 0x0000a8000c1e1500 */
[----:B------:R-:W2:Y:S04]  /*3a070*/  LDL.LU R42, [R1+0x4e8] ;  /* 0x0004e800012a7983 */ /* 0x000ea80000300800 */
[----:B------:R-:W0:Y:S01]  /*3a080*/  LDL.LU R43, [R1+0x4ec] ;  /* 0x0004ec00012b7983 */ /* 0x000e220000300800 */
[----:B------:R-:W-:-:S02]  /*3a090*/  PRMT R91, RZ, 0x7610, R91 ;  /* 0x00007610ff5b7816 */ /* 0x000fc4000000005b */
[----:B0-----:R-:W-:-:S05]  /*3a0a0*/  IADD3 R43, P3, PT, R43, R70, RZ ;  /* 0x000000462b2b7210 */ /* 0x001fca0007f7e0ff */
[----:B--2---:R-:W-:Y:S01]  /*3a0b0*/  IMAD.X R42, R42, 0x1, R69, P3 ;  /* 0x000000012a2a7824 */ /* 0x004fe200018e0645 */
[----:B------:R0:W-:Y:S04]  /*3a0c0*/  STL [R1+0x4ec], R43 ;  /* 0x0004ec2b01007387 */ /* 0x0001e80000100800 */
[----:B------:R1:W-:Y:S01]  /*3a0d0*/  STL [R1+0x4e8], R42 ;  /* 0x0004e82a01007387 */ /* 0x0003e20000100800 */
[----:B0-----:R-:W-:-:S04]  /*3a0e0*/  @!P1 LOP3.LUT R43, R43, R42, RZ, 0x3c, !PT ;  /* 0x0000002a2b2b9212 */ /* 0x001fc800078e3cff */
[----:B-1----:R-:W-:-:S04]  /*3a0f0*/  @!P1 LOP3.LUT R42, R43, R42, RZ, 0x3c, !PT ;  /* 0x0000002a2b2a9212 */ /* 0x002fc800078e3cff */
[----:B------:R-:W-:-:S05]  /*3a100*/  @!P1 LOP3.LUT R43, R43, R42, RZ, 0x3c, !PT ;  /* 0x0000002a2b2b9212 */ /* 0x000fca00078e3cff */
[----:B------:R0:W2:Y:S04]  /*3a110*/  @!P1 LDG.E.U16 R91, desc[UR20][R42.64] ;  /* 0x000000142a5b9981 */ /* 0x0000a8000c1e1500 */
[----:B------:R-:W2:Y:S04]  /*3a120*/  LDL.LU R42, [R1+0x30c] ;  /* 0x00030c00012a7983 */ /* 0x000ea80000300800 */
[----:B------:R-:W0:Y:S01]  /*3a130*/  LDL.LU R43, [R1+0x310] ;  /* 0x00031000012b7983 */ /* 0x000e220000300800 */
[----:B------:R-:W-:Y:S02]  /*3a140*/  PRMT R93, RZ, 0x7610, R93 ;  /* 0x00007610ff5d7816 */ /* 0x000fe4000000005d */
[----:B0-----:R-:W-:-:S05]  /*3a150*/  IADD3 R43, P3, PT, R43, R70, RZ ;  /* 0x000000462b2b7210 */ /* 0x001fca0007f7e0ff */
[----:B--2---:R-:W-:Y:S01]  /*3a160*/  IMAD.X R42, R42, 0x1, R69, P3 ;  /* 0x000000012a2a7824 */ /* 0x004fe200018e0645 */
[----:B------:R0:W-:Y:S04]  /*3a170*/  STL [R1+0x310], R43 ;  /* 0x0003102b01007387 */ /* 0x0001e80000100800 */
[----:B------:R1:W-:Y:S01]  /*3a180*/  STL [R1+0x30c], R42 ;  /* 0x00030c2a01007387 */ /* 0x0003e20000100800 */
[----:B0-----:R-:W-:-:S04]  /*3a190*/  @!P1 LOP3.LUT R43, R43, R42, RZ, 0x3c, !PT ;  /* 0x0000002a2b2b9212 */ /* 0x001fc800078e3cff */
[----:B-1----:R-:W-:-:S04]  /*3a1a0*/  @!P1 LOP3.LUT R42, R43, R42, RZ, 0x3c, !PT ;  /* 0x0000002a2b2a9212 */ /* 0x002fc800078e3cff */
[----:B------:R-:W-:-:S05]  /*3a1b0*/  @!P1 LOP3.LUT R43, R43, R42, RZ, 0x3c, !PT ;  /* 0x0000002a2b2b9212 */ /* 0x000fca00078e3cff */
[----:B------:R-:W2:Y:S01]  /*3a1c0*/  @!P1 LDG.E.U16 R93, desc[UR20][R42.64] ;  /* 0x000000142a5d9981 */ /* 0x000ea2000c1e1500 */
[----:B------:R-:W-:Y:S06]  /*3a1d0*/  BAR.SYNC.DEFER_BLOCKING 0x0 ;  /* 0x0000000000007b1d */ /* 0x000fec0000010000 */
[----:B------:R-:W2:Y:S04]  /*3a1e0*/  LDL.LU R42, [R1+0x170] ;  /* 0x00017000012a7983 */ /* 0x000ea80000300800 */
[----:B------:R-:W2:Y:S04]  /*3a1f0*/  LDL.LU R43, [R1+0x150] ;  /* 0x00015000012b7983 */ /* 0x000ea80000300800 */
[----:B------:R0:W-:Y:S04]  /*3a200*/  STS.U16 [R68+UR8+0x10000], R61 ;  /* 0x0100003d44007988 */ /* 0x0001e80008000408 */
[----:B----4-:R1:W-:Y:S04]  /*3a210*/  STS.U16 [R68+UR8+0x10400], R63 ;  /* 0x0104003f44007988 */ /* 0x0103e80008000408 */
[----:B------:R4:W-:Y:S04]  /*3a220*/  STS.U16 [R68+UR8+0x10800], R65 ;  /* 0x0108004144007988 */ /* 0x0009e80008000408 */
[----:B0-----:R-:W2:Y:S04]  /*3a230*/  LDL.LU R61, [R1+0x1350] ;  /* 0x00135000013d7983 */ /* 0x001ea80000300800 */
[----:B-1----:R-:W2:Y:S04]  /*3a240*/  LDL.LU R63, [R1+0x134c] ;  /* 0x00134c00013f7983 */ /* 0x002ea80000300800 */
[----:B----4-:R-:W4:Y:S04]  /*3a250*/  LDL.LU R65, [R1+0x1348] ;  /* 0x0013480001417983 */ /* 0x010f280000300800 */
[----:B------:R0:W-:Y:S04]  /*3a260*/  STS.U16 [R68+UR8+0x10c00], R67 ;  /* 0x010c004344007988 */ /* 0x0001e80008000408 */
[----:B------:R1:W-:Y:S04]  /*3a270*/  STS.U16 [R68+UR8+0x11000], R74 ;  /* 0x0110004a44007988 */ /* 0x0003e80008000408 */
[----:B------:R3:W-:Y:S04]  /*3a280*/  STS.U16 [R68+UR8+0x11400], R76 ;  /* 0x0114004c44007988 */ /* 0x0007e80008000408 */
[----:B0-----:R-:W4:Y:S04]  /*3a290*/  LDL.LU R67, [R1+0x1344] ;  /* 0x0013440001437983 */ /* 0x001f280000300800 */
[----:B-1----:R-:W4:Y:S04]  /*3a2a0*/  LDL.LU R74, [R1+0x1340] ;  /* 0x00134000014a7983 */ /* 0x002f280000300800 */
[----:B---3--:R-:W3:Y:S04]  /*3a2b0*/  LDL.LU R76, [R1+0x133c] ;  /* 0x00133c00014c7983 */ /* 0x008ee80000300800 */
[----:B------:R0:W-:Y:S04]  /*3a2c0*/  STS.U16 [R68+UR8+0x11800], R78 ;  /* 0x0118004e44007988 */ /* 0x0001e80008000408 */
[----:B------:R1:W-:Y:S04]  /*3a2d0*/  STS.U16 [R68+UR8+0x11c00], R80 ;  /* 0x011c005044007988 */ /* 0x0003e80008000408 */
[----:B------:R1:W-:Y:S04]  /*3a2e0*/  STS.U16 [R68+UR8+0x12000], R86 ;  /* 0x0120005644007988 */ /* 0x0003e80008000408 */
[----:B0-----:R-:W3:Y:S04]  /*3a2f0*/  LDL.LU R78, [R1+0x1338] ;  /* 0x00133800014e7983 */ /* 0x001ee80000300800 */
[----:B-1----:R-:W3:Y:S04]  /*3a300*/  LDL.LU R80, [R1+0x1334] ;  /* 0x0013340001507983 */ /* 0x002ee80000300800 */
[----:B------:R-:W3:Y:S04]  /*3a310*/  LDL.LU R86, [R1+0x1330] ;  /* 0x0013300001567983 */ /* 0x000ee80000300800 */
[----:B------:R0:W-:Y:S04]  /*3a320*/  STS.U16 [R68+UR8+0x12400], R72 ;  /* 0x0124004844007988 */ /* 0x0001e80008000408 */
[----:B------:R1:W-:Y:S04]  /*3a330*/  STS.U16 [R68+UR8+0x13000], R82 ;  /* 0x0130005244007988 */ /* 0x0003e80008000408 */
[----:B0-----:R-:W3:Y:S04]  /*3a340*/  LDL.LU R72, [R1+0x132c] ;  /* 0x00132c0001487983 */ /* 0x001ee80000300800 */
[----:B------:R0:W-:Y:S04]  /*3a350*/  STS.U16 [R68+UR8+0x13400], R84 ;  /* 0x0134005444007988 */ /* 0x0001e80008000408 */
[----:B-1----:R-:W3:Y:S04]  /*3a360*/  LDL.LU R82, [R1+0x2ac] ;  /* 0x0002ac0001527983 */ /* 0x002ee80000300800 */
        /* <DEDUP_REMOVED lines=14> */
[----:B-1----:R-:W3:Y:S04]  /*3a450*/  LDL.LU R0, [R1+0x1ac] ;  /* 0x0001ac0001007983 */ /* 0x002ee80000300800 */
        /* <DEDUP_REMOVED lines=8> */
[----:B--2---:R0:W-:Y:S04]  /*3a4e0*/  STS.U16 [R68+UR8+0x12800], R42 ;  /* 0x0128002a44007988 */ /* 0x0041e80008000408 */
[----:B------:R1:W-:Y:S04]  /*3a4f0*/  STS.U16 [R68+UR8+0x12c00], R43 ;  /* 0x012c002b44007988 */ /* 0x0003e80008000408 */
[----:B0-----:R-:W2:Y:S04]  /*3a500*/  LDL.LU R42, [R1+0x4c] ;  /* 0x00004c00012a7983 */ /* 0x001ea80000300800 */
[----:B-1----:R-:W2:Y:S04]  /*3a510*/  LDL.LU R43, [R1+0x2c] ;  /* 0x00002c00012b7983 */ /* 0x002ea80000300800 */
[----:B----4-:R-:W-:Y:S04]  /*3a520*/  STS.U16 [R68+UR8+0x15c00], R65 ;  /* 0x015c004144007988 */ /* 0x010fe80008000408 */
[----:B---3--:R0:W-:Y:S04]  /*3a530*/  STS.U16 [R68+UR8+0x15800], R86 ;  /* 0x0158005644007988 */ /* 0x0081e80008000408 */
[----:B0-----:R-:W3:Y:S04]  /*3a540*/  LDL.LU R86, [R1+0x6c] ;  /* 0x00006c0001567983 */ /* 0x001ee80000300800 */
[----:B------:R-:W4:Y:S04]  /*3a550*/  LDL.LU R65, [R1+0x8c] ;  /* 0x00008c0001417983 */ /* 0x000f280000300800 */
[----:B------:R-:W2:Y:S04]  /*3a560*/  LDL.LU R49, [R1+0xac] ;  /* 0x0000ac0001317983 */ /* 0x000ea80000300800 */
[----:B------:R-:W2:Y:S04]  /*3a570*/  LDL.LU R8, [R1+0xcc] ;  /* 0x0000cc0001087983 */ /* 0x000ea80000300800 */
[----:B------:R-:W2:Y:S04]  /*3a580*/  LDL.LU R16, [R1+0xec] ;  /* 0x0000ec0001107983 */ /* 0x000ea80000300800 */
[----:B------:R-:W2:Y:S04]  /*3a590*/  LDL.LU R24, [R1+0x10c] ;  /* 0x00010c0001187983 */ /* 0x000ea80000300800 */
[----:B------:R0:W-:Y:S04]  /*3a5a0*/  STS.U16 [R68+UR8+0x15400], R72 ;  /* 0x0154004844007988 */ /* 0x0001e80008000408 */
[----:B------:R-:W2:Y:S04]  /*3a5b0*/  LDL.LU R32, [R1+0x12c] ;  /* 0x00012c0001207983 */ /* 0x000ea80000300800 */
[----:B------:R-:W2:Y:S01]  /*3a5c0*/  LDL.LU R40, [R1+0x14c] ;  /* 0x00014c0001287983 */ /* 0x000ea20000300800 */
[----:B0-----:R-:W-:-:S03]  /*3a5d0*/  LOP3.LUT R72, R68, 0x10, RZ, 0x3c, !PT ;  /* 0x0000001044487812 */ /* 0x001fc600078e3cff */
[----:B------:R-:W2:Y:S04]  /*3a5e0*/  LDL.LU R44, [R1+0x16c] ;  /* 0x00016c00012c7983 */ /* 0x000ea80000300800 */
[----:B------:R-:W2:Y:S04]  /*3a5f0*/  LDL.LU R46, [R1+0x18c] ;  /* 0x00018c00012e7983 */ /* 0x000ea80000300800 */
        /* <DEDUP_REMOVED lines=18> */
[----:B--2---:R-:W-:Y:S04]  /*3a720*/  STS.U16 [R72+UR8+0x12480], R46 ;  /* 0x0124802e48007988 */ /* 0x004fe80008000408 */
[----:B------:R-:W-:Y:S04]  /*3a730*/  STS.U16 [R72+UR8+0x12880], R44 ;  /* 0x0128802c48007988 */ /* 0x000fe80008000408 */
[----:B------:R-:W-:Y:S04]  /*3a740*/  STS.U16 [R72+UR8+0x12c80], R40 ;  /* 0x012c802848007988 */ /* 0x000fe80008000408 */
[----:B------:R-:W-:Y:S04]  /*3a750*/  STS.U16 [R72+UR8+0x13080], R32 ;  /* 0x0130802048007988 */ /* 0x000fe80008000408 */
[----:B------:R-:W-:Y:S04]  /*3a760*/  STS.U16 [R72+UR8+0x13480], R24 ;  /* 0x0134801848007988 */ /* 0x000fe80008000408 */
[----:B------:R-:W-:Y:S04]  /*3a770*/  STS.U16 [R72+UR8+0x13880], R16 ;  /* 0x0138801048007988 */ /* 0x000fe80008000408 */
[----:B------:R-:W-:Y:S04]  /*3a780*/  STS.U16 [R72+UR8+0x13c80], R8 ;  /* 0x013c800848007988 */ /* 0x000fe80008000408 */
[----:B------:R-:W-:Y:S04]  /*3a790*/  STS.U16 [R72+UR8+0x14080], R49 ;  /* 0x0140803148007988 */ /* 0x000fe80008000408 */
[----:B----4-:R-:W-:Y:S04]  /*3a7a0*/  STS.U16 [R72+UR8+0x14480], R65 ;  /* 0x0144804148007988 */ /* 0x010fe80008000408 */
[----:B---3--:R-:W-:Y:S04]  /*3a7b0*/  STS.U16 [R72+UR8+0x14880], R86 ;  /* 0x0148805648007988 */ /* 0x008fe80008000408 */
[----:B------:R-:W-:Y:S04]  /*3a7c0*/  STS.U16 [R72+UR8+0x14c80], R42 ;  /* 0x014c802a48007988 */ /* 0x000fe80008000408 */
[----:B------:R-:W-:Y:S04]  /*3a7d0*/  STS.U16 [R72+UR8+0x15080], R43 ;  /* 0x0150802b48007988 */ /* 0x000fe80008000408 */
[----:B------:R0:W-:Y:S04]  /*3a7e0*/  STS.U16 [R72+UR8+0x15480], R0 ;  /* 0x0154800048007988 */ /* 0x0001e80008000408 */
[----:B0-----:R-:W2:Y:S04]  /*3a7f0*/  LDL.LU R0, [R1+0x1304] ;  /* 0x0013040001007983 */ /* 0x001ea80000300800 */
[----:B------:R-:W3:Y:S04]  /*3a800*/  LDL.LU R46, [R1+0x188] ;  /* 0x00018800012e7983 */ /* 0x000ee80000300800 */
[----:B------:R-:W4:Y:S04]  /*3a810*/  LDL.LU R44, [R1+0x168] ;  /* 0x00016800012c7983 */ /* 0x000f280000300800 */
        /* <DEDUP_REMOVED lines=12> */
[----:B0-----:R-:W2:Y:S04]  /*3a8e0*/  LDL.LU R84, [R1+0x1a8] ;  /* 0x0001a80001547983 */ /* 0x001ea80000300800 */
        /* <DEDUP_REMOVED lines=12> */
[----:B------:R-:W-:Y:S04]  /*3a9b0*/  STS.U16 [R72+UR8+0x17880], R50 ;  /* 0x0178803248007988 */ /* 0x000fe80008000408 */
[----:B-1----:R-:W2:Y:S04]  /*3a9c0*/  LDL.LU R48, [R1+0x288] ;  /* 0x0002880001307983 */ /* 0x002ea80000300800 */
[----:B------:R0:W-:Y:S04]  /*3a9d0*/  STS.U16 [R72+UR8+0x17c80], R52 ;  /* 0x017c803448007988 */ /* 0x0001e80008000408 */
[----:B0-----:R-:W2:Y:S04]  /*3a9e0*/  LDL.LU R72, [R1+0x1300] ;  /* 0x0013000001487983 */ /* 0x001ea80000300800 */
[----:B------:R-:W2:Y:S01]  /*3a9f0*/  LDL.LU R52, [R1+0x2a8] ;  /* 0x0002a80001347983 */ /* 0x000ea20000300800 */
[----:B------:R-:W-:-:S05]  /*3aa00*/  LOP3.LUT R50, R68, 0x20, RZ, 0x3c, !PT ;  /* 0x0000002044327812 */ /* 0x000fca00078e3cff */
        /* <DEDUP_REMOVED lines=9> */
[----:B---3--:R-:W-:Y:S04]  /*3aaa0*/  STS.U16 [R50+UR8+0x12500], R46 ;  /* 0x0125002e32007988 */ /* 0x008fe80008000408 */
[----:B----4-:R-:W-:Y:S04]  /*3aab0*/  STS.U16 [R50+UR8+0x12900], R44 ;  /* 0x0129002c32007988 */ /* 0x010fe80008000408 */
        /* <DEDUP_REMOVED lines=33> */
[----:B------:R0:W-:Y:S02]  /*3acd0*/  STS.U16 [R50+UR8+0x15900], R82 ;  /* 0x0159005232007988 */ /* 0x0001e40008000408 */
[----:B0-----:R-:W-:-:S05]  /*3ace0*/  LOP3.LUT R82, R68, 0x20, RZ, 0x3c, !PT ;  /* 0x0000002044527812 */ /* 0x001fca00078e3cff */
[----:B------:R-:W-:Y:S01]  /*3acf0*/  STS.U16 [R82+UR8+0x15d00], R61 ;  /* 0x015d003d52007988 */ /* 0x000fe20008000408 */
[----:B------:R-:W-:-:S03]  /*3ad00*/  LOP3.LUT R50, R68, 0x30, RZ, 0x3c, !PT ;  /* 0x0000003044327812 */ /* 0x000fc600078e3cff */
        /* <DEDUP_REMOVED lines=51> */
[----:B------:R-:W-:Y:S04]  /*3b040*/  STS.U16 [R50+UR8+0x15980], R80 ;  /* 0x0159805032007988 */ /* 0x000fe80008000408 */
        /* <DEDUP_REMOVED lines=31> */
[----:B------:R1:W-:Y:S04]  /*3b240*/  STS.U16 [R10+UR8+0x15600], R71 ;  /* 0x015600470a007988 */ /* 0x0003e80008000408 */
[----:B0-----:R-:W2:Y:S04]  /*3b250*/  LDL.LU R2, [R1+0x12f4] ;  /* 0x0012f40001027983 */ /* 0x001ea80000300800 */
[----:B-1----:R-:W3:Y:S04]  /*3b260*/  LDL.LU R71, [R1+0x12f0] ;  /* 0x0012f00001477983 */ /* 0x002ee80000300800 */
[----:B------:R-:W4:Y:S04]  /*3b270*/  LDL.LU R48, [R1+0x29c] ;  /* 0x00029c0001307983 */ /* 0x000f280000300800 */
[----:B------:R-:W2:Y:S04]  /*3b280*/  LDL.LU R33, [R1+0x27c] ;  /* 0x00027c0001217983 */ /* 0x000ea80000300800 */
[----:B------:R-:W3:Y:S04]  /*3b290*/  LDL.LU R25, [R1+0x25c] ;  /* 0x00025c0001197983 */ /* 0x000ee80000300800 */
        /* <DEDUP_REMOVED lines=29> */
[----:B--2---:R-:W-:Y:S04]  /*3b470*/  STS.U16 [R11+UR8+0x10680], R33 ;  /* 0x010680210b007988 */ /* 0x004fe80008000408 */
[----:B---3--:R0:W-:Y:S04]  /*3b480*/  STS.U16 [R11+UR8+0x10a80], R25 ;  /* 0x010a80190b007988 */ /* 0x0081e80008000408 */
[----:B------:R1:W-:Y:S04]  /*3b490*/  STS.U16 [R11+UR8+0x10e80], R17 ;  /* 0x010e80110b007988 */ /* 0x0003e80008000408 */
[----:B0-----:R-:W2:Y:S04]  /*3b4a0*/  LDL.LU R25, [R1+0x298] ;  /* 0x0002980001197983 */ /* 0x001ea80000300800 */
[----:B-1----:R-:W3:Y:S04]  /*3b4b0*/  LDL.LU R17, [R1+0x278] ;  /* 0x0002780001117983 */ /* 0x002ee80000300800 */
[----:B------:R0:W-:Y:S04]  /*3b4c0*/  STS.U16 [R11+UR8+0x11280], R9 ;  /* 0x011280090b007988 */ /* 0x0001e80008000408 */
        /* <DEDUP_REMOVED lines=15> */
[----:B0-----:R-:W4:Y:S04]  /*3b5c0*/  LDL.LU R9, [R1+0x258] ;  /* 0x0002580001097983 */ /* 0x001f280000300800 */
[----:B-1----:R-:W4:Y:S04]  /*3b5d0*/  LDL.LU R47, [R1+0x238] ;  /* 0x00023800012f7983 */ /* 0x002f280000300800 */
[----:B------:R0:W-:Y:S04]  /*3b5e0*/  STS.U16 [R11+UR8+0x15280], R3 ;  /* 0x015280030b007988 */ /* 0x0001e80008000408 */
[----:B------:R-:W-:Y:S04]  /*3b5f0*/  STS.U16 [R11+UR8+0x15680], R92 ;  /* 0x0156805c0b007988 */ /* 0x000fe80008000408 */
[----:B0-----:R-:W4:Y:S04]  /*3b600*/  LDL.LU R3, [R1+0x12ec] ;  /* 0x0012ec0001037983 */ /* 0x001f280000300800 */
[----:B------:R-:W4:Y:S04]  /*3b610*/  LDL.LU R63, [R1+0x218] ;  /* 0x00021800013f7983 */ /* 0x000f280000300800 */
[----:B------:R-:W4:Y:S04]  /*3b620*/  LDL.LU R84, [R1+0x1f8] ;  /* 0x0001f80001547983 */ /* 0x000f280000300800 */
[----:B------:R-:W4:Y:S04]  /*3b630*/  LDL.LU R46, [R1+0x1d8] ;  /* 0x0001d800012e7983 */ /* 0x000f280000300800 */
[----:B------:R-:W-:Y:S04]  /*3b640*/  STS.U16 [R11+UR8+0x15a80], R76 ;  /* 0x015a804c0b007988 */ /* 0x000fe80008000408 */
[----:B------:R-:W4:Y:S04]  /*3b650*/  LDL.LU R44, [R1+0x1b8] ;  /* 0x0001b800012c7983 */ /* 0x000f280000300800 */
[----:B------:R-:W-:Y:S01]  /*3b660*/  STS.U16 [R11+UR8+0x15e80], R55 ;  /* 0x015e80370b007988 */ /* 0x000fe20008000408 */
[----:B------:R-:W-:-:S03]  /*3b670*/  LOP3.LUT R10, R68, 0x60, RZ, 0x3c, !PT ;  /* 0x00000060440a7812 */ /* 0x000fc600078e3cff */
[----:B------:R-:W4:Y:S04]  /*3b680*/  LDL.LU R40, [R1+0x198] ;  /* 0x0001980001287983 */ /* 0x000f280000300800 */
[----:B------:R-:W-:Y:S04]  /*3b690*/  STS.U16 [R11+UR8+0x16280], R5 ;  /* 0x016280050b007988 */ /* 0x000fe80008000408 */
        /* <DEDUP_REMOVED lines=15> */
[----:B------:R-:W4:Y:S04]  /*3b790*/  LDL.LU R43, [R1+0x78] ;  /* 0x00007800012b7983 */ /* 0x000f280000300800 */
[----:B--2---:R-:W-:Y:S04]  /*3b7a0*/  STS.U16 [R10+UR8+0x10300], R25 ;  /* 0x010300190a007988 */ /* 0x004fe80008000408 */
[----:B---3--:R0:W-:Y:S04]  /*3b7b0*/  STS.U16 [R10+UR8+0x10700], R17 ;  /* 0x010700110a007988 */ /* 0x0081e80008000408 */
[----:B0-----:R-:W2:Y:S04]  /*3b7c0*/  LDL.LU R17, [R1+0x58] ;  /* 0x0000580001117983 */ /* 0x001ea80000300800 */
[----:B----4-:R0:W-:Y:S04]  /*3b7d0*/  STS.U16 [R10+UR8+0x10b00], R9 ;  /* 0x010b00090a007988 */ /* 0x0101e80008000408 */
[----:B------:R1:W-:Y:S04]  /*3b7e0*/  STS.U16 [R10+UR8+0x10f00], R47 ;  /* 0x010f002f0a007988 */ /* 0x0003e80008000408 */
[----:B0-----:R-:W3:Y:S04]  /*3b7f0*/  LDL.LU R9, [R1+0x294] ;  /* 0x0002940001097983 */ /* 0x001ee80000300800 */
[----:B-1----:R-:W4:Y:S04]  /*3b800*/  LDL.LU R47, [R1+0x274] ;  /* 0x00027400012f7983 */ /* 0x002f280000300800 */
[----:B------:R0:W-:Y:S04]  /*3b810*/  STS.U16 [R10+UR8+0x11300], R63 ;  /* 0x0113003f0a007988 */ /* 0x0001e80008000408 */
[----:B------:R1:W-:Y:S04]  /*3b820*/  STS.U16 [R10+UR8+0x11700], R84 ;  /* 0x011700540a007988 */ /* 0x0003e80008000408 */
[----:B------:R1:W-:Y:S04]  /*3b830*/  STS.U16 [R10+UR8+0x11b00], R46 ;  /* 0x011b002e0a007988 */ /* 0x0003e80008000408 */
[----:B0-----:R-:W4:Y:S04]  /*3b840*/  LDL.LU R63, [R1+0x254] ;  /* 0x00025400013f7983 */ /* 0x001f280000300800 */
[----:B------:R0:W-:Y:S04]  /*3b850*/  STS.U16 [R10+UR8+0x11f00], R44 ;  /* 0x011f002c0a007988 */ /* 0x0001e80008000408 */
[----:B-1----:R-:W4:Y:S04]  /*3b860*/  LDL.LU R84, [R1+0x234] ;  /* 0x0002340001547983 */ /* 0x002f280000300800 */
[----:B------:R1:W-:Y:S04]  /*3b870*/  STS.U16 [R10+UR8+0x12300], R40 ;  /* 0x012300280a007988 */ /* 0x0003e80008000408 */
[----:B------:R-:W4:Y:S04]  /*3b880*/  LDL.LU R46, [R1+0x214] ;  /* 0x00021400012e7983 */ /* 0x000f280000300800 */
        /* <DEDUP_REMOVED lines=18> */
[----:B0-----:R-:W4:Y:S04]  /*3b9b0*/  LDL.LU R42, [R1+0xd4] ;  /* 0x0000d400012a7983 */ /* 0x001f280000300800 */
[----:B-1----:R-:W4:Y:S04]  /*3b9c0*/  LDL.LU R43, [R1+0xb4] ;  /* 0x0000b400012b7983 */ /* 0x002f280000300800 */
[----:B--2---:R-:W-:Y:S04]  /*3b9d0*/  STS.U16 [R10+UR8+0x14b00], R17 ;  /* 0x014b00110a007988 */ /* 0x004fe80008000408 */
[----:B------:R0:W-:Y:S04]  /*3b9e0*/  STS.U16 [R10+UR8+0x14f00], R71 ;  /* 0x014f00470a007988 */ /* 0x0001e80008000408 */
[----:B------:R1:W-:Y:S04]  /*3b9f0*/  STS.U16 [R10+UR8+0x15300], R72 ;  /* 0x015300480a007988 */ /* 0x0003e80008000408 */
[----:B0-----:R-:W2:Y:S04]  /*3ba00*/  LDL.LU R71, [R1+0x12e8] ;  /* 0x0012e80001477983 */ /* 0x001ea80000300800 */
[----:B-1----:R-:W2:Y:S04]  /*3ba10*/  LDL.LU R72, [R1+0x12e4] ;  /* 0x0012e40001487983 */ /* 0x002ea80000300800 */
[----:B------:R-:W-:Y:S04]  /*3ba20*/  STS.U16 [R10+UR8+0x15700], R90 ;  /* 0x0157005a0a007988 */ /* 0x000fe80008000408 */
        /* <DEDUP_REMOVED lines=29> */
[----:B------:R2:W-:Y:S04]  /*3bc00*/  STS.U16 [R4+UR8+0x14b80], R3 ;  /* 0x014b800304007988 */ /* 0x0005e80008000408 */
[----:B0-----:R0:W5:Y:S04]  /*3bc10*/  LDL.LU R72, [R1+0x12e0] ;  /* 0x0012e00001487983 */ /* 0x0011680000300800 */
[----:B-1----:R0:W5:Y:S04]  /*3bc20*/  LDL.LU R71, [R1+0x12dc] ;  /* 0x0012dc0001477983 */ /* 0x0021680000300800 */
[----:B--2---:R0:W5:Y:S04]  /*3bc30*/  LDL.LU R3, [R1+0x12d8] ;  /* 0x0012d80001037983 */ /* 0x0041680000300800 */
[----:B------:R1:W-:Y:S04]  /*3bc40*/  STS.U16 [R4+UR8+0x14f80], R2 ;  /* 0x014f800204007988 */ /* 0x0003e80008000408 */
[----:B------:R2:W-:Y:S04]  /*3bc50*/  STS.U16 [R4+UR8+0x15380], R0 ;  /* 0x0153800004007988 */ /* 0x0005e80008000408 */
[----:B-1----:R0:W5:Y:S04]  /*3bc60*/  LDL.LU R2, [R1+0x12d4] ;  /* 0x0012d40001027983 */ /* 0x0021680000300800 */
[----:B--2---:R0:W5:Y:S04]  /*3bc70*/  LDL.LU R0, [R1+0x12d0] ;  /* 0x0012d00001007983 */ /* 0x0041680000300800 */
        /* <DEDUP_REMOVED lines=11> */
[----:B------:R1:W-:Y:S06]  /*3bd30*/  MEMBAR.ALL.CTA ;  /* 0x0000000000007992 */ /* 0x0003ec0000008000 */
[----:B-1----:R-:W1:Y:S01]  /*3bd40*/  FENCE.VIEW.ASYNC.S ;  /* 0x00000000000073c6 */ /* 0x002e620000000000 */
[----:B------:R-:W-:-:S04]  /*3bd50*/  ULEA UR6, UR18, UR8, 0x3 ;  /* 0x0000000812067291 */ /* 0x000fc8000f8e18ff */
[----:B------:R-:W-:Y:S01]  /*3bd60*/  UIADD3 UR6, UPT, UPT, UR6, 0x20000, URZ ;  /* 0x0002000006067890 */ /* 0x000fe2000fffe0ff */
[----:B-1----:R-:W-:Y:S06]  /*3bd70*/  BAR.SYNC.DEFER_BLOCKING 0x0 ;  /* 0x0000000000007b1d */ /* 0x002fec0000010000 */
[----:B0-----:R-:W-:Y:S05]  /*3bd80*/  @P0 BRA `(.L_x_10) ;  /* 0x0000000000900947 */ /* 0x001fea0003800000 */
[----:B------:R-:W-:Y:S02]  /*3bd90*/  UIADD3 UR19, UPT, UPT, UR9, 0x108, URZ ;  /* 0x0000010809137890 */ /* 0x000fe4000fffe0ff */
[----:B------:R-:W-:Y:S02]  /*3bda0*/  UIADD3 UR36, UPT, UPT, UR9, 0x110, URZ ;  /* 0x0000011009247890 */ /* 0x000fe4000fffe0ff */
[----:B------:R-:W-:Y:S02]  /*3bdb0*/  UIADD3 UR37, UPT, UPT, UR9, 0x118, URZ ;  /* 0x0000011809257890 */ /* 0x000fe4000fffe0ff */
[----:B------:R-:W-:Y:S02]  /*3bdc0*/  UIADD3 UR42, UPT, UPT, UR9, 0x120, URZ ;  /* 0x00000120092a7890 */ /* 0x000fe4000fffe0ff */
[----:B------:R-:W-:Y:S02]  /*3bdd0*/  UIADD3 UR43, UPT, UPT, UR9, 0x128, URZ ;  /* 0x00000128092b7890 */ /* 0x000fe4000fffe0ff */
[----:B------:R-:W-:Y:S01]  /*3bde0*/  UIADD3 UR48, UPT, UPT, UR9, 0x130, URZ ;  /* 0x0000013009307890 */ /* 0x000fe2000fffe0ff */
[----:B------:R-:W-:Y:S01]  /*3bdf0*/  UMOV UR16, 0x0 ;  /* 0x0000000000107882 */ /* 0x000fe20000000000 */
[----:B------:R-:W-:Y:S01]  /*3be00*/  UMOV UR17, 0x8400010 ;  /* 0x0840001000117882 */ /* 0x000fe20000000000 */
[----:B------:R-:W-:Y:S01]  /*3be10*/  UMOV UR13, 0x40004040 ;  /* 0x40004040000d7882 */ /* 0x000fe20000000000 */
[----:B------:R-:W-:-:S02]  /*3be20*/  UIADD3 UR49, UPT, UPT, UR9, 0x138, URZ ;  /* 0x0000013809317890 */ /* 0x000fc4000fffe0ff */
[----:B------:R0:W-:Y:S01]  /*3be30*/  UTCHMMA tmem[UR11], gdesc[UR12], tmem[UR9], tmem[UR16], idesc[UR17], UPT ;  /* 0x00ff100c0b0079ea */ /* 0x0001e2000b800009 */
[----:B------:R-:W-:Y:S01]  /*3be40*/  UMOV UR34, 0x0 ;  /* 0x0000000000227882 */ /* 0x000fe20000000000 */
[----:B------:R-:W-:Y:S01]  /*3be50*/  UMOV UR35, 0x8400010 ;  /* 0x0840001000237882 */ /* 0x000fe20000000000 */
[----:B------:R-:W-:Y:S01]  /*3be60*/  UMOV UR38, 0x0 ;  /* 0x0000000000267882 */ /* 0x000fe20000000000 */
[----:B------:R-:W-:Y:S01]  /*3be70*/  UMOV UR39, 0x8400010 ;  /* 0x0840001000277882 */ /* 0x000fe20000000000 */
        /* <DEDUP_REMOVED lines=21> */
.L_x_10:
[----:B------:R-:W2:Y:S04]  /*3bfd0*/  LDL R5, [R1+0xecc] ;  /* 0x000ecc0001057983 */ /* 0x000ea80000100800 */
[----:B------:R-:W2:Y:S01]  /*3bfe0*/  LDL R4, [R1+0x2b4] ;  /* 0x0002b40001047983 */ /* 0x000ea20000100800 */
[----:B------:R-:W-:-:S04]  /*3bff0*/  UIADD3 UR18, UPT, UPT, UR18, 0x1, URZ ;  /* 0x0000000112127890 */ /* 0x000fc8000fffe0ff */
[----:B------:R-:W-:-:S04]  /*3c000*/  UISETP.GT.AND UP1, UPT, UR18, 0x1, UPT ;  /* 0x000000011200788c */ /* 0x000fc8000bf24270 */
[----:B0-----:R-:W-:Y:S02]  /*3c010*/  USEL UR4, URZ, 0x1, !UP1 ;  /* 0x00000001ff047887 */ /* 0x001fe4000c800000 */
[----:B------:R-:W-:Y:S02]  /*3c020*/  USEL UR18, UR18, URZ, !UP1 ;  /* 0x000000ff12127287 */ /* 0x000fe4000c800000 */
[----:B------:R-:W-:-:S03]  /*3c030*/  ULOP3.LUT UR7, UR5, UR4, URZ, 0x3c, !UPT ;  /* 0x0000000405077292 */ /* 0x000fc6000f8e3cff */
[----:B------:R-:W-:-:S04]  /*3c040*/  UMOV UR4, UR5 ;  /* 0x0000000500047c82 */ /* 0x000fc80008000000 */
[----:B------:R-:W-:Y:S01]  /*3c050*/  UMOV UR5, UR7 ;  /* 0x0000000700057c82 */ /* 0x000fe20008000000 */
[----:B--2---:R-:W-:-:S13]  /*3c060*/  ISETP.NE.U32.AND P1, PT, R4, R5, PT ;  /* 0x000000050400720c */ /* 0x004fda0003f25070 */
[----:B------:R-:W-:Y:S05]  /*3c070*/  @P1 BRA `(.L_x_11) ;  /* 0xfffffea400b41947 */ /* 0x000fea000383ffff */
.L_x_8:
[----:B0-----:R-:W3:Y:S01]  /*3c080*/  LDL.LU R5, [R1+0xf4c] ;  /* 0x000f4c0001057983 */ /* 0x001ee20000300800 */
[----:B------:R-:W3:Y:S01]  /*3c090*/  LDCU.128 UR12, c[0x0][0x390] ;  /* 0x00007200ff0c77ac */ /* 0x000ee20008000c00 */
[----:B------:R-:W0:Y:S02]  /*3c0a0*/  LDC R4, c[0x0][0x3a0] ;  /* 0x0000e800ff047b82 */ /* 0x000e240000000800 */
[----:B------:R-:W4:Y:S01]  /*3c0b0*/  LDL.LU R10, [R1+0xf74] ;  /* 0x000f7400010a7983 */ /* 0x000f220000300800 */
[----:B------:R-:W4:Y:S03]  /*3c0c0*/  LDCU UR18, c[0x0][0x39c] ;  /* 0x00007380ff1277ac */ /* 0x000f260008000800 */
[----:B--2---:R-:W2:Y:S01]  /*3c0d0*/  LDL.LU R9, [R1+0xf78] ;  /* 0x000f780001097983 */ /* 0x004ea20000300800 */
[----:B------:R-:W1:Y:S01]  /*3c0e0*/  LDCU UR5, c[0x0][0x3b8] ;  /* 0x00007700ff0577ac */ /* 0x000e620008000800 */
[----:B------:R-:W2:Y:S01]  /*3c0f0*/  LDCU UR11, c[0x0][0x39c] ;  /* 0x00007380ff0b77ac */ /* 0x000ea20008000800 */
[----:B------:R-:W0:Y:S01]  /*3c100*/  LDCU UR7, c[0x0][0x3b4] ;  /* 0x00007680ff0777ac */ /* 0x000e220008000800 */
[----:B------:R-:W0:Y:S01]  /*3c110*/  LDCU UR16, c[0x0][0x39c] ;  /* 0x00007380ff1077ac */ /* 0x000e220008000800 */
[----:B------:R-:W0:Y:S02]  /*3c120*/  LDCU UR17, c[0x0][0x39c] ;  /* 0x00007380ff1177ac */ /* 0x000e240008000800 */
[----:B0-----:R-:W-:-:S02]  /*3c130*/  VIADD R4, R4, 0x7f ;  /* 0x0000007f04047836 */ /* 0x001fc40000000000 */
[----:B-1---5:R-:W-:-:S03]  /*3c140*/  IMAD R7, R0, UR5, RZ ;  /* 0x0000000500077c24 */ /* 0x022fc6000f8e02ff */
[----:B------:R-:W-:Y:S01]  /*3c150*/  ISETP.GE.AND P4, PT, R4, 0x80, PT ;  /* 0x000000800400780c */ /* 0x000fe20003f86270 */
[----:B------:R-:W-:-:S04]  /*3c160*/  VIADD R6, R7, UR5 ;  /* 0x0000000507067c36 */ /* 0x000fc80008000000 */
[----:B------:R-:W-:-:S04]  /*3c170*/  VIADD R3, R6, UR5 ;  /* 0x0000000506037c36 */ /* 0x000fc80008000000 */
[----:B------:R-:W-:Y:S01]  /*3c180*/  VIADD R4, R3, UR5 ;  /* 0x0000000503047c36 */ /* 0x000fe20008000000 */
[C---:B---3--:R-:W-:Y:S01]  /*3c190*/  ISETP.GE.AND P1, PT, R5.reuse, UR14, PT ;  /* 0x0000000e05007c0c */ /* 0x048fe2000bf26270 */
[----:B------:R-:W-:Y:S01]  /*3c1a0*/  IMAD R8, R5, UR7, RZ ;  /* 0x0000000705087c24 */ /* 0x000fe2000f8e02ff */
[----:B------:R-:W0:Y:S01]  /*3c1b0*/  LDCU UR14, c[0x0][0x39c] ;  /* 0x00007380ff0e77ac */ /* 0x000e220008000800 */
[----:B------:R-:W-:Y:S01]  /*3c1c0*/  VIADD R5, R4, UR5 ;  /* 0x0000000504057c36 */ /* 0x000fe20008000000 */
[----:B----4-:R-:W-:Y:S02]  /*3c1d0*/  ISETP.LT.AND P6, PT, R10, UR18, !P1 ;  /* 0x000000120a007c0c */ /* 0x010fe4000cfc1270 */
[----:B------:R-:W-:Y:S01]  /*3c1e0*/  LEA R2, P3, R8, UR12, 0x1 ;  /* 0x0000000c08027c11 */ /* 0x000fe2000f8608ff */
[----:B------:R-:W-:Y:S01]  /*3c1f0*/  VIADD R79, R5, UR5 ;  /* 0x00000005054f7c36 */ /* 0x000fe20008000000 */
[----:B--2---:R-:W-:Y:S02]  /*3c200*/  ISETP.LT.AND P5, PT, R9, UR11, !P1 ;  /* 0x0000000b09007c0c */ /* 0x004fe4000cfa1270 */
[----:B------:R-:W-:Y:S01]  /*3c210*/  P2R R9, PR, RZ, 0x40 ;  /* 0x00000040ff097803 */ /* 0x000fe20000000000 */
[----:B------:R-:W-:Y:S01]  /*3c220*/  VIADD R83, R79, UR5 ;  /* 0x000000054f537c36 */ /* 0x000fe20008000000 */
[----:B------:R-:W-:-:S02]  /*3c230*/  ISETP.LT.AND P0, PT, R0, UR15, !P1 ;  /* 0x0000000f00007c0c */ /* 0x000fc4000cf01270 */
[----:B------:R-:W-:Y:S01]  /*3c240*/  LEA.HI.X.SX32 R0, R8, UR13, 0x1, P3 ;  /* 0x0000000d08007c11 */ /* 0x000fe200098f0eff */
[----:B------:R1:W-:Y:S01]  /*3c250*/  STL [R1+0x1d8], R9 ;  /* 0x0001d80901007387 */ /* 0x0003e20000100800 */
[----:B------:R-:W-:Y:S09]  /*3c260*/  @!P4 BRA `(.L_x_12) ;  /* 0x000000000010c947 */ /* 0x000ff20003800000 */
[----:B------:R-:W-:-:S06]  /*3c270*/  USHF.L.U32 UR4, UR4, 0x1f, URZ ;  /* 0x0000001f04047899 */ /* 0x000fcc00080006ff */
[----:B------:R-:W-:-:S04]  /*3c280*/  IMAD.U32 R8, RZ, RZ, UR4 ;  /* 0x00000004ff087e24 */ /* 0x000fc8000f8e00ff */
[----:B------:R-:W2:Y:S02]  /*3c290*/  SYNCS.PHASECHK.TRANS64.TRYWAIT P3, [UR6], R8 ;  /* 0x00000008ff0075a7 */ /* 0x000ea40008061106 */
[----:B--2---:R-:W-:Y:S05]  /*3c2a0*/  @!P3 BRA `(.L_x_13) ;  /* 0x000000ac0020b947 */ /* 0x004fea0003800000 */
.L_x_12:
[----:B------:R-:W-:Y:S01]  /*3c2b0*/  BAR.SYNC.DEFER_BLOCKING 0x0 ;  /* 0x0000000000007b1d */ /* 0x000fe20000010000 */
[-C--:B------:R-:W-:Y:S01]  /*3c2c0*/  LEA R68, P4, R7, R2.reuse, 0x1 ;  /* 0x0000000207447211 */ /* 0x080fe200078808ff */
[----:B------:R-:W-:Y:S01]  /*3c2d0*/  VIADD R78, R83, UR5 ;  /* 0x00000005534e7c36 */ /* 0x000fe20008000000 */
[----:B------:R-:W-:Y:S02]  /*3c2e0*/  LEA R70, P3, R6, R2, 0x1 ;  /* 0x0000000206467211 */ /* 0x000fe400078608ff */
[----:B------:R-:W-:Y:S01]  /*3c2f0*/  LEA.HI.X.SX32 R69, R7, R0, 0x1, P4 ;  /* 0x0000000007457211 */ /* 0x000fe200020f0eff */
[----:B------:R-:W-:Y:S01]  /*3c300*/  VIADD R85, R78, UR5 ;  /* 0x000000054e557c36 */ /* 0x000fe20008000000 */
[----:B------:R-:W-:Y:S01]  /*3c310*/  LEA R72, P4, R3, R2, 0x1 ;  /* 0x0000000203487211 */ /* 0x000fe200078808ff */
[----:B------:R2:W-:Y:S01]  /*3c320*/  STL [R1+0x139c], R68 ;  /* 0x00139c4401007387 */ /* 0x0005e20000100800 */
[-C--:B------:R-:W-:Y:S01]  /*3c330*/  LEA.HI.X.SX32 R71, R6, R0.reuse, 0x1, P3 ;  /* 0x0000000006477211 */ /* 0x080fe200018f0eff */
[----:B------:R-:W-:Y:S01]  /*3c340*/  VIADD R89, R85, UR5 ;  /* 0x0000000555597c36 */ /* 0x000fe20008000000 */
[----:B------:R-:W-:Y:S01]  /*3c350*/  LEA.HI.X.SX32 R73, R3, R0, 0x1, P4 ;  /* 0x0000000003497211 */ /* 0x000fe200020f0eff */
[----:B------:R-:W-:Y:S01]  /*3c360*/  STL [R1+0x1398], R69 ;  /* 0x0013984501007387 */ /* 0x000fe20000100800 */
[CC--:B------:R-:W-:Y:S01]  /*3c370*/  LEA R74, P3, R4.reuse, R2.reuse, 0x1 ;  /* 0x00000002044a7211 */ /* 0x0c0fe200078608ff */
[----:B------:R-:W-:Y:S01]  /*3c380*/  VIADD R3, R89, UR5 ;  /* 0x0000000559037c36 */ /* 0x000fe20008000000 */
[----:B------:R-:W-:Y:S01]  /*3c390*/  LEA R76, P4, R5, R2, 0x1 ;  /* 0x00000002054c7211 */ /* 0x000fe200078808ff */
[----:B------:R-:W-:Y:S01]  /*3c3a0*/  STL [R1+0x13a4], R69 ;  /* 0x0013a44501007387 */ /* 0x000fe20000100800 */
[-C--:B------:R-:W-:Y:S01]  /*3c3b0*/  LEA.HI.X.SX32 R75, R4, R0.reuse, 0x1, P3 ;  /* 0x00000000044b7211 */ /* 0x080fe200018f0eff */
[----:B------:R-:W-:Y:S01]  /*3c3c0*/  VIADD R84, R3, UR5 ;  /* 0x0000000503547c36 */ /* 0x000fe20008000000 */
[----:B------:R-:W-:Y:S01]  /*3c3d0*/  LEA.HI.X.SX32 R77, R5, R0, 0x1, P4 ;  /* 0x00000000054d7211 */ /* 0x000fe200020f0eff */
[----:B------:R-:W-:Y:S01]  /*3c3e0*/  STL [R1+0x13b0], R69 ;  /* 0x0013b04501007387 */ /* 0x000fe20000100800 */
[C---:B------:R-:W-:Y:S01]  /*3c3f0*/  LEA R82, P3, R83.reuse, R2, 0x1 ;  /* 0x0000000253527211 */ /* 0x040fe200078608ff */
[----:B------:R-:W-:Y:S01]  /*3c400*/  VIADD R88, R84, UR5 ;  /* 0x0000000554587c36 */ /* 0x000fe20008000000 */
[----:B------:R-:W3:Y:S01]  /*3c410*/  LDCU UR4, c[0x0][0x39c] ;  /* 0x00007380ff0477ac */ /* 0x000ee20008000800 */
[----:B------:R-:W4:Y:S02]  /*3c420*/  @!P2 SYNCS.CCTL.IV [UR8+0x20000] ;  /* 0x02000000ff00a9b1 */ /* 0x000f240008000008 */
[----:B----4-:R-:W-:Y:S01]  /*3c430*/  BAR.SYNC.DEFER_BLOCKING 0x0 ;  /* 0x0000000000007b1d */ /* 0x010fe20000010000 */
[----:B------:R-:W-:-:S02]  /*3c440*/  LEA.HI.X.SX32 R83, R83, R0, 0x1, P3 ;  /* 0x0000000053537211 */ /* 0x000fc400018f0eff */
[----:B------:R-:W-:-:S03]  /*3c450*/  LEA R90, P3, R85, R2, 0x1 ;  /* 0x00000002555a7211 */ /* 0x000fc600078608ff */
[----:B------:R-:W4:Y:S01]  /*3c460*/  LDCU UR6, c[0x0][0x39c] ;  /* 0x00007380ff0677ac */ /* 0x000f220008000800 */
[----:B------:R-:W-:Y:S01]  /*3c470*/  LEA.HI.X.SX32 R91, R85, R0, 0x1, P3 ;  /* 0x00000000555b7211 */ /* 0x000fe200018f0eff */
[----:B-1----:R-:W1:Y:S01]  /*3c480*/  LDTM.x64 R4, tmem[UR10] ;  /* 0x0000000a000479ee */ /* 0x002e620008340000 */
[----:B------:R-:W-:Y:S01]  /*3c490*/  STL [R1+0x13bc], R69 ;  /* 0x0013bc4501007387 */ /* 0x000fe20000100800 */
[C---:B------:R-:W-:Y:S01]  /*3c4a0*/  LEA R92, P3, R3.reuse, R2, 0x1 ;  /* 0x00000002035c7211 */ /* 0x040fe200078608ff */
[----:B------:R-:W5:Y:S02]  /*3c4b0*/  LDCU UR7, c[0x0][0x39c] ;  /* 0x00007380ff0777ac */ /* 0x000f640008000800 */
[----:B------:R-:W-:Y:S01]  /*3c4c0*/  STL [R1+0x13c8], R69 ;  /* 0x0013c84501007387 */ /* 0x000fe20000100800 */
[----:B------:R-:W-:-:S03]  /*3c4d0*/  LEA.HI.X.SX32 R93, R3, R0, 0x1, P3 ;  /* 0x00000000035d7211 */ /* 0x000fc600018f0eff */
[----:B------:R-:W-:Y:S04]  /*3c4e0*/  STL [R1+0x13d4], R69 ;  /* 0x0013d44501007387 */ /* 0x000fe80000100800 */
[----:B------:R-:W-:Y:S01]  /*3c4f0*/  STL [R1+0x13e0], R69 ;  /* 0x0013e04501007387 */ /* 0x000fe20000100800 */
[----:B------:R-:W0:Y:S03]  /*3c500*/  @!P2 SYNCS.CCTL.IV [UR8+0x20008] ;  /* 0x02000800ff00a9b1 */ /* 0x000e260008000008 */
[----:B------:R1:W-:Y:S01]  /*3c510*/  STL [R1+0x13ec], R69 ;  /* 0x0013ec4501007387 */ /* 0x0003e20000100800 */
[C---:B------:R-:W-:Y:S01]  /*3c520*/  LEA R80, P2, R79.reuse, R2, 0x1 ;  /* 0x000000024f507211 */ /* 0x040fe200078408ff */
[----:B------:R-:W0:Y:S02]  /*3c530*/  LDCU UR8, c[0x0][0x39c] ;  /* 0x00007380ff0877ac */ /* 0x000e240008000800 */
[----:B------:R1:W-:Y:S01]  /*3c540*/  STL [R1+0x13a8], R70 ;  /* 0x0013a84601007387 */ /* 0x0003e20000100800 */
[----:B------:R-:W-:Y:S01]  /*3c550*/  LEA.HI.X.SX32 R81, R79, R0, 0x1, P2 ;  /* 0x000000004f517211 */ /* 0x000fe200010f0eff */
[----:B------:R-:W-:Y:S01]  /*3c560*/  VIADD R79, R88, UR5 ;  /* 0x00000005584f7c36 */ /* 0x000fe20008000000 */
[C---:B------:R-:W-:Y:S01]  /*3c570*/  LEA R86, P2, R78.reuse, R2, 0x1 ;  /* 0x000000024e567211 */ /* 0x040fe200078408ff */
[----:B------:R0:W-:Y:S03]  /*3c580*/  STL [R1+0x13a0], R71 ;  /* 0x0013a04701007387 */ /* 0x0001e60000100800 */
[----:B------:R-:W-:Y:S01]  /*3c590*/  LEA.HI.X.SX32 R87, R78, R0, 0x1, P2 ;  /* 0x000000004e577211 */ /* 0x000fe200010f0eff */
[----:B------:R-:W-:Y:S01]  /*3c5a0*/  STL [R1+0x13b4], R72 ;  /* 0x0013b44801007387 */ /* 0x000fe20000100800 */
[----:B--2---:R-:W-:Y:S01]  /*3c5b0*/  LEA R68, P2, R89, R2, 0x1 ;  /* 0x0000000259447211 */ /* 0x004fe200078408ff */
[----:B------:R-:W-:-:S02]  /*3c5c0*/  VIADD R78, R79, UR5 ;  /* 0x000000054f4e7c36 */ /* 0x000fc40008000000 */
[----:B------:R-:W-:Y:S01]  /*3c5d0*/  STL [R1+0x13ac], R73 ;  /* 0x0013ac4901007387 */ /* 0x000fe20000100800 */
[----:B-1----:R-:W-:Y:S01]  /*3c5e0*/  LEA.HI.X.SX32 R69, R89, R0, 0x1, P2 ;  /* 0x0000000059457211 */ /* 0x002fe200010f0eff */
[----:B------:R-:W-:Y:S01]  /*3c5f0*/  VIADD R85, R78, UR5 ;  /* 0x000000054e557c36 */ /* 0x000fe20008000000 */
[C---:B------:R-:W-:Y:S01]  /*3c600*/  LEA R70, P2, R84.reuse, R2, 0x1 ;  /* 0x0000000254467211 */ /* 0x040fe200078408ff */
[----:B------:R-:W-:Y:S02]  /*3c610*/  STL [R1+0x13c0], R74 ;  /* 0x0013c04a01007387 */ /* 0x000fe40000100800 */
[----:B------:R-:W-:Y:S01]  /*3c620*/  VIADD R3, R85, UR5 ;  /* 0x0000000555037c36 */ /* 0x000fe20008000000 */
[----:B0-----:R-:W-:Y:S01]  /*3c630*/  LEA.HI.X.SX32 R71, R84, R0, 0x1, P2 ;  /* 0x0000000054477211 */ /* 0x001fe200010f0eff */
[----:B------:R-:W-:Y:S02]  /*3c640*/  STL [R1+0x13b8], R75 ;  /* 0x0013b84b01007387 */ /* 0x000fe40000100800 */
[----:B------:R-:W-:-:S02]  /*3c650*/  VIADD R84, R3, UR5 ;  /* 0x0000000503547c36 */ /* 0x000fc40008000000 */
        /* <DEDUP_REMOVED lines=17> */
[----:B------:R0:W-:Y:S04]  /*3c770*/  STL.64 [R1+0x160], R68 ;  /* 0x0001604401007387 */ /* 0x0001e80000100a00 */
[----:B------:R-:W-:Y:S04]  /*3c780*/  STL.64 [R1+0x158], R92 ;  /* 0x0001585c01007387 */ /* 0x000fe80000100a00 */
[----:B------:R1:W-:Y:S01]  /*3c790*/  STL.64 [R1+0x150], R70 ;  /* 0x0001504601007387 */ /* 0x0003e20000100a00 */
[----:B0-----:R-:W-:-:S03]  /*3c7a0*/  LEA R68, P3, R88, R2, 0x1 ;  /* 0x0000000258447211 */ /* 0x001fc600078608ff */
[----:B------:R-:W2:Y:S01]  /*3c7b0*/  LDL.LU R74, [R1+0xf90] ;  /* 0x000f9000014a7983 */ /* 0x000ea20000300800 */
[----:B------:R-:W-:Y:S02]  /*3c7c0*/  LEA.HI.X.SX32 R69, R88, R0, 0x1, P3 ;  /* 0x0000000058457211 */ /* 0x000fe400018f0eff */
[----:B-1----:R-:W-:-:S03]  /*3c7d0*/  LEA R70, P2, R79, R2, 0x1 ;  /* 0x000000024f467211 */ /* 0x002fc600078408ff */
[----:B------:R0:W-:Y:S04]  /*3c7e0*/  STL.64 [R1+0x148], R68 ;  /* 0x0001484401007387 */ /* 0x0001e80000100a00 */
[----:B0-----:R-:W3:Y:S04]  /*3c7f0*/  LDL.LU R69, [R1+0xf8c] ;  /* 0x000f8c0001457983 */ /* 0x001ee80000300800 */
[----:B------:R-:W4:Y:S01]  /*3c800*/  LDL.LU R68, [R1+0xf88] ;  /* 0x000f880001447983 */ /* 0x000f220000300800 */
[----:B------:R-:W-:Y:S02]  /*3c810*/  LEA.HI.X.SX32 R71, R79, R0, 0x1, P2 ;  /* 0x000000004f477211 */ /* 0x000fe400010f0eff */
[----:B------:R-:W-:-:S03]  /*3c820*/  LEA R72, P3, R78, R2, 0x1 ;  /* 0x000000024e487211 */ /* 0x000fc600078608ff */
[----:B------:R0:W-:Y:S01]  /*3c830*/  STL.64 [R1+0x140], R70 ;  /* 0x0001404601007387 */ /* 0x0001e20000100a00 */
[----:B------:R-:W-:-:S05]  /*3c840*/  LEA.HI.X.SX32 R73, R78, R0, 0x1, P3 ;  /* 0x000000004e497211 */ /* 0x000fca00018f0eff */
[----:B------:R1:W-:Y:S01]  /*3c850*/  STL.64 [R1+0x138], R72 ;  /* 0x0001384801007387 */ /* 0x0003e20000100a00 */
[----:B0-----:R-:W-:-:S04]  /*3c860*/  LEA R70, P2, R85, R2, 0x1 ;  /* 0x0000000255467211 */ /* 0x001fc800078408ff */
[----:B------:R-:W-:Y:S02]  /*3c870*/  LEA.HI.X.SX32 R71, R85, R0, 0x1, P2 ;  /* 0x0000000055477211 */ /* 0x000fe400010f0eff */
[C---:B-1----:R-:W-:Y:S01]  /*3c880*/  LEA R72, P3, R3.reuse, R2, 0x1 ;  /* 0x0000000203487211 */ /* 0x042fe200078608ff */
[----:B------:R-:W-:Y:S02]  /*3c890*/  VIADD R79, R84, UR5 ;  /* 0x00000005544f7c36 */ /* 0x000fe40008000000 */
[----:B------:R0:W-:Y:S01]  /*3c8a0*/  STL.64 [R1+0x130], R70 ;  /* 0x0001304601007387 */ /* 0x0001e20000100a00 */
[----:B------:R-:W-:Y:S01]  /*3c8b0*/  LEA.HI.X.SX32 R73, R3, R0, 0x1, P3 ;  /* 0x0000000003497211 */ /* 0x000fe200018f0eff */
[----:B------:R-:W-:-:S04]  /*3c8c0*/  VIADD R78, R79, UR5 ;  /* 0x000000054f4e7c36 */ /* 0x000fc80008000000 */
        /* <DEDUP_REMOVED lines=11> */
[----:B-1----:R-:W-:-:S03]  /*3c980*/  LEA R72, P3, R3, R2, 0x1 ;  /* 0x0000000203487211 */ /* 0x002fc600078608ff */
[----:B------:R0:W-:Y:S01]  /*3c990*/  STL.64 [R1+0x110], R70 ;  /* 0x0001104601007387 */ /* 0x0001e20000100a00 */
[----:B------:R-:W-:-:S03]  /*3c9a0*/  LEA.HI.X.SX32 R73, R3, R0, 0x1, P3 ;  /* 0x0000000003497211 */ /* 0x000fc600018f0eff */
[----:B------:R-:W-:Y:S01]  /*3c9b0*/  STL [R1+0x1400], R2 ;  /* 0x0014000201007387 */ /* 0x000fe20000100800 */
[----:B------:R-:W-:Y:S02]  /*3c9c0*/  F2FP.F16.F32.PACK_AB R66, R67, R66 ;  /* 0x000000424342723e */ /* 0x000fe400000000ff */
[C---:B0-----:R-:W-:Y:S01]  /*3c9d0*/  LEA R70, P4, R84.reuse, R2, 0x1 ;  /* 0x0000000254467211 */ /* 0x041fe200078808ff */
[----:B------:R0:W-:Y:S03]  /*3c9e0*/  STL [R1+0x1404], R3 ;  /* 0x0014040301007387 */ /* 0x0001e60000100800 */
[----:B------:R-:W-:Y:S01]  /*3c9f0*/  LEA.HI.X.SX32 R71, R84, R0, 0x1, P4 ;  /* 0x0000000054477211 */ /* 0x000fe200020f0eff */
[----:B------:R-:W-:Y:S01]  /*3ca00*/  STL.64 [R1+0x108], R72 ;  /* 0x0001084801007387 */ /* 0x000fe20000100a00 */
[----:B------:R-:W-:Y:S02]  /*3ca10*/  F2FP.F16.F32.PACK_AB R64, R65, R64 ;  /* 0x000000404140723e */ /* 0x000fe400000000ff */
[----:B------:R-:W-:Y:S01]  /*3ca20*/  F2FP.F16.F32.PACK_AB R62, R63, R62 ;  /* 0x0000003e3f3e723e */ /* 0x000fe200000000ff */
[----:B------:R-:W-:Y:S01]  /*3ca30*/  STL [R1+0x140c], R84 ;  /* 0x00140c5401007387 */ /* 0x000fe20000100800 */
[----:B------:R-:W-:-:S03]  /*3ca40*/  F2FP.F16.F32.PACK_AB R60, R61, R60 ;  /* 0x0000003c3d3c723e */ /* 0x000fc600000000ff */
[----:B------:R1:W-:Y:S01]  /*3ca50*/  STL [R1+0x1408], R0 ;  /* 0x0014080001007387 */ /* 0x0003e20000100800 */
[----:B------:R-:W-:-:S03]  /*3ca60*/  F2FP.F16.F32.PACK_AB R58, R59, R58 ;  /* 0x0000003a3b3a723e */ /* 0x000fc600000000ff */
[----:B------:R-:W-:Y:S01]  /*3ca70*/  STL.64 [R1+0x100], R70 ;  /* 0x0001004601007387 */ /* 0x000fe20000100a00 */
[----:B------:R-:W-:-:S03]  /*3ca80*/  F2FP.F16.F32.PACK_AB R56, R57, R56 ;  /* 0x000000383938723e */ /* 0x000fc600000000ff */
[----:B------:R-:W-:Y:S01]  /*3ca90*/  STL [R1+0x1410], R67 ;  /* 0x0014104301007387 */ /* 0x000fe20000100800 */
[----:B0-----:R-:W-:-:S03]  /*3caa0*/  F2FP.F16.F32.PACK_AB R3, R55, R54 ;  /* 0x000000363703723e */ /* 0x001fc600000000ff */
[----:B------:R-:W-:Y:S01]  /*3cab0*/  STL [R1+0x1d4], R66 ;  /* 0x0001d44201007387 */ /* 0x000fe20000100800 */
[----:B------:R-:W-:-:S03]  /*3cac0*/  F2FP.F16.F32.PACK_AB R2, R53, R52 ;  /* 0x000000343502723e */ /* 0x000fc600000000ff */
[----:B------:R-:W-:Y:S01]  /*3cad0*/  STL [R1+0x1d0], R64 ;  /* 0x0001d04001007387 */ /* 0x000fe20000100800 */
[----:B-1----:R-:W-:-:S03]  /*3cae0*/  F2FP.F16.F32.PACK_AB R0, R51, R50 ;  /* 0x000000323300723e */ /* 0x002fc600000000ff */
[----:B------:R-:W-:Y:S04]  /*3caf0*/  STL [R1+0x1cc], R62 ;  /* 0x0001cc3e01007387 */ /* 0x000fe80000100800 */
[----:B------:R-:W-:Y:S04]  /*3cb00*/  STL [R1+0x1c8], R60 ;  /* 0x0001c83c01007387 */ /* 0x000fe80000100800 */
[----:B------:R-:W-:Y:S04]  /*3cb10*/  STL [R1+0x1c4], R58 ;  /* 0x0001c43a01007387 */ /* 0x000fe80000100800 */
[----:B------:R-:W-:Y:S04]  /*3cb20*/  STL [R1+0x1c0], R56 ;  /* 0x0001c03801007387 */ /* 0x000fe80000100800 */
[----:B------:R-:W-:Y:S04]  /*3cb30*/  STL [R1+0x1bc], R3 ;  /* 0x0001bc0301007387 */ /* 0x000fe80000100800 */
[----:B------:R-:W-:Y:S04]  /*3cb40*/  STL.64 [R1+0x14e0], R48 ;  /* 0x0014e03001007387 */ /* 0x000fe80000100a00 */
[----:B------:R-:W-:Y:S04]  /*3cb50*/  STL [R1+0x1b8], R2 ;  /* 0x0001b80201007387 */ /* 0x000fe80000100800 */
[----:B------:R-:W-:Y:S04]  /*3cb60*/  STL.64 [R1+0x14d8], R46 ;  /* 0x0014d82e01007387 */ /* 0x000fe80000100a00 */
[----:B------:R-:W-:Y:S04]  /*3cb70*/  STL [R1+0x1b4], R0 ;  /* 0x0001b40001007387 */ /* 0x000fe80000100800 */
[----:B------:R-:W-:Y:S04]  /*3cb80*/  STL.64 [R1+0x14d0], R44 ;  /* 0x0014d02c01007387 */ /* 0x000fe80000100a00 */
        /* <DEDUP_REMOVED lines=15> */
[----:B------:R0:W-:Y:S04]  /*3cc80*/  STL.64 [R1+0x1450], R12 ;  /* 0x0014500c01007387 */ /* 0x0001e80000100a00 */
[----:B------:R-:W-:Y:S04]  /*3cc90*/  STL.64 [R1+0x1448], R10 ;  /* 0x0014480a01007387 */ /* 0x000fe80000100a00 */
[----:B------:R-:W-:Y:S04]  /*3cca0*/  STL.64 [R1+0x1440], R8 ;  /* 0x0014400801007387 */ /* 0x000fe80000100a00 */
[----:B------:R-:W-:Y:S04]  /*3ccb0*/  STL.64 [R1+0x1438], R6 ;  /* 0x0014380601007387 */ /* 0x000fe80000100a00 */
[----:B------:R-:W-:Y:S01]  /*3ccc0*/  STL.64 [R1+0x1430], R4 ;  /* 0x0014300401007387 */ /* 0x000fe20000100a00 */
[----:B--2---:R-:W-:-:S02]  /*3ccd0*/  ISETP.LT.AND P2, PT, R74, UR16, !P1 ;  /* 0x000000104a007c0c */ /* 0x004fc4000cf41270 */
[----:B---3--:R-:W-:Y:S02]  /*3cce0*/  ISETP.LT.AND P3, PT, R69, UR17, !P1 ;  /* 0x0000001145007c0c */ /* 0x008fe4000cf61270 */
[----:B----4-:R-:W-:Y:S02]  /*3ccf0*/  ISETP.LT.AND P4, PT, R68, UR14, !P1 ;  /* 0x0000000e44007c0c */ /* 0x010fe4000cf81270 */
[----:B0-----:R-:W0:Y:S02]  /*3cd00*/  LDTM.x64 R12, tmem[UR10+0x40] ;  /* 0x0000400a000c79ee */ /* 0x001e240008340000 */
[----:B0-----:R-:W-:Y:S04]  /*3cd10*/  STL.64 [R1], R12 ;  /* 0x0000000c01007387 */ /* 0x001fe80000100a00 */
        /* <DEDUP_REMOVED lines=30> */
[----:B------:R2:W-:Y:S04]  /*3cf00*/  STL.64 [R1+0xf8], R74 ;  /* 0x0000f84a01007387 */ /* 0x0005e80000100a00 */
[----:B0-----:R-:W3:Y:S04]  /*3cf10*/  LDL.LU.64 R48, [R1+0x14e0] ;  /* 0x0014e00001307983 */ /* 0x001ee80000300a00 */
[----:B------:R-:W4:Y:S04]  /*3cf20*/  LDL.LU.64 R46, [R1+0x14d8] ;  /* 0x0014d800012e7983 */ /* 0x000f280000300a00 */
[----:B------:R-:W5:Y:S04]  /*3cf30*/  LDL.LU.64 R44, [R1+0x14d0] ;  /* 0x0014d000012c7983 */ /* 0x000f680000300a00 */
        /* <DEDUP_REMOVED lines=20> */
[----:B------:R-:W5:Y:S04]  /*3d080*/  LDL.LU R84, [R1+0xa4] ;  /* 0x0000a40001547983 */ /* 0x000f680000300800 */
[----:B------:R-:W5:Y:S04]  /*3d090*/  LDL.LU R0, [R1+0xa0] ;  /* 0x0000a00001007983 */ /* 0x000f680000300800 */
[----:B------:R-:W5:Y:S04]  /*3d0a0*/  LDL.LU R3, [R1+0x9c] ;  /* 0x00009c0001037983 */ /* 0x000f680000300800 */
[----:B------:R-:W5:Y:S04]  /*3d0b0*/  LDL.LU R2, [R1+0x98] ;  /* 0x0000980001027983 */ /* 0x000f680000300800 */
[----:B------:R-:W5:Y:S04]  /*3d0c0*/  LDL.LU R89, [R1+0x94] ;  /* 0x0000940001597983 */ /* 0x000f680000300800 */
[----:B------:R-:W5:Y:S04]  /*3d0d0*/  LDL.LU R90, [R1+0x90] ;  /* 0x00009000015a7983 */ /* 0x000f680000300800 */
[----:B------:R-:W5:Y:S04]  /*3d0e0*/  LDL.LU R91, [R1+0x8c] ;  /* 0x00008c00015b7983 */ /* 0x000f680000300800 */
[----:B------:R-:W5:Y:S04]  /*3d0f0*/  LDL.LU R86, [R1+0x88] ;  /* 0x0000880001567983 */ /* 0x000f680000300800 */
[----:B-1----:R-:W5:Y:S04]  /*3d100*/  LDL.LU R69, [R1+0x84] ;  /* 0x0000840001457983 */ /* 0x002f680000300800 */
[----:B------:R-:W5:Y:S04]  /*3d110*/  LDL.LU R66, [R1+0x80] ;  /* 0x0000800001427983 */ /* 0x000f680000300800 */
[----:B------:R-:W5:Y:S04]  /*3d120*/  LDL.LU R65, [R1+0x7c] ;  /* 0x00007c0001417983 */ /* 0x000f680000300800 */
[----:B------:R-:W5:Y:S04]  /*3d130*/  LDL.LU R64, [R1+0x78] ;  /* 0x0000780001407983 */ /* 0x000f680000300800 */
[----:B------:R-:W5:Y:S04]  /*3d140*/  LDL.LU R63, [R1+0x74] ;  /* 0x00007400013f7983 */ /* 0x000f680000300800 */
[----:B------:R-:W5:Y:S04]  /*3d150*/  LDL.LU R62, [R1+0x70] ;  /* 0x00007000013e7983 */ /* 0x000f680000300800 */
[----:B------:R-:W5:Y:S04]  /*3d160*/  LDL.LU R61, [R1+0x6c] ;  /* 0x00006c00013d7983 */ /* 0x000f680000300800 */
[----:B------:R-:W5:Y:S04]  /*3d170*/  LDL.LU R60, [R1+0x68] ;  /* 0x00006800013c7983 */ /* 0x000f680000300800 */
[----:B------:R-:W5:Y:S01]  /*3d180*/  LDL.LU R59, [R1+0x64] ;  /* 0x00006400013b7983 */ /* 0x000f620000300800 */
[----:B------:R-:W-:-:S03]  /*3d190*/  IMAD.MOV.U32 R67, RZ, RZ, R54 ;  /* 0x000000ffff437224 */ /* 0x000fc600078e0036 */
        /* <DEDUP_REMOVED lines=16> */
[----:B--2---:R-:W2:Y:S04]  /*3d2a0*/  LDL.LU R74, [R1+0x20] ;  /* 0x00002000014a7983 */ /* 0x004ea80000300800 */
[----:B------:R-:W2:Y:S04]  /*3d2b0*/  LDL.LU R75, [R1+0x1c] ;  /* 0x00001c00014b7983 */ /* 0x000ea80000300800 */
[----:B------:R-:W2:Y:S04]  /*3d2c0*/  LDL.LU R72, [R1+0x18] ;  /* 0x0000180001487983 */ /* 0x000ea80000300800 */
[----:B------:R-:W2:Y:S04]  /*3d2d0*/  LDL.LU R73, [R1+0x14] ;  /* 0x0000140001497983 */ /* 0x000ea80000300800 */
[----:B------:R-:W2:Y:S04]  /*3d2e0*/  LDL.LU R70, [R1+0x10] ;  /* 0x0000100001467983 */ /* 0x000ea80000300800 */
[----:B------:R-:W2:Y:S04]  /*3d2f0*/  LDL.LU R71, [R1+0xc] ;  /* 0x00000c0001477983 */ /* 0x000ea80000300800 */
[----:B------:R-:W2:Y:S04]  /*3d300*/  LDL.LU R68, [R1+0x8] ;  /* 0x0000080001447983 */ /* 0x000ea80000300800 */
[----:B------:R-:W2:Y:S04]  /*3d310*/  LDL.LU R93, [R1+0x4] ;  /* 0x00000400015d7983 */ /* 0x000ea80000300800 */
[----:B------:R-:W2:Y:S01]  /*3d320*/  LDL.LU R92, [R1] ;  /* 0x00000000015c7983 */ /* 0x000ea20000300800 */
[----:B---3--:R-:W-:-:S02]  /*3d330*/  F2FP.F16.F32.PACK_AB R48, R49, R48 ;  /* 0x000000303130723e */ /* 0x008fc400000000ff */
[----:B----4-:R-:W-:-:S03]  /*3d340*/  F2FP.F16.F32.PACK_AB R47, R47, R46 ;  /* 0x0000002e2f2f723e */ /* 0x010fc600000000ff */
[----:B------:R-:W-:Y:S01]  /*3d350*/  STL [R1+0x1b0], R48 ;  /* 0x0001b03001007387 */ /* 0x000fe20000100800 */
[----:B-----5:R-:W-:-:S03]  /*3d360*/  F2FP.F16.F32.PACK_AB R46, R45, R44 ;  /* 0x0000002c2d2e723e */ /* 0x020fc600000000ff */
[----:B------:R-:W3:Y:S04]  /*3d370*/  LDL.LU R44, [R1+0xc0] ;  /* 0x0000c000012c7983 */ /* 0x000ee80000300800 */
[----:B------:R-:W-:Y:S01]  /*3d380*/  STL [R1+0x1ac], R47 ;  /* 0x0001ac2f01007387 */ /* 0x000fe20000100800 */
[----:B------:R-:W-:-:S03]  /*3d390*/  F2FP.F16.F32.PACK_AB R43, R43, R42 ;  /* 0x0000002a2b2b723e */ /* 0x000fc600000000ff */
[----:B------:R-:W4:Y:S04]  /*3d3a0*/  LDL.LU R45, [R1+0xbc] ;  /* 0x0000bc00012d7983 */ /* 0x000f280000300800 */
[----:B------:R0:W-:Y:S01]  /*3d3b0*/  STL [R1+0x1a8], R46 ;  /* 0x0001a82e01007387 */ /* 0x0001e20000100800 */
[----:B------:R-:W-:Y:S02]  /*3d3c0*/  F2FP.F16.F32.PACK_AB R41, R41, R40 ;  /* 0x000000282929723e */ /* 0x000fe400000000ff */
[----:B------:R-:W-:Y:S01]  /*3d3d0*/  F2FP.F16.F32.PACK_AB R39, R39, R38 ;  /* 0x000000262727723e */ /* 0x000fe200000000ff */
[----:B0-----:R-:W4:Y:S04]  /*3d3e0*/  LDL.LU R46, [R1+0xb8] ;  /* 0x0000b800012e7983 */ /* 0x001f280000300800 */
[----:B------:R-:W5:Y:S04]  /*3d3f0*/  LDL.LU R47, [R1+0xb4] ;  /* 0x0000b400012f7983 */ /* 0x000f680000300800 */
[----:B------:R-:W5:Y:S04]  /*3d400*/  LDL.LU R48, [R1+0xb0] ;  /* 0x0000b00001307983 */ /* 0x000f680000300800 */
[----:B------:R-:W2:Y:S04]  /*3d410*/  LDL.LU R49, [R1+0xac] ;  /* 0x0000ac0001317983 */ /* 0x000ea80000300800 */
[----:B------:R-:W2:Y:S04]  /*3d420*/  LDL.LU R42, [R1+0xc8] ;  /* 0x0000c800012a7983 */ /* 0x000ea80000300800 */
[----:B------:R0:W-:Y:S01]  /*3d430*/  STL [R1+0x1a4], R43 ;  /* 0x0001a42b01007387 */ /* 0x0001e20000100800 */
[----:B------:R-:W-:-:S02]  /*3d440*/  F2FP.F16.F32.PACK_AB R37, R37, R36 ;  /* 0x000000242525723e */ /* 0x000fc400000000ff */
[----:B------:R-:W-:Y:S01]  /*3d450*/  F2FP.F16.F32.PACK_AB R35, R35, R34 ;  /* 0x000000222323723e */ /* 0x000fe200000000ff */
[----:B0-----:R-:W3:Y:S04]  /*3d460*/  LDL.LU R43, [R1+0xc4] ;  /* 0x0000c400012b7983 */ /* 0x001ee80000300800 */
[----:B------:R-:W2:Y:S04]  /*3d470*/  LDL.LU R40, [R1+0xd0] ;  /* 0x0000d00001287983 */ /* 0x000ea80000300800 */
[----:B------:R0:W-:Y:S01]  /*3d480*/  STL [R1+0x1a0], R41 ;  /* 0x0001a02901007387 */ /* 0x0001e20000100800 */
[----:B------:R-:W-:-:S02]  /*3d490*/  F2FP.F16.F32.PACK_AB R33, R33, R32 ;  /* 0x000000202121723e */ /* 0x000fc400000000ff */
[----:B------:R-:W-:Y:S01]  /*3d4a0*/  F2FP.F16.F32.PACK_AB R31, R31, R30 ;  /* 0x0000001e1f1f723e */ /* 0x000fe200000000ff */
[----:B0-----:R-:W2:Y:S04]  /*3d4b0*/  LDL.LU R41, [R1+0xcc] ;  /* 0x0000cc0001297983 */ /* 0x001ea80000300800 */
[----:B------:R-:W2:Y:S04]  /*3d4c0*/  LDL.LU R38, [R1+0xd8] ;  /* 0x0000d80001267983 */ /* 0x000ea80000300800 */
[----:B------:R0:W-:Y:S01]  /*3d4d0*/  STL [R1+0x19c], R39 ;  /* 0x00019c2701007387 */ /* 0x0001e20000100800 */
[----:B------:R-:W-:-:S03]  /*3d4e0*/  F2FP.F16.F32.PACK_AB R29, R29, R28 ;  /* 0x0000001c1d1d723e */ /* 0x000fc600000000ff */
[----:B0-----:R-:W2:Y:S04]  /*3d4f0*/  LDL.LU R39, [R1+0xd4] ;  /* 0x0000d40001277983 */ /* 0x001ea80000300800 */
[----:B------:R-:W2:Y:S04]  /*3d500*/  LDL.LU R36, [R1+0xe0] ;  /* 0x0000e00001247983 */ /* 0x000ea80000300800 */
[----:B------:R0:W-:Y:S01]  /*3d510*/  STL [R1+0x198], R37 ;  /* 0x0001982501007387 */ /* 0x0001e20000100800 */
[----:B------:R-:W-:-:S03]  /*3d520*/  F2FP.F16.F32.PACK_AB R25, R27, R26 ;  /* 0x0000001a1b19723e */ /* 0x000fc600000000ff */
[----:B0-----:R-:W2:Y:S04]  /*3d530*/  LDL.LU R37, [R1+0xdc] ;  /* 0x0000dc0001257983 */ /* 0x001ea80000300800 */
[----:B------:R-:W2:Y:S04]  /*3d540*/  LDL.LU R34, [R1+0xe8] ;  /* 0x0000e80001227983 */ /* 0x000ea80000300800 */
[----:B------:R0:W-:Y:S04]  /*3d550*/  STL [R1+0x194], R35 ;  /* 0x0001942301007387 */ /* 0x0001e80000100800 */
[----:B0-----:R-:W2:Y:S04]  /*3d560*/  LDL.LU R35, [R1+0xe4] ;  /* 0x0000e40001237983 */ /* 0x001ea80000300800 */
[----:B------:R-:W2:Y:S04]  /*3d570*/  LDL.LU R32, [R1+0xf0] ;  /* 0x0000f00001207983 */ /* 0x000ea80000300800 */
[----:B------:R0:W-:Y:S04]  /*3d580*/  STL [R1+0x190], R33 ;  /* 0x0001902101007387 */ /* 0x0001e80000100800 */
[----:B0-----:R-:W2:Y:S04]  /*3d590*/  LDL.LU R33, [R1+0xec] ;  /* 0x0000ec0001217983 */ /* 0x001ea80000300800 */
[----:B------:R-:W2:Y:S04]  /*3d5a0*/  LDL.LU R30, [R1+0xf8] ;  /* 0x0000f800011e7983 */ /* 0x000ea80000300800 */
[----:B------:R0:W-:Y:S04]  /*3d5b0*/  STL [R1+0x18c], R31 ;  /* 0x00018c1f01007387 */ /* 0x0001e80000100800 */
[----:B0-----:R-:W2:Y:S04]  /*3d5c0*/  LDL.LU R31, [R1+0xf4] ;  /* 0x0000f400011f7983 */ /* 0x001ea80000300800 */
[----:B------:R0:W-:Y:S04]  /*3d5d0*/  STL [R1+0x188], R29 ;  /* 0x0001881d01007387 */ /* 0x0001e80000100800 */
[----:B0-----:R-:W2:Y:S04]  /*3d5e0*/  LDL.LU R29, [R1+0xfc] ;  /* 0x0000fc00011d7983 */ /* 0x001ea80000300800 */
[----:B------:R0:W-:Y:S04]  /*3d5f0*/  STL [R1+0x184], R25 ;  /* 0x0001841901007387 */ /* 0x0001e80000100800 */
[----:B0-----:R-:W2:Y:S02]  /*3d600*/  LDL.LU R25, [R1+0x1428] ;  /* 0x0014280001197983 */ /* 0x001ea40000300800 */
[----:B--2---:R-:W-:-:S05]  /*3d610*/  F2FP.F16.F32.PACK_AB R23, R25, R24 ;  /* 0x000000181917723e */ /* 0x004fca00000000ff */
        /* <DEDUP_REMOVED lines=13> */
[----:B0-----:R-:W2:Y:S01]  /*3d6f0*/  LDL.LU R15, [R1+0x1414] ;  /* 0x00141400010f7983 */ /* 0x001ea20000300800 */
[----:B------:R-:W-:Y:S02]  /*3d700*/  F2FP.F16.F32.PACK_AB R27, R13, R12 ;  /* 0x0000000c0d1b723e */ /* 0x000fe400000000ff */
[----:B------:R-:W-:Y:S02]  /*3d710*/  F2FP.F16.F32.PACK_AB R26, R29, R30 ;  /* 0x0000001e1d1a723e */ /* 0x000fe400000000ff */
[----:B------:R-:W-:Y:S02]  /*3d720*/  F2FP.F16.F32.PACK_AB R25, R31, R32 ;  /* 0x000000201f19723e */ /* 0x000fe400000000ff */
[----:B------:R-:W-:-:S02]  /*3d730*/  F2FP.F16.F32.PACK_AB R24, R33, R34 ;  /* 0x000000222118723e */ /* 0x000fc400000000ff */
[----:B------:R-:W-:Y:S02]  /*3d740*/  F2FP.F16.F32.PACK_AB R23, R35, R36 ;  /* 0x000000242317723e */ /* 0x000fe400000000ff */
[----:B------:R-:W-:Y:S02]  /*3d750*/  F2FP.F16.F32.PACK_AB R22, R37, R38 ;  /* 0x000000262516723e */ /* 0x000fe400000000ff */
[----:B------:R-:W-:Y:S02]  /*3d760*/  F2FP.F16.F32.PACK_AB R21, R39, R40 ;  /* 0x000000282715723e */ /* 0x000fe400000000ff */
[----:B------:R-:W-:Y:S02]  /*3d770*/  F2FP.F16.F32.PACK_AB R20, R41, R42 ;  /* 0x0000002a2914723e */ /* 0x000fe400000000ff */
[----:B---3--:R-:W-:Y:S02]  /*3d780*/  F2FP.F16.F32.PACK_AB R19, R43, R44 ;  /* 0x0000002c2b13723e */ /* 0x008fe400000000ff */
[----:B----4-:R-:W-:-:S02]  /*3d790*/  F2FP.F16.F32.PACK_AB R18, R45, R46 ;  /* 0x0000002e2d12723e */ /* 0x010fc400000000ff */
[----:B-----5:R-:W-:Y:S02]  /*3d7a0*/  F2FP.F16.F32.PACK_AB R17, R47, R48 ;  /* 0x000000302f11723e */ /* 0x020fe400000000ff */
[----:B------:R-:W-:Y:S02]  /*3d7b0*/  F2FP.F16.F32.PACK_AB R16, R49, R67 ;  /* 0x000000433110723e */ /* 0x000fe400000000ff */
[----:B------:R-:W-:Y:S02]  /*3d7c0*/  F2FP.F16.F32.PACK_AB R13, R89, R90 ;  /* 0x0000005a590d723e */ /* 0x000fe400000000ff */
[----:B------:R-:W-:Y:S02]  /*3d7d0*/  F2FP.F16.F32.PACK_AB R12, R91, R86 ;  /* 0x000000565b0c723e */ /* 0x000fe400000000ff */
[----:B------:R-:W-:Y:S02]  /*3d7e0*/  F2FP.F16.F32.PACK_AB R88, R11, R10 ;  /* 0x0000000a0b58723e */ /* 0x000fe400000000ff */
[----:B------:R-:W-:-:S02]  /*3d7f0*/  F2FP.F16.F32.PACK_AB R11, R69, R66 ;  /* 0x00000042450b723e */ /* 0x000fc400000000ff */
[----:B--2---:R-:W-:-:S05]  /*3d800*/  F2FP.F16.F32.PACK_AB R28, R15, R14 ;  /* 0x0000000e0f1c723e */ /* 0x004fca00000000ff */
        /* <DEDUP_REMOVED lines=9> */
[----:B------:R-:W-:-:S03]  /*3d8a0*/  F2FP.F16.F32.PACK_AB R15, R84, R0 ;  /* 0x00000000540f723e */ /* 0x000fc600000000ff */
[----:B------:R-:W-:Y:S04]  /*3d8b0*/  STL [R1+0xc0], R19 ;  /* 0x0000c01301007387 */ /* 0x000fe80000100800 */
[----:B------:R-:W-:Y:S04]  /*3d8c0*/  STL [R1+0xbc], R18 ;  /* 0x0000bc1201007387 */ /* 0x000fe80000100800 */
[----:B------:R0:W2:Y:S01]  /*3d8d0*/  LDL.LU R67, [R1+0x1410] ;  /* 0x0014100001437983 */ /* 0x0000a20000300800 */
[----:B------:R-:W-:-:S03]  /*3d8e0*/  F2FP.F16.F32.PACK_AB R14, R3, R2 ;  /* 0x00000002030e723e */ /* 0x000fc600000000ff */
[----:B------:R-:W-:Y:S04]  /*3d8f0*/  STL [R1+0xb8], R17 ;  /* 0x0000b81101007387 */ /* 0x000fe80000100800 */
[----:B------:R-:W3:Y:S04]  /*3d900*/  LDL.LU R84, [R1+0x140c] ;  /* 0x00140c0001547983 */ /* 0x000ee80000300800 */
[----:B------:R-:W-:Y:S04]  /*3d910*/  STL [R1+0xb0], R16 ;  /* 0x0000b01001007387 */ /* 0x000fe80000100800 */
[----:B------:R-:W4:Y:S04]  /*3d920*/  LDL.LU R0, [R1+0x1408] ;  /* 0x0014080001007983 */ /* 0x000f280000300800 */
[----:B------:R0:W5:Y:S04]  /*3d930*/  LDL.LU R3, [R1+0x1404] ;  /* 0x0014040001037983 */ /* 0x0001680000300800 */
[----:B------:R-:W-:Y:S04]  /*3d940*/  STL [R1+0xa8], R15 ;  /* 0x0000a80f01007387 */ /* 0x000fe80000100800 */
[----:B------:R-:W3:Y:S04]  /*3d950*/  LDL.LU R2, [R1+0x1400] ;  /* 0x0014000001027983 */ /* 0x000ee80000300800 */
[----:B------:R0:W3:Y:S04]  /*3d960*/  LDL.LU R89, [R1+0x13fc] ;  /* 0x0013fc0001597983 */ /* 0x0000e80000300800 */
[----:B------:R-:W-:Y:S04]  /*3d970*/  STL [R1+0xa0], R14 ;  /* 0x0000a00e01007387 */ /* 0x000fe80000100800 */
[----:B------:R-:W3:Y:S04]  /*3d980*/  LDL.LU R90, [R1+0x13f8] ;  /* 0x0013f800015a7983 */ /* 0x000ee80000300800 */
[----:B------:R-:W3:Y:S04]  /*3d990*/  LDL.LU R91, [R1+0x13f4] ;  /* 0x0013f400015b7983 */ /* 0x000ee80000300800 */
[----:B------:R-:W-:Y:S04]  /*3d9a0*/  STL [R1+0x98], R13 ;  /* 0x0000980d01007387 */ /* 0x000fe80000100800 */
[----:B------:R-:W3:Y:S04]  /*3d9b0*/  LDL.LU R86, [R1+0x13f0] ;  /* 0x0013f00001567983 */ /* 0x000ee80000300800 */
[----:B------:R0:W3:Y:S01]  /*3d9c0*/  LDL.LU R69, [R1+0x13ec] ;  /* 0x0013ec0001457983 */ /* 0x0000e20000300800 */
[----:B------:R-:W-:-:S02]  /*3d9d0*/  F2FP.F16.F32.PACK_AB R85, R9, R8 ;  /* 0x000000080955723e */ /* 0x000fc400000000ff */
[----:B------:R-:W-:Y:S02]  /*3d9e0*/  F2FP.F16.F32.PACK_AB R10, R65, R64 ;  /* 0x00000040410a723e */ /* 0x000fe400000000ff */
[----:B------:R-:W-:Y:S01]  /*3d9f0*/  F2FP.F16.F32.PACK_AB R9, R63, R62 ;  /* 0x0000003e3f09723e */ /* 0x000fe200000000ff */
[----:B------:R-:W-:Y:S01]  /*3da00*/  STL [R1+0x90], R12 ;  /* 0x0000900c01007387 */ /* 0x000fe20000100800 */
[----:B------:R-:W-:Y:S02]  /*3da10*/  F2FP.F16.F32.PACK_AB R79, R7, R6 ;  /* 0x00000006074f723e */ /* 0x000fe400000000ff */
[----:B------:R-:W-:Y:S01]  /*3da20*/  F2FP.F16.F32.PACK_AB R8, R61, R60 ;  /* 0x0000003c3d08723e */ /* 0x000fe200000000ff */
[----:B------:R-:W-:Y:S01]  /*3da30*/  STL [R1+0x88], R11 ;  /* 0x0000880b01007387 */ /* 0x000fe20000100800 */
[----:B------:R-:W-:Y:S02]  /*3da40*/  F2FP.F16.F32.PACK_AB R7, R59, R58 ;  /* 0x0000003a3b07723e */ /* 0x000fe400000000ff */
[----:B------:R-:W-:Y:S01]  /*3da50*/  F2FP.F16.F32.PACK_AB R78, R5, R4 ;  /* 0x00000004054e723e */ /* 0x000fe200000000ff */
[----:B------:R-:W-:Y:S01]  /*3da60*/  STL [R1+0x80], R10 ;  /* 0x0000800a01007387 */ /* 0x000fe20000100800 */
[----:B------:R-:W-:-:S02]  /*3da70*/  F2FP.F16.F32.PACK_AB R6, R57, R56 ;  /* 0x000000383906723e */ /* 0x000fc400000000ff */
[----:B------:R-:W-:Y:S01]  /*3da80*/  F2FP.F16.F32.PACK_AB R5, R55, R54 ;  /* 0x000000363705723e */ /* 0x000fe200000000ff */
[----:B------:R-:W-:Y:S01]  /*3da90*/  STL [R1+0x78], R9 ;  /* 0x0000780901007387 */ /* 0x000fe20000100800 */
[----:B------:R-:W-:-:S03]  /*3daa0*/  F2FP.F16.F32.PACK_AB R4, R53, R52 ;  /* 0x000000343504723e */ /* 0x000fc600000000ff */
[----:B------:R-:W-:Y:S04]  /*3dab0*/  STL [R1+0x70], R8 ;  /* 0x0000700801007387 */ /* 0x000fe80000100800 */
[----:B------:R-:W-:Y:S04]  /*3dac0*/  STL [R1+0x6c], R7 ;  /* 0x00006c0701007387 */ /* 0x000fe80000100800 */
[----:B------:R-:W-:Y:S04]  /*3dad0*/  STL [R1+0x64], R6 ;  /* 0x0000640601007387 */ /* 0x000fe80000100800 */
[----:B------:R-:W-:Y:S01]  /*3dae0*/  STL [R1+0x60], R5 ;  /* 0x0000600501007387 */ /* 0x000fe20000100800 */
[----:B--2---:R-:W-:-:S05]  /*3daf0*/  F2FP.F16.F32.PACK_AB R67, R51, R50 ;  /* 0x000000323343723e */ /* 0x004fca00000000ff */
[----:B------:R-:W-:Y:S04]  /*3db00*/  STL [R1+0x58], R67 ;  /* 0x0000584301007387 */ /* 0x000fe80000100800 */
[----:B------:R1:W-:Y:S02]  /*3db10*/  STL [R1+0x5c], R4 ;  /* 0x00005c0401007387 */ /* 0x0003e40000100800 */
[----:B-1----:R-:W1:Y:S01]  /*3db20*/  LDTM.x64 R4, tmem[UR10+0x80] ;  /* 0x0000800a000479ee */ /* 0x002e620008340000 */
[----:B---3--:R-:W-:Y:S02]  /*3db30*/  F2FP.F16.F32.PACK_AB R69, R87, R82 ;  /* 0x000000525745723e */ /* 0x008fe400000000ff */
[----:B------:R-:W2:Y:S04]  /*3db40*/  LDL.LU R87, [R1+0x13e8] ;  /* 0x0013e80001577983 */ /* 0x000ea80000300800 */
[----:B------:R-:W3:Y:S04]  /*3db50*/  LDL.LU R82, [R1+0x13e4] ;  /* 0x0013e40001527983 */ /* 0x000ee80000300800 */
[----:B------:R0:W-:Y:S04]  /*3db60*/  STL [R1+0x54], R69 ;  /* 0x0000544501007387 */ /* 0x0001e80000100800 */
[----:B0-----:R0:W2:Y:S02]  /*3db70*/  LDL.LU R69, [R1+0x13e0] ;  /* 0x0013e00001457983 */ /* 0x0010a40000300800 */
[----:B--2---:R-:W-:-:S02]  /*3db80*/  F2FP.F16.F32.PACK_AB R69, R83, R80 ;  /* 0x000000505345723e */ /* 0x004fc400000000ff */
[----:B------:R-:W3:Y:S04]  /*3db90*/  LDL.LU R83, [R1+0x13dc] ;  /* 0x0013dc0001537983 */ /* 0x000ee80000300800 */
[----:B------:R-:W2:Y:S04]  /*3dba0*/  LDL.LU R80, [R1+0x13d8] ;  /* 0x0013d80001507983 */ /* 0x000ea80000300800 */
[----:B------:R0:W-:Y:S04]  /*3dbb0*/  STL [R1+0x50], R69 ;  /* 0x0000504501007387 */ /* 0x0001e80000100800 */
[----:B0-----:R0:W2:Y:S02]  /*3dbc0*/  LDL.LU R69, [R1+0x13d4] ;  /* 0x0013d40001457983 */ /* 0x0010a40000300800 */
[----:B--2---:R-:W-:-:S02]  /*3dbd0*/  F2FP.F16.F32.PACK_AB R69, R81, R76 ;  /* 0x0000004c5145723e */ /* 0x004fc400000000ff */
[----:B------:R-:W2:Y:S04]  /*3dbe0*/  LDL.LU R81, [R1+0x13d0] ;  /* 0x0013d00001517983 */ /* 0x000ea80000300800 */
        /* <DEDUP_REMOVED lines=17> */
[----:B0-----:R0:W2:Y:S01]  /*3dd00*/  LDL.LU R69, [R1+0x13a4] ;  /* 0x0013a40001457983 */ /* 0x0010a20000300800 */
[----:B------:R-:W-:-:S02]  /*3dd10*/  F2FP.F16.F32.PACK_AB R89, R93, R92 ;  /* 0x0000005c5d59723e */ /* 0x000fc400000000ff */
[----:B-1----:R-:W-:Y:S02]  /*3dd20*/  F2FP.F16.F32.PACK_AB R66, R67, R66 ;  /* 0x000000424342723e */ /* 0x002fe400000000ff */
[----:B------:R-:W-:Y:S02]  /*3dd30*/  F2FP.F16.F32.PACK_AB R64, R65, R64 ;  /* 0x000000404140723e */ /* 0x000fe400000000ff */
        /* <DEDUP_REMOVED lines=28> */
[----:B-----5:R-:W-:Y:S02]  /*3df00*/  F2FP.F16.F32.PACK_AB R3, R7, R6 ;  /* 0x000000060703723e */ /* 0x020fe400000000ff */
[----:B------:R-:W-:Y:S02]  /*3df10*/  F2FP.F16.F32.PACK_AB R4, R5, R4 ;  /* 0x000000040504723e */ /* 0x000fe400000000ff */
[----:B--2---:R-:W-:Y:S02]  /*3df20*/  F2FP.F16.F32.PACK_AB R69, R71, R68 ;  /* 0x000000444745723e */ /* 0x004fe400000000ff */
[----:B------:R-:W2:Y:S04]  /*3df30*/  LDL.LU R71, [R1+0x13a0] ;  /* 0x0013a00001477983 */ /* 0x000ea80000300800 */
[----:B------:R-:W5:Y:S04]  /*3df40*/  LDL.LU R68, [R1+0x139c] ;  /* 0x00139c0001447983 */ /* 0x000f680000300800 */
[----:B------:R1:W-:Y:S04]  /*3df50*/  STL [R1+0x3c], R69 ;  /* 0x00003c4501007387 */ /* 0x0003e80000100800 */
[----:B-1----:R-:W5:Y:S04]  /*3df60*/  LDL.LU R69, [R1+0x1398] ;  /* 0x0013980001457983 */ /* 0x002f680000300800 */
        /* <DEDUP_REMOVED lines=32> */
[----:B-1----:R-:W3:Y:S04]  /*3e170*/  LDL.LU R3, [R1+0xf94] ;  /* 0x000f940001037983 */ /* 0x002ee80000300800 */
[----:B------:R-:W4:Y:S04]  /*3e180*/  LDL.LU R92, [R1+0xf98] ;  /* 0x000f9800015c7983 */ /* 0x000f280000300800 */
[----:B------:R1:W-:Y:S04]  /*3e190*/  STL [R1+0x10], R4 ;  /* 0x0000100401007387 */ /* 0x0003e80000100800 */
[----:B------:R-:W4:Y:S01]  /*3e1a0*/  LDL.LU R89, [R1+0x116c] ;  /* 0x00116c0001597983 */ /* 0x000f220000300800 */
[----:B-1----:R-:W1:Y:S01]  /*3e1b0*/  LDTM.x64 R4, tmem[UR10+0xc0] ;  /* 0x0000c00a000479ee */ /* 0x002e620008340000 */
[----:B------:R-:W-:-:S02]  /*3e1c0*/  NOP ;  /* 0x0000000000007918 */ /* 0x000fc40000000000 */
[----:B-1----:R1:W-:Y:S04]  /*3e1d0*/  STL.64 [R1+0x1390], R24 ;  /* 0x0013901801007387 */ /* 0x0023e80000100a00 */
[----:B-1----:R-:W4:Y:S04]  /*3e1e0*/  LDL.LU R25, [R1+0xf9c] ;  /* 0x000f9c0001197983 */ /* 0x002f280000300800 */
[----:B------:R1:W-:Y:S04]  /*3e1f0*/  STL.64 [R1+0x1388], R26 ;  /* 0x0013881a01007387 */ /* 0x0003e80000100a00 */
[----:B------:R-:W-:Y:S04]  /*3e200*/  STL.64 [R1+0x1380], R28 ;  /* 0x0013801c01007387 */ /* 0x000fe80000100a00 */
[----:B------:R-:W-:Y:S04]  /*3e210*/  STL.64 [R1+0x1378], R30 ;  /* 0x0013781e01007387 */ /* 0x000fe80000100a00 */
[----:B------:R-:W-:Y:S04]  /*3e220*/  STL.64 [R1+0x1370], R32 ;  /* 0x0013702001007387 */ /* 0x000fe80000100a00 */
[----:B------:R-:W-:Y:S04]  /*3e230*/  STL [R1+0x1368], R38 ;  /* 0x0013682601007387 */ /* 0x000fe80000100800 */
[----:B------:R-:W-:Y:S04]  /*3e240*/  STL.64 [R1+0x1360], R34 ;  /* 0x0013602201007387 */ /* 0x000fe80000100a00 */
[----:B------:R-:W-:Y:S04]  /*3e250*/  STL.64 [R1+0x1358], R36 ;  /* 0x0013582401007387 */ /* 0x000fe80000100a00 */
[----:B------:R-:W-:Y:S04]  /*3e260*/  STL [R1+0x1350], R39 ;  /* 0x0013502701007387 */ /* 0x000fe80000100800 */
[----:B------:R-:W-:Y:S04]  /*3e270*/  STL.64 [R1+0x1348], R40 ;  /* 0x0013482801007387 */ /* 0x000fe80000100a00 */
[----:B------:R-:W-:Y:S04]  /*3e280*/  STL [R1+0x1340], R44 ;  /* 0x0013402c01007387 */ /* 0x000fe80000100800 */
[----:B------:R-:W-:Y:S04]  /*3e290*/  STL.64 [R1+0x1338], R42 ;  /* 0x0013382a01007387 */ /* 0x000fe80000100a00 */
[----:B------:R-:W-:Y:S04]  /*3e2a0*/  STL [R1+0x1330], R45 ;  /* 0x0013302d01007387 */ /* 0x000fe80000100800 */
[----:B------:R-:W-:Y:S04]  /*3e2b0*/  STL.64 [R1+0x1328], R46 ;  /* 0x0013282e01007387 */ /* 0x000fe80000100a00 */
[----:B------:R-:W-:Y:S04]  /*3e2c0*/  STL [R1+0x1324], R48 ;  /* 0x0013243001007387 */ /* 0x000fe80000100800 */
        /* <DEDUP_REMOVED lines=16> */
[----:B-1----:R-:W4:Y:S04]  /*3e3d0*/  LDL.LU R26, [R1+0xfa0] ;  /* 0x000fa000011a7983 */ /* 0x002f280000300800 */
[----:B-----5:R1:W-:Y:S02]  /*3e3e0*/  @P0 STG.E.U16 desc[UR20][R68.64], R78 ;  /* 0x0000004e44000986 */ /* 0x0203e4000c101514 */
[----:B-1----:R-:W-:-:S05]  /*3e3f0*/  PRMT R68, R78, 0x7632, R68 ;  /* 0x000076324e447816 */ /* 0x002fca0000000044 */
[----:B--2---:R-:W-:Y:S04]  /*3e400*/  @P5 STG.E.U16 desc[UR20][R70.64], R68 ;  /* 0x0000004446005986 */ /* 0x004fe8000c101514 */
[----:B------:R1:W-:Y:S02]  /*3e410*/  @P2 STG.E.U16 desc[UR20][R72.64], R79 ;  /* 0x0000004f48002986 */ /* 0x0003e4000c101514 */
[----:B-1----:R-:W-:-:S05]  /*3e420*/  PRMT R72, R79, 0x7632, R72 ;  /* 0x000076324f487816 */ /* 0x002fca0000000048 */
[----:B------:R-:W-:Y:S01]  /*3e430*/  @P3 STG.E.U16 desc[UR20][R74.64], R72 ;  /* 0x000000484a003986 */ /* 0x000fe2000c101514 */
[----:B---3--:R-:W-:Y:S01]  /*3e440*/  ISETP.LT.AND P0, PT, R3, UR4, !P1 ;  /* 0x0000000403007c0c */ /* 0x008fe2000cf01270 */
[----:B------:R-:W4:Y:S02]  /*3e450*/  LDCU UR4, c[0x0][0x39c] ;  /* 0x00007380ff0477ac */ /* 0x000f240008000800 */
[----:B----4-:R-:W-:Y:S01]  /*3e460*/  ISETP.LT.AND P5, PT, R92, UR4, !P1 ;  /* 0x000000045c007c0c */ /* 0x010fe2000cfa1270 */
[----:B------:R-:W1:Y:S02]  /*3e470*/  LDCU UR4, c[0x0][0x39c] ;  /* 0x00007380ff0477ac */ /* 0x000e640008000800 */
[----:B-1----:R-:W-:Y:S01]  /*3e480*/  ISETP.LT.AND P2, PT, R25, UR4, !P1 ;  /* 0x0000000419007c0c */ /* 0x002fe2000cf41270 */
[----:B------:R-:W1:Y:S01]  /*3e490*/  LDCU UR4, c[0x0][0x39c] ;  /* 0x00007380ff0477ac */ /* 0x000e620008000800 */
[----:B------:R-:W2:Y:S04]  /*3e4a0*/  LDL.LU R25, [R1+0xfa4] ;  /* 0x000fa40001197983 */ /* 0x000ea80000300800 */
[----:B------:R-:W3:Y:S01]  /*3e4b0*/  LDL.LU R24, [R1+0xfa8] ;  /* 0x000fa80001187983 */ /* 0x000ee20000300800 */
[----:B-1----:R-:W-:Y:S01]  /*3e4c0*/  ISETP.LT.AND P3, PT, R89, UR4, !P1 ;  /* 0x0000000459007c0c */ /* 0x002fe2000cf61270 */
[----:B------:R-:W1:Y:S02]  /*3e4d0*/  LDCU UR4, c[0x0][0x39c] ;  /* 0x00007380ff0477ac */ /* 0x000e640008000800 */
[----:B------:R-:W-:Y:S01]  /*3e4e0*/  @P4 STG.E.U16 desc[UR20][R76.64], R85 ;  /* 0x000000554c004986 */ /* 0x000fe2000c101514 */
[----:B-1----:R-:W-:Y:S01]  /*3e4f0*/  ISETP.LT.AND P4, PT, R26, UR4, !P1 ;  /* 0x000000041a007c0c */ /* 0x002fe2000cf81270 */
[----:B------:R-:W2:Y:S02]  /*3e500*/  LDCU UR4, c[0x0][0x39c] ;  /* 0x00007380ff0477ac */ /* 0x000ea40008000800 */
[----:B------:R-:W4:Y:S04]  /*3e510*/  LDL.LU R26, [R1+0xfac] ;  /* 0x000fac00011a7983 */ /* 0x000f280000300800 */
[----:B------:R-:W5:Y:S04]  /*3e520*/  LDL.S16 R41, [R1+0x168] ;  /* 0x0001680001297983 */ /* 0x000f680000100600 */
[----:B------:R-:W5:Y:S01]  /*3e530*/  LDL.LU R32, [R1+0xfb0] ;  /* 0x000fb00001207983 */ /* 0x000f620000300800 */
[----:B------:R-:W-:Y:S01]  /*3e540*/  VIADD R3, R84, UR5 ;  /* 0x0000000554037c36 */ /* 0x000fe20008000000 */
[----:B------:R-:W-:-:S02]  /*3e550*/  PRMT R84, R85, 0x7632, R84 ;  /* 0x0000763255547816 */ /* 0x000fc40000000054 */
[----:B------:R-:W5:Y:S04]  /*3e560*/  LDL.LU R30, [R1+0x1d8] ;  /* 0x0001d800011e7983 */ /* 0x000f680000300800 */
[----:B------:R-:W-:Y:S04]  /*3e570*/  @P0 STG.E.U16 desc[UR20][R80.64], R84 ;  /* 0x0000005450000986 */ /* 0x000fe8000c101514 */
[----:B------:R-:W5:Y:S04]  /*3e580*/  LDL.LU.S16 R31, [R1+0x16a] ;  /* 0x00016a00011f7983 */ /* 0x000f680000300600 */
[----:B------:R1:W-:Y:S02]  /*3e590*/  @P5 STG.E.U16 desc[UR20][R82.64], R88 ;  /* 0x0000005852005986 */ /* 0x0003e4000c101514 */
[----:B-1----:R-:W-:-:S05]  /*3e5a0*/  PRMT R88, R88, 0x7632, R88 ;  /* 0x0000763258587816 */ /* 0x002fca0000000058 */
[----:B------:R1:W-:Y:S01]  /*3e5b0*/  @P2 STG.E.U16 desc[UR20][R86.64], R88 ;  /* 0x0000005856002986 */ /* 0x0003e2000c101514 */
[----:B--2---:R-:W-:Y:S01]  /*3e5c0*/  ISETP.LT.AND P0, PT, R25, UR4, !P1 ;  /* 0x0000000419007c0c */ /* 0x004fe2000cf01270 */
[----:B------:R-:W3:Y:S02]  /*3e5d0*/  LDCU UR4, c[0x0][0x39c] ;  /* 0x00007380ff0477ac */ /* 0x000ee40008000800 */
[----:B---3--:R-:W-:Y:S01]  /*3e5e0*/  ISETP.LT.AND P5, PT, R24, UR4, !P1 ;  /* 0x0000000418007c0c */ /* 0x008fe2000cfa1270 */
[----:B------:R-:W4:Y:S01]  /*3e5f0*/  LDCU UR4, c[0x0][0x39c] ;  /* 0x00007380ff0477ac */ /* 0x000f220008000800 */
[----:B------:R-:W2:Y:S04]  /*3e600*/  LDL.LU.64 R24, [R1+0x160] ;  /* 0x0001600001187983 */ /* 0x000ea80000300a00 */
[----:B------:R-:W3:Y:S04]  /*3e610*/  LDL.LU R36, [R1+0xfb4] ;  /* 0x000fb40001247983 */ /* 0x000ee80000300800 */
[----:B------:R-:W3:Y:S01]  /*3e620*/  LDL.S16 R39, [R1+0x16c] ;  /* 0x00016c0001277983 */ /* 0x000ee20000100600 */
[----:B----4-:R-:W-:Y:S01]  /*3e630*/  ISETP.LT.AND P2, PT, R26, UR4, !P1 ;  /* 0x000000041a007c0c */ /* 0x010fe2000cf41270 */
[----:B------:R-:W4:Y:S02]  /*3e640*/  LDCU UR4, c[0x0][0x39c] ;  /* 0x00007380ff0477ac */ /* 0x000f240008000800 */
[----:B------:R-:W3:Y:S01]  /*3e650*/  LDL.LU.64 R26, [R1+0x158] ;  /* 0x00015800011a7983 */ /* 0x000ee20000300a00 */
[----:B------:R-:W-:-:S02]  /*3e660*/  LEA R52, P6, R3, R2, 0x1 ;  /* 0x0000000203347211 */ /* 0x000fc400078c08ff */
[----:B-----5:R-:W-:Y:S01]  /*3e670*/  PRMT R34, R41, 0x7610, R34 ;  /* 0x0000761029227816 */ /* 0x020fe20000000022 */
[----:B------:R-:W5:Y:S01]  /*3e680*/  LDL.LU.S16 R38, [R1+0x16e] ;  /* 0x00016e0001267983 */ /* 0x000f620000300600 */
[C---:B------:R-:W-:Y:S01]  /*3e690*/  LEA.HI.X.SX32 R53, R3.reuse, R0, 0x1, P6 ;  /* 0x0000000003357211 */ /* 0x040fe200030f0eff */
[----:B------:R-:W-:Y:S02]  /*3e6a0*/  VIADD R3, R3, UR5 ;  /* 0x0000000503037c36 */ /* 0x000fe40008000000 */
[----:B------:R-:W5:Y:S03]  /*3e6b0*/  LDL.LU.64 R28, [R1+0x150] ;  /* 0x00015000011c7983 */ /* 0x000f660000300a00 */
[C---:B------:R-:W-:Y:S01]  /*3e6c0*/  LEA R56, P6, R3.reuse, R2, 0x1 ;  /* 0x0000000203387211 */ /* 0x040fe200078c08ff */
[----:B------:R-:W5:Y:S03]  /*3e6d0*/  LDL.S16 R43, [R1+0x170] ;  /* 0x00017000012b7983 */ /* 0x000f660000100600 */
[C---:B------:R-:W-:Y:S01]  /*3e6e0*/  LEA.HI.X.SX32 R57, R3.reuse, R0, 0x1, P6 ;  /* 0x0000000003397211 */ /* 0x040fe200030f0eff */
[----:B------:R-:W-:Y:S01]  /*3e6f0*/  VIADD R3, R3, UR5 ;  /* 0x0000000503037c36 */ /* 0x000fe20008000000 */
[----:B------:R0:W-:Y:S04]  /*3e700*/  @P3 STG.E.U16 desc[UR20][R90.64], R34 ;  /* 0x000000225a003986 */ /* 0x0001e8000c101514 */
[C---:B------:R-:W-:Y:S01]  /*3e710*/  LEA R92, P6, R3.reuse, R2, 0x1 ;  /* 0x00000002035c7211 */ /* 0x040fe200078c08ff */
[----:B------:R-:W5:Y:S03]  /*3e720*/  LDL.LU.64 R46, [R1+0x148] ;  /* 0x00014800012e7983 */ /* 0x000f660000300a00 */
[C---:B------:R-:W-:Y:S01]  /*3e730*/  LEA.HI.X.SX32 R93, R3.reuse, R0, 0x1, P6 ;  /* 0x00000000035d7211 */ /* 0x040fe200030f0eff */
[----:B------:R-:W-:-:S05]  /*3e740*/  VIADD R3, R3, UR5 ;  /* 0x0000000503037c36 */ /* 0x000fca0008000000 */
[----:B------:R-:W-:-:S04]  /*3e750*/  LEA R68, P6, R3, R2, 0x1 ;  /* 0x0000000203447211 */ /* 0x000fc800078c08ff */
        /* <DEDUP_REMOVED lines=22> */
[----:B------:R-:W-:Y:S01]  /*3e8c0*/  VIADD R3, R3, UR5 ;  /* 0x0000000503037c36 */ /* 0x000fe20008000000 */
[----:B----4-:R-:W-:Y:S01]  /*3e8d0*/  ISETP.LT.AND P3, PT, R32, UR4, !P1 ;  /* 0x0000000420007c0c */ /* 0x010fe2000cf61270 */
[----:B------:R-:W3:Y:S01]  /*3e8e0*/  LDCU UR4, c[0x0][0x39c] ;  /* 0x00007380ff0477ac */ /* 0x000ee20008000800 */
[----:B------:R-:W4:Y:S02]  /*3e8f0*/  LDL.LU R32, [R1+0xfb8] ;  /* 0x000fb80001207983 */ /* 0x000f240000300800 */
[C---:B------:R-:W-:Y:S02]  /*3e900*/  LEA R84, P6, R3.reuse, R2, 0x1 ;  /* 0x0000000203547211 */ /* 0x040fe400078c08ff */
[----:B------:R-:W4:Y:S02]  /*3e910*/  LDL.LU.S16 R41, [R1+0x172] ;  /* 0x0001720001297983 */ /* 0x000f240000300600 */
[C---:B------:R-:W-:Y:S01]  /*3e920*/  LEA.HI.X.SX32 R85, R3.reuse, R0, 0x1, P6 ;  /* 0x0000000003557211 */ /* 0x040fe200030f0eff */
[----:B------:R-:W-:Y:S01]  /*3e930*/  VIADD R3, R3, UR5 ;  /* 0x0000000503037c36 */ /* 0x000fe20008000000 */
[----:B------:R-:W4:Y:S04]  /*3e940*/  LDL.LU.64 R48, [R1+0x140] ;  /* 0x0001400001307983 */ /* 0x000f280000300a00 */
[C---:B-1----:R-:W-:Y:S01]  /*3e950*/  LEA R86, P6, R3.reuse, R2, 0x1 ;  /* 0x0000000203567211 */ /* 0x042fe200078c08ff */
[----:B0-----:R-:W4:Y:S03]  /*3e960*/  LDL.LU R34, [R1+0xfbc] ;  /* 0x000fbc0001227983 */ /* 0x001f260000300800 */
[C---:B------:R-:W-:Y:S01]  /*3e970*/  LEA.HI.X.SX32 R87, R3.reuse, R0, 0x1, P6 ;  /* 0x0000000003577211 */ /* 0x040fe200030f0eff */
[----:B------:R-:W-:Y:S01]  /*3e980*/  VIADD R3, R3, UR5 ;  /* 0x0000000503037c36 */ /* 0x000fe20008000000 */
[----:B------:R-:W-:Y:S01]  /*3e990*/  PRMT R45, R31, 0x7610, R45 ;  /* 0x000076101f2d7816 */ /* 0x000fe2000000002d */
[----:B------:R-:W4:Y:S03]  /*3e9a0*/  LDL.S16 R44, [R1+0x174] ;  /* 0x00017400012c7983 */ /* 0x000f260000100600 */
[----:B------:R-:W-:-:S04]  /*3e9b0*/  LEA R88, P6, R3, R2, 0x1 ;  /* 0x0000000203587211 */ /* 0x000fc800078c08ff */
[C---:B------:R-:W-:Y:S01]  /*3e9c0*/  LEA.HI.X.SX32 R89, R3.reuse, R0, 0x1, P6 ;  /* 0x0000000003597211 */ /* 0x040fe200030f0eff */
[----:B------:R-:W-:-:S05]  /*3e9d0*/  VIADD R3, R3, UR5 ;  /* 0x0000000503037c36 */ /* 0x000fca0008000000 */
[----:B------:R-:W-:-:S04]  /*3e9e0*/  LEA R90, P6, R3, R2, 0x1 ;  /* 0x00000002035a7211 */ /* 0x000fc800078c08ff */
[----:B------:R-:W-:Y:S02]  /*3e9f0*/  LEA.HI.X.SX32 R91, R3, R0, 0x1, P6 ;  /* 0x00000000035b7211 */ /* 0x000fe400030f0eff */
[----:B------:R-:W-:Y:S02]  /*3ea00*/  ISETP.NE.AND P6, PT, R30, RZ, PT ;  /* 0x000000ff1e00720c */ /* 0x000fe40003fc5270 */
[----:B------:R-:W4:Y:S04]  /*3ea10*/  LDL.LU.64 R30, [R1+0x138] ;  /* 0x00013800011e7983 */ /* 0x000f280000300a00 */
[----:B--2---:R0:W-:Y:S01]  /*3ea20*/  @P4 STG.E.U16 desc[UR20][R24.64], R45 ;  /* 0x0000002d18004986 */ /* 0x0041e2000c101514 */
[----:B---3--:R-:W-:Y:S01]  /*3ea30*/  ISETP.LT.AND P4, PT, R36, UR4, !P1 ;  /* 0x0000000424007c0c */ /* 0x008fe2000cf81270 */
[----:B------:R-:W4:Y:S02]  /*3ea40*/  LDCU UR4, c[0x0][0x39c] ;  /* 0x00007380ff0477ac */ /* 0x000f240008000800 */
[----:B0-----:R-:W2:Y:S04]  /*3ea50*/  LDL.LU.64 R24, [R1+0x1390] ;  /* 0x0013900001187983 */ /* 0x001ea80000300a00 */
[----:B------:R-:W3:Y:S01]  /*3ea60*/  LDL.LU R36, [R1+0xfc0] ;  /* 0x000fc00001247983 */ /* 0x000ee20000300800 */
[----:B------:R-:W-:-:S03]  /*3ea70*/  PRMT R33, R39, 0x7610, R33 ;  /* 0x0000761027217816 */ /* 0x000fc60000000021 */
[----:B------:R-:W2:Y:S04]  /*3ea80*/  LDL.LU.S16 R45, [R1+0x176] ;  /* 0x00017600012d7983 */ /* 0x000ea80000300600 */
[----:B------:R0:W-:Y:S04]  /*3ea90*/  @P0 STG.E.U16 desc[UR20][R26.64], R33 ;  /* 0x000000211a000986 */ /* 0x0001e8000c101514 */
[----:B0-----:R-:W2:Y:S04]  /*3eaa0*/  LDL.LU.64 R26, [R1+0x1388] ;  /* 0x00138800011a7983 */ /* 0x001ea80000300a00 */
[----:B------:R-:W2:Y:S01]  /*3eab0*/  LDL.LU R39, [R1+0xfc4] ;  /* 0x000fc40001277983 */ /* 0x000ea20000300800 */
[----:B-----5:R-:W-:-:S02]  /*3eac0*/  PRMT R35, R38, 0x7610, R35 ;  /* 0x0000761026237816 */ /* 0x020fc40000000023 */
[----:B------:R-:W-:-:S03]  /*3ead0*/  PRMT R37, R43, 0x7610, R37 ;  /* 0x000076102b257816 */ /* 0x000fc60000000025 */
[----:B------:R0:W-:Y:S04]  /*3eae0*/  @P5 STG.E.U16 desc[UR20][R28.64], R35 ;  /* 0x000000231c005986 */ /* 0x0001e8000c101514 */
[----:B------:R1:W-:Y:S01]  /*3eaf0*/  @P2 STG.E.U16 desc[UR20][R46.64], R37 ;  /* 0x000000252e002986 */ /* 0x0003e2000c101514 */
[----:B----4-:R-:W-:Y:S01]  /*3eb00*/  ISETP.LT.AND P0, PT, R32, UR4, !P1 ;  /* 0x0000000420007c0c */ /* 0x010fe2000cf01270 */
[----:B------:R-:W4:Y:S02]  /*3eb10*/  LDCU UR4, c[0x0][0x39c] ;  /* 0x00007380ff0477ac */ /* 0x000f240008000800 */
[----:B------:R-:W5:Y:S04]  /*3eb20*/  LDL.LU.64 R32, [R1+0x130] ;  /* 0x0001300001207983 */ /* 0x000f680000300a00 */
[----:B0-----:R-:W5:Y:S04]  /*3eb30*/  LDL.LU.64 R28, [R1+0x1380] ;  /* 0x00138000011c7983 */ /* 0x001f680000300a00 */
[----:B------:R-:W5:Y:S01]  /*3eb40*/  LDL.S16 R38, [R1+0x178] ;  /* 0x0001780001267983 */ /* 0x000f620000100600 */
[----:B----4-:R-:W-:Y:S01]  /*3eb50*/  ISETP.LT.AND P5, PT, R34, UR4, !P1 ;  /* 0x0000000422007c0c */ /* 0x010fe2000cfa1270 */
[----:B------:R-:W3:Y:S02]  /*3eb60*/  LDCU UR4, c[0x0][0x39c] ;  /* 0x00007380ff0477ac */ /* 0x000ee40008000800 */
[----:B------:R-:W4:Y:S04]  /*3eb70*/  LDL.LU.64 R34, [R1+0x128] ;  /* 0x0001280001227983 */ /* 0x000f280000300a00 */
[----:B-1----:R-:W4:Y:S01]  /*3eb80*/  LDL.LU R46, [R1+0xfc8] ;  /* 0x000fc800012e7983 */ /* 0x002f220000300800 */
[----:B------:R-:W-:-:S03]  /*3eb90*/  PRMT R40, R41, 0x7610, R40 ;  /* 0x0000761029287816 */ /* 0x000fc60000000028 */
[----:B------:R-:W4:Y:S04]  /*3eba0*/  LDL.LU.S16 R60, [R1+0x17a] ;  /* 0x00017a00013c7983 */ /* 0x000f280000300600 */
[----:B------:R0:W-:Y:S01]  /*3ebb0*/  @P3 STG.E.U16 desc[UR20][R48.64], R40 ;  /* 0x0000002830003986 */ /* 0x0001e2000c101514 */
[----:B------:R-:W-:-:S05]  /*3ebc0*/  PRMT R42, R44, 0x7610, R42 ;  /* 0x000076102c2a7816 */ /* 0x000fca000000002a */
[----:B------:R1:W-:Y:S01]  /*3ebd0*/  @P4 STG.E.U16 desc[UR20][R30.64], R42 ;  /* 0x0000002a1e004986 */ /* 0x0003e2000c101514 */
[----:B---3--:R-:W-:Y:S01]  /*3ebe0*/  ISETP.LT.AND P2, PT, R36, UR4, !P1 ;  /* 0x0000000424007c0c */ /* 0x008fe2000cf41270 */
[----:B------:R-:W2:Y:S02]  /*3ebf0*/  LDCU UR4, c[0x0][0x39c] ;  /* 0x00007380ff0477ac */ /* 0x000ea40008000800 */
[----:B------:R-:W3:Y:S04]  /*3ec00*/  LDL.LU.64 R36, [R1+0x120] ;  /* 0x0001200001247983 */ /* 0x000ee80000300a00 */
[----:B0-----:R-:W3:Y:S01]  /*3ec10*/  LDL.LU R49, [R1+0xfcc] ;  /* 0x000fcc0001317983 */ /* 0x001ee20000300800 */
[----:B--2---:R-:W-:Y:S01]  /*3ec20*/  ISETP.LT.AND P3, PT, R39, UR4, !P1 ;  /* 0x0000000427007c0c */ /* 0x004fe2000cf61270 */
[----:B------:R-:W4:Y:S02]  /*3ec30*/  LDCU UR4, c[0x0][0x39c] ;  /* 0x00007380ff0477ac */ /* 0x000f240008000800 */
[----:B------:R-:W2:Y:S04]  /*3ec40*/  LDL.S16 R39, [R1+0x17c] ;  /* 0x00017c0001277983 */ /* 0x000ea80000100600 */
[----:B------:R-:W2:Y:S04]  /*3ec50*/  LDL.LU.64 R40, [R1+0x118] ;  /* 0x0001180001287983 */ /* 0x000ea80000300a00 */
[----:B-1----:R-:W2:Y:S04]  /*3ec60*/  LDL.LU.64 R30, [R1+0x1378] ;  /* 0x00137800011e7983 */ /* 0x002ea80000300a00 */
[----:B------:R-:W2:Y:S04]  /*3ec70*/  LDL.LU R62, [R1+0xfd0] ;  /* 0x000fd000013e7983 */ /* 0x000ea80000300800 */
[----:B------:R-:W2:Y:S04]  /*3ec80*/  LDL.LU.S16 R44, [R1+0x17e] ;  /* 0x00017e00012c7983 */ /* 0x000ea80000300600 */
[----:B------:R-:W2:Y:S04]  /*3ec90*/  LDL.LU.64 R42, [R1+0x110] ;  /* 0x00011000012a7983 */ /* 0x000ea80000300a00 */
[----:B------:R-:W2:Y:S01]  /*3eca0*/  LDL.LU R48, [R1+0xfd4] ;  /* 0x000fd40001307983 */ /* 0x000ea20000300800 */
[----:B------:R-:W-:-:S03]  /*3ecb0*/  PRMT R50, R45, 0x7610, R50 ;  /* 0x000076102d327816 */ /* 0x000fc60000000032 */
[----:B------:R-:W2:Y:S04]  /*3ecc0*/  LDL.S16 R45, [R1+0x180] ;  /* 0x00018000012d7983 */ /* 0x000ea80000100600 */
[----:B-----5:R0:W-:Y:S01]  /*3ecd0*/  @P0 STG.E.U16 desc[UR20][R32.64], R50 ;  /* 0x0000003220000986 */ /* 0x0201e2000c101514 */
[----:B----4-:R-:W-:Y:S01]  /*3ece0*/  ISETP.LT.AND P4, PT, R46, UR4, !P1 ;  /* 0x000000042e007c0c */ /* 0x010fe2000cf81270 */
[----:B------:R-:W3:Y:S02]  /*3ecf0*/  LDCU UR4, c[0x0][0x39c] ;  /* 0x00007380ff0477ac */ /* 0x000ee40008000800 */
[----:B------:R-:W4:Y:S04]  /*3ed00*/  LDL.LU.64 R46, [R1+0x108] ;  /* 0x00010800012e7983 */ /* 0x000f280000300a00 */
[----:B0-----:R-:W5:Y:S04]  /*3ed10*/  LDL.LU.64 R32, [R1+0x1370] ;  /* 0x0013700001207983 */ /* 0x001f680000300a00 */
[----:B------:R-:W4:Y:S01]  /*3ed20*/  LDL.LU R64, [R1+0xfd8] ;  /* 0x000fd80001407983 */ /* 0x000f220000300800 */
[----:B------:R-:W-:-:S05]  /*3ed30*/  PRMT R54, R38, 0x7610, R54 ;  /* 0x0000761026367816 */ /* 0x000fca0000000036 */
[----:B------:R0:W-:Y:S01]  /*3ed40*/  @P5 STG.E.U16 desc[UR20][R34.64], R54 ;  /* 0x0000003622005986 */ /* 0x0001e2000c101514 */
[----:B------:R-:W-:Y:S02]  /*3ed50*/  PRMT R55, R60, 0x7610, R55 ;  /* 0x000076103c377816 */ /* 0x000fe40000000037 */
[----:B---3--:R-:W-:Y:S01]  /*3ed60*/  ISETP.LT.AND P0, PT, R49, UR4, !P1 ;  /* 0x0000000431007c0c */ /* 0x008fe2000cf01270 */
[----:B------:R-:W2:Y:S01]  /*3ed70*/  LDCU UR4, c[0x0][0x39c] ;  /* 0x00007380ff0477ac */ /* 0x000ea20008000800 */
[----:B------:R-:W3:Y:S04]  /*3ed80*/  LDL.LU.S16 R49, [R1+0x182] ;  /* 0x0001820001317983 */ /* 0x000ee80000300600 */
[----:B------:R-:W5:Y:S04]  /*3ed90*/  LDL.LU.64 R50, [R1+0x100] ;  /* 0x0001000001327983 */ /* 0x000f680000300a00 */
[----:B------:R-:W5:Y:S04]  /*3eda0*/  LDL.LU R38, [R1+0x1368] ;  /* 0x0013680001267983 */ /* 0x000f680000300800 */
[----:B0-----:R-:W5:Y:S04]  /*3edb0*/  LDL.LU.64 R34, [R1+0x1360] ;  /* 0x0013600001227983 */ /* 0x001f680000300a00 */
[----:B------:R-:W5:Y:S04]  /*3edc0*/  LDL.S16 R54, [R1+0x184] ;  /* 0x0001840001367983 */ /* 0x000f680000100600 */
[----:B------:R0:W-:Y:S01]  /*3edd0*/  @P2 STG.E.U16 desc[UR20][R36.64], R55 ;  /* 0x0000003724002986 */ /* 0x0001e2000c101514 */
[----:B--2---:R-:W-:Y:S01]  /*3ede0*/  ISETP.LT.AND P5, PT, R62, UR4, !P1 ;  /* 0x000000043e007c0c */ /* 0x004fe2000cfa1270 */
[----:B------:R-:W1:Y:S02]  /*3edf0*/  LDCU UR4, c[0x0][0x39c] ;  /* 0x00007380ff0477ac */ /* 0x000e640008000800 */
[----:B------:R-:W2:Y:S04]  /*3ee00*/  LDL.LU R62, [R1+0xfdc] ;  /* 0x000fdc00013e7983 */ /* 0x000ea80000300800 */
[----:B0-----:R-:W2:Y:S04]  /*3ee10*/  LDL.LU.64 R36, [R1+0x1358] ;  /* 0x0013580001247983 */ /* 0x001ea80000300a00 */
[----:B------:R-:W2:Y:S01]  /*3ee20*/  LDL.LU.S16 R55, [R1+0x186] ;  /* 0x0001860001377983 */ /* 0x000ea20000300600 */
[----:B-1----:R-:W-:Y:S01]  /*3ee30*/  ISETP.LT.AND P2, PT, R48, UR4, !P1 ;  /* 0x0000000430007c0c */ /* 0x002fe2000cf41270 */
[----:B------:R-:W4:Y:S02]  /*3ee40*/  LDCU UR4, c[0x0][0x39c] ;  /* 0x00007380ff0477ac */ /* 0x000f240008000800 */
[----:B------:R-:W2:Y:S01]  /*3ee50*/  LDL.LU R48, [R1+0xfe0] ;  /* 0x000fe00001307983 */ /* 0x000ea20000300800 */
[----:B------:R-:W-:-:S03]  /*3ee60*/  PRMT R65, R39, 0x7610, R65 ;  /* 0x0000761027417816 */ /* 0x000fc60000000041 */
[----:B------:R-:W2:Y:S04]  /*3ee70*/  LDL.S16 R60, [R1+0x188] ;  /* 0x00018800013c7983 */ /* 0x000ea80000100600 */
[----:B------:R-:W2:Y:S04]  /*3ee80*/  LDL.LU R39, [R1+0x1350] ;  /* 0x0013500001277983 */ /* 0x000ea80000300800 */
[----:B------:R0:W-:Y:S04]  /*3ee90*/  @P3 STG.E.U16 desc[UR20][R40.64], R65 ;  /* 0x0000004128003986 */ /* 0x0001e8000c101514 */
[----:B0-----:R-:W2:Y:S01]  /*3eea0*/  LDL.LU.64 R40, [R1+0x1348] ;  /* 0x0013480001287983 */ /* 0x001ea20000300a00 */
[----:B------:R-:W-:-:S05]  /*3eeb0*/  PRMT R61, R44, 0x7610, R61 ;  /* 0x000076102c3d7816 */ /* 0x000fca000000003d */
[----:B------:R0:W-:Y:S01]  /*3eec0*/  @P4 STG.E.U16 desc[UR20][R42.64], R61 ;  /* 0x0000003d2a004986 */ /* 0x0001e2000c101514 */
[----:B------:R-:W-:Y:S02]  /*3eed0*/  PRMT R59, R45, 0x7610, R59 ;  /* 0x000076102d3b7816 */ /* 0x000fe4000000003b */
[----:B----4-:R-:W-:Y:S01]  /*3eee0*/  ISETP.LT.AND P3, PT, R64, UR4, !P1 ;  /* 0x0000000440007c0c */ /* 0x010fe2000cf61270 */
[----:B------:R-:W2:Y:S01]  /*3eef0*/  LDCU UR4, c[0x0][0x39c] ;  /* 0x00007380ff0477ac */ /* 0x000ea20008000800 */
[----:B------:R-:W4:Y:S04]  /*3ef00*/  LDL.LU R64, [R1+0xfe4] ;  /* 0x000fe40001407983 */ /* 0x000f280000300800 */
[----:B------:R-:W4:Y:S04]  /*3ef10*/  LDL.LU.S16 R65, [R1+0x18a] ;  /* 0x00018a0001417983 */ /* 0x000f280000300600 */
[----:B------:R-:W4:Y:S04]  /*3ef20*/  LDL.LU R44, [R1+0x1340] ;  /* 0x00134000012c7983 */ /* 0x000f280000300800 */
[----:B0-----:R-:W4:Y:S04]  /*3ef30*/  LDL.LU.64 R42, [R1+0x1338] ;  /* 0x00133800012a7983 */ /* 0x001f280000300a00 */
[----:B------:R-:W4:Y:S04]  /*3ef40*/  LDL.LU R61, [R1+0xfe8] ;  /* 0x000fe800013d7983 */ /* 0x000f280000300800 */
[----:B------:R0:W-:Y:S01]  /*3ef50*/  @P0 STG.E.U16 desc[UR20][R46.64], R59 ;  /* 0x0000003b2e000986 */ /* 0x0001e2000c101514 */
[----:B---3--:R-:W-:-:S05]  /*3ef60*/  PRMT R63, R49, 0x7610, R63 ;  /* 0x00007610313f7816 */ /* 0x008fca000000003f */
[----:B-----5:R1:W-:Y:S01]  /*3ef70*/  @P5 STG.E.U16 desc[UR20][R50.64], R63 ;  /* 0x0000003f32005986 */ /* 0x0203e2000c101514 */
[----:B--2---:R-:W-:Y:S01]  /*3ef80*/  ISETP.LT.AND P4, PT, R62, UR4, !P1 ;  /* 0x000000043e007c0c */ /* 0x004fe2000cf81270 */
[----:B------:R-:W2:Y:S02]  /*3ef90*/  LDCU UR4, c[0x0][0x39c] ;  /* 0x00007380ff0477ac */ /* 0x000ea40008000800 */
[----:B------:R-:W3:Y:S04]  /*3efa0*/  LDL.S16 R62, [R1+0x18c] ;  /* 0x00018c00013e7983 */ /* 0x000ee80000100600 */
[----:B------:R-:W5:Y:S04]  /*3efb0*/  LDL.LU R45, [R1+0x1330] ;  /* 0x00133000012d7983 */ /* 0x000f680000300800 */
[----:B0-----:R-:W3:Y:S04]  /*3efc0*/  LDL.LU.64 R46, [R1+0x1328] ;  /* 0x00132800012e7983 */ /* 0x001ee80000300a00 */
[----:B------:R-:W3:Y:S01]  /*3efd0*/  LDL.LU R59, [R1+0xfec] ;  /* 0x000fec00013b7983 */ /* 0x000ee20000300800 */
[----:B--2---:R-:W-:Y:S01]  /*3efe0*/  ISETP.LT.AND P0, PT, R48, UR4, !P1 ;  /* 0x0000000430007c0c */ /* 0x004fe2000cf01270 */
[----:B------:R-:W4:Y:S02]  /*3eff0*/  LDCU UR4, c[0x0][0x39c] ;  /* 0x00007380ff0477ac */ /* 0x000f240008000800 */
[----:B------:R-:W2:Y:S04]  /*3f000*/  LDL.LU R48, [R1+0x1324] ;  /* 0x0013240001307983 */ /* 0x000ea80000300800 */
[----:B------:R-:W2:Y:S04]  /*3f010*/  LDL.LU R49, [R1+0x1320] ;  /* 0x0013200001317983 */ /* 0x000ea80000300800 */
[----:B-1----:R-:W2:Y:S04]  /*3f020*/  LDL.LU.64 R50, [R1+0x1318] ;  /* 0x0013180001327983 */ /* 0x002ea80000300a00 */
[----:B------:R-:W2:Y:S01]  /*3f030*/  LDL.LU R63, [R1+0xff0] ;  /* 0x000ff000013f7983 */ /* 0x000ea20000300800 */
[----:B------:R-:W-:-:S05]  /*3f040*/  PRMT R66, R54, 0x7610, R66 ;  /* 0x0000761036427816 */ /* 0x000fca0000000042 */
[----:B------:R0:W-:Y:S01]  /*3f050*/  @P2 STG.E.U16 desc[UR20][R52.64], R66 ;  /* 0x0000004234002986 */ /* 0x0001e2000c101514 */
[----:B------:R-:W-:-:S05]  /*3f060*/  PRMT R58, R55, 0x7610, R58 ;  /* 0x00007610373a7816 */ /* 0x000fca000000003a */
[----:B------:R-:W-:Y:S01]  /*3f070*/  @P3 STG.E.U16 desc[UR20][R56.64], R58 ;  /* 0x0000003a38003986 */ /* 0x000fe2000c101514 */
[----:B------:R-:W-:-:S05]  /*3f080*/  PRMT R67, R60, 0x7610, R67 ;  /* 0x000076103c437816 */ /* 0x000fca0000000043 */
[----:B------:R1:W-:Y:S01]  /*3f090*/  @P4 STG.E.U16 desc[UR20][R92.64], R67 ;  /* 0x000000435c004986 */ /* 0x0003e2000c101514 */
[----:B----4-:R-:W-:Y:S01]  /*3f0a0*/  ISETP.LT.AND P5, PT, R64, UR4, !P1 ;  /* 0x0000000440007c0c */ /* 0x010fe2000cfa1270 */
[----:B------:R-:W4:Y:S02]  /*3f0b0*/  LDCU UR4, c[0x0][0x39c] ;  /* 0x00007380ff0477ac */ /* 0x000f240008000800 */
[----:B------:R-:W5:Y:S04]  /*3f0c0*/  LDL.S16 R64, [R1+0x190] ;  /* 0x0001900001407983 */ /* 0x000f680000100600 */
[----:B------:R-:W5:Y:S04]  /*3f0d0*/  LDL.LU R54, [R1+0x1310] ;  /* 0x0013100001367983 */ /* 0x000f680000300800 */
[----:B0-----:R-:W5:Y:S01]  /*3f0e0*/  LDL.LU.64 R52, [R1+0x1308] ;  /* 0x0013080001347983 */ /* 0x001f620000300a00 */
[----:B----4-:R-:W-:Y:S01]  /*3f0f0*/  ISETP.LT.AND P2, PT, R61, UR4, !P1 ;  /* 0x000000043d007c0c */ /* 0x010fe2000cf41270 */
[----:B------:R-:W3:Y:S02]  /*3f100*/  LDCU UR4, c[0x0][0x39c] ;  /* 0x00007380ff0477ac */ /* 0x000ee40008000800 */
[----:B------:R-:W4:Y:S04]  /*3f110*/  LDL.LU R61, [R1+0xff4] ;  /* 0x000ff400013d7983 */ /* 0x000f280000300800 */
[----:B------:R-:W5:Y:S01]  /*3f120*/  LDL.LU.S16 R66, [R1+0x192] ;  /* 0x0001920001427983 */ /* 0x000f620000300600 */
[----:B-1----:R-:W-:-:S03]  /*3f130*/  PRMT R92, R65, 0x7610, R92 ;  /* 0x00007610415c7816 */ /* 0x002fc6000000005c */
[----:B------:R-:W5:Y:S04]  /*3f140*/  LDL.LU R55, [R1+0x1300] ;  /* 0x0013000001377983 */ /* 0x000f680000300800 */
[----:B------:R-:W5:Y:S04]  /*3f150*/  LDL.LU.64 R56, [R1+0x12f8] ;  /* 0x0012f80001387983 */ /* 0x000f680000300a00 */
[----:B------:R-:W5:Y:S04]  /*3f160*/  LDL.LU R58, [R1+0x12f4] ;  /* 0x0012f400013a7983 */ /* 0x000f680000300800 */
[----:B------:R0:W-:Y:S01]  /*3f170*/  @P0 STG.E.U16 desc[UR20][R68.64], R92 ;  /* 0x0000005c44000986 */ /* 0x0001e2000c101514 */
[----:B---3--:R-:W-:Y:S01]  /*3f180*/  ISETP.LT.AND P3, PT, R59, UR4, !P1 ;  /* 0x000000043b007c0c */ /* 0x008fe2000cf61270 */
[----:B------:R-:W2:Y:S02]  /*3f190*/  LDCU UR4, c[0x0][0x39c] ;  /* 0x00007380ff0477ac */ /* 0x000ea40008000800 */
[----:B------:R-:W3:Y:S04]  /*3f1a0*/  LDL.LU R59, [R1+0x12f0] ;  /* 0x0012f000013b7983 */ /* 0x000ee80000300800 */
[----:B------:R-:W3:Y:S04]  /*3f1b0*/  LDL.LU R60, [R1+0x12ec] ;  /* 0x0012ec00013c7983 */ /* 0x000ee80000300800 */
[----:B------:R-:W3:Y:S01]  /*3f1c0*/  LDL.LU R93, [R1+0xffc] ;  /* 0x000ffc00015d7983 */ /* 0x000ee20000300800 */
[----:B--2---:R-:W-:Y:S01]  /*3f1d0*/  ISETP.LT.AND P4, PT, R63, UR4, !P1 ;  /* 0x000000043f007c0c */ /* 0x004fe2000cf81270 */
[----:B------:R-:W4:Y:S02]  /*3f1e0*/  LDCU UR4, c[0x0][0x39c] ;  /* 0x00007380ff0477ac */ /* 0x000f240008000800 */
[----:B------:R-:W2:Y:S04]  /*3f1f0*/  LDL.LU R63, [R1+0x1004] ;  /* 0x00100400013f7983 */ /* 0x000ea80000300800 */
[----:B------:R-:W2:Y:S04]  /*3f200*/  LDL.LU R65, [R1+0x1008] ;  /* 0x0010080001417983 */ /* 0x000ea80000300800 */
[----:B------:R-:W2:Y:S04]  /*3f210*/  LDL.S16 R67, [R1+0x196] ;  /* 0x0001960001437983 */ /* 0x000ea80000100600 */
[----:B0-----:R-:W2:Y:S01]  /*3f220*/  LDL.LU.S16 R92, [R1+0x18e] ;  /* 0x00018e00015c7983 */ /* 0x001ea20000300600 */
[----:B------:R-:W-:-:S05]  /*3f230*/  PRMT R68, R62, 0x7610, R68 ;  /* 0x000076103e447816 */ /* 0x000fca0000000044 */
[----:B------:R2:W-:Y:S01]  /*3f240*/  @P5 STG.E.U16 desc[UR20][R70.64], R68 ;  /* 0x0000004446005986 */ /* 0x0005e2000c101514 */
[----:B----4-:R-:W-:Y:S01]  /*3f250*/  ISETP.LT.AND P0, PT, R61, UR4, !P1 ;  /* 0x000000043d007c0c */ /* 0x010fe2000cf01270 */
[----:B------:R-:W3:Y:S02]  /*3f260*/  LDCU UR4, c[0x0][0x39c] ;  /* 0x00007380ff0477ac */ /* 0x000ee40008000800 */
[----:B------:R-:W4:Y:S04]  /*3f270*/  LDL.LU R61, [R1+0x12e8] ;  /* 0x0012e800013d7983 */ /* 0x000f280000300800 */
[----:B------:R-:W4:Y:S01]  /*3f280*/  LDL.LU R62, [R1+0x12e4] ;  /* 0x0012e400013e7983 */ /* 0x000f220000300800 */
[----:B---3--:R-:W-:Y:S01]  /*3f290*/  ISETP.LT.AND P5, PT, R93, UR4, !P1 ;  /* 0x000000045d007c0c */ /* 0x008fe2000cfa1270 */
[----:B------:R-:W0:Y:S02]  /*3f2a0*/  LDCU UR4, c[0x0][0x39c] ;  /* 0x00007380ff0477ac */ /* 0x000e240008000800 */
[----:B------:R-:W3:Y:S01]  /*3f2b0*/  LDL.S16 R93, [R1+0x19a] ;  /* 0x00019a00015d7983 */ /* 0x000ee20000100600 */
[----:B--2---:R-:W-:-:S03]  /*3f2c0*/  PRMT R68, R92, 0x7610, R68 ;  /* 0x000076105c447816 */ /* 0x004fc60000000044 */
[----:B------:R-:W2:Y:S04]  /*3f2d0*/  LDL.LU R92, [R1+0x1010] ;  /* 0x00101000015c7983 */ /* 0x000ea80000300800 */
[----:B------:R1:W-:Y:S04]  /*3f2e0*/  @P2 STG.E.U16 desc[UR20][R72.64], R68 ;  /* 0x0000004448002986 */ /* 0x0003e8000c101514 */
[----:B-1----:R-:W2:Y:S01]  /*3f2f0*/  LDL.LU.S16 R72, [R1+0x194] ;  /* 0x0001940001487983 */ /* 0x002ea20000300600 */
[----:B-----5:R-:W-:Y:S02]  /*3f300*/  PRMT R68, R64, 0x7610, R68 ;  /* 0x0000761040447816 */ /* 0x020fe40000000044 */
[----:B0-----:R-:W-:Y:S01]  /*3f310*/  ISETP.LT.AND P2, PT, R63, UR4, !P1 ;  /* 0x000000043f007c0c */ /* 0x001fe2000cf41270 */
[----:B------:R-:W0:Y:S01]  /*3f320*/  LDCU UR4, c[0x0][0x39c] ;  /* 0x00007380ff0477ac */ /* 0x000e220008000800 */
[----:B------:R-:W5:Y:S04]  /*3f330*/  LDL.LU R63, [R1+0x12e0] ;  /* 0x0012e000013f7983 */ /* 0x000f680000300800 */
[----:B------:R-:W3:Y:S04]  /*3f340*/  LDL.LU R64, [R1+0x12dc] ;  /* 0x0012dc0001407983 */ /* 0x000ee80000300800 */
[----:B------:R1:W-:Y:S04]  /*3f350*/  @P3 STG.E.U16 desc[UR20][R74.64], R68 ;  /* 0x000000444a003986 */ /* 0x0003e8000c101514 */
[----:B-1----:R-:W3:Y:S01]  /*3f360*/  LDL.LU R75, [R1+0x100c] ;  /* 0x00100c00014b7983 */ /* 0x002ee20000300800 */
[----:B------:R-:W-:-:S02]  /*3f370*/  PRMT R68, R66, 0x7610, R68 ;  /* 0x0000761042447816 */ /* 0x000fc40000000044 */
[----:B0-----:R-:W-:Y:S01]  /*3f380*/  ISETP.LT.AND P3, PT, R65, UR4, !P1 ;  /* 0x0000000441007c0c */ /* 0x001fe2000cf61270 */
[----:B------:R-:W3:Y:S01]  /*3f390*/  LDCU UR4, c[0x0][0x39c] ;  /* 0x00007380ff0477ac */ /* 0x000ee20008000800 */
[----:B------:R-:W4:Y:S04]  /*3f3a0*/  LDL.LU R65, [R1+0x12d8] ;  /* 0x0012d80001417983 */ /* 0x000f280000300800 */
[----:B------:R0:W-:Y:S04]  /*3f3b0*/  @P4 STG.E.U16 desc[UR20][R76.64], R68 ;  /* 0x000000444c004986 */ /* 0x0001e8000c101514 */
[----:B------:R-:W4:Y:S04]  /*3f3c0*/  LDL.LU R66, [R1+0x12d4] ;  /* 0x0012d40001427983 */ /* 0x000f280000300800 */
[----:B0-----:R-:W4:Y:S01]  /*3f3d0*/  LDL.LU.S16 R77, [R1+0x198] ;  /* 0x00019800014d7983 */ /* 0x001f220000300600 */
[----:B--2---:R-:W-:-:S05]  /*3f3e0*/  PRMT R68, R72, 0x7610, R68 ;  /* 0x0000761048447816 */ /* 0x004fca0000000044 */
[----:B------:R0:W-:Y:S04]  /*3f3f0*/  @P0 STG.E.U16 desc[UR20][R78.64], R68 ;  /* 0x000000444e000986 */ /* 0x0001e8000c101514 */
[----:B0-----:R-:W2:Y:S04]  /*3f400*/  LDL.LU R78, [R1+0x1018] ;  /* 0x00101800014e7983 */ /* 0x001ea80000300800 */
[----:B------:R-:W5:Y:S04]  /*3f410*/  LDL.S16 R79, [R1+0x19e] ;  /* 0x00019e00014f7983 */ /* 0x000f680000100600 */
[----:B------:R-:W5:Y:S01]  /*3f420*/  LDL.LU R76, [R1+0x1024] ;  /* 0x00102400014c7983 */ /* 0x000f620000300800 */
[----:B---3--:R-:W-:Y:S01]  /*3f430*/  ISETP.LT.AND P4, PT, R75, UR4, !P1 ;  /* 0x000000044b007c0c */ /* 0x008fe2000cf81270 */
[----:B------:R-:W0:Y:S02]  /*3f440*/  LDCU UR4, c[0x0][0x39c] ;  /* 0x00007380ff0477ac */ /* 0x000e240008000800 */
[----:B------:R-:W3:Y:S01]  /*3f450*/  LDL.LU R75, [R1+0x1028] ;  /* 0x00102800014b7983 */ /* 0x000ee20000300800 */
[----:B------:R-:W-:-:S03]  /*3f460*/  PRMT R68, R67, 0x7610, R68 ;  /* 0x0000761043447816 */ /* 0x000fc60000000044 */
[----:B------:R-:W5:Y:S01]  /*3f470*/  LDL.S16 R72, [R1+0x1a0] ;  /* 0x0001a00001487983 */ /* 0x000f620000100600 */
[----:B0-----:R-:W-:Y:S01]  /*3f480*/  ISETP.LT.AND P0, PT, R92, UR4, !P1 ;  /* 0x000000045c007c0c */ /* 0x001fe2000cf01270 */
[----:B------:R-:W2:Y:S02]  /*3f490*/  LDCU UR4, c[0x0][0x39c] ;  /* 0x00007380ff0477ac */ /* 0x000ea40008000800 */
[----:B------:R-:W5:Y:S04]  /*3f4a0*/  LDL.LU.S16 R92, [R1+0x1a2] ;  /* 0x0001a200015c7983 */ /* 0x000f680000300600 */
[----:B------:R0:W-:Y:S04]  /*3f4b0*/  @P5 STG.E.U16 desc[UR20][R80.64], R68 ;  /* 0x0000004450005986 */ /* 0x0001e8000c101514 */
[----:B------:R-:W5:Y:S04]  /*3f4c0*/  LDL.LU R67, [R1+0x12d0] ;  /* 0x0012d00001437983 */ /* 0x000f680000300800 */
[----:B0-----:R-:W5:Y:S01]  /*3f4d0*/  LDL.LU.S16 R81, [R1+0x19c] ;  /* 0x00019c0001517983 */ /* 0x001f620000300600 */
[----:B------:R-:W-:-:S02]  /*3f4e0*/  PRMT R68, R93, 0x7610, R68 ;  /* 0x000076105d447816 */ /* 0x000fc40000000044 */
[----:B----4-:R-:W-:-:S05]  /*3f4f0*/  PRMT R69, R77, 0x7610, R69 ;  /* 0x000076104d457816 */ /* 0x010fca0000000045 */
[----:B------:R-:W-:Y:S04]  /*3f500*/  @P2 STG.E.U16 desc[UR20][R82.64], R69 ;  /* 0x0000004552002986 */ /* 0x000fe8000c101514 */
[----:B------:R0:W-:Y:S01]  /*3f510*/  @P3 STG.E.U16 desc[UR20][R84.64], R68 ;  /* 0x0000004454003986 */ /* 0x0001e2000c101514 */
[----:B--2---:R-:W-:Y:S01]  /*3f520*/  ISETP.LT.AND P5, PT, R78, UR4, !P1 ;  /* 0x000000044e007c0c */ /* 0x004fe2000cfa1270 */
[----:B------:R-:W5:Y:S02]  /*3f530*/  LDCU UR4, c[0x0][0x39c] ;  /* 0x00007380ff0477ac */ /* 0x000f640008000800 */
[----:B------:R-:W2:Y:S04]  /*3f540*/  LDL.LU R78, [R1+0x1030] ;  /* 0x00103000014e7983 */ /* 0x000ea80000300800 */
[----:B------:R-:W4:Y:S04]  /*3f550*/  LDL.S16 R93, [R1+0x1a4] ;  /* 0x0001a400015d7983 */ /* 0x000f280000100600 */
[----:B------:R-:W4:Y:S01]  /*3f560*/  LDL.LU R77, [R1+0x1034] ;  /* 0x00103400014d7983 */ /* 0x000f220000300800 */
[----:B---3--:R-:W-:Y:S01]  /*3f570*/  ISETP.LT.AND P3, PT, R75, UR6, !P1 ;  /* 0x000000064b007c0c */ /* 0x008fe2000cf61270 */
[----:B------:R-:W1:Y:S01]  /*3f580*/  LDCU UR6, c[0x0][0x39c] ;  /* 0x00007380ff0677ac */ /* 0x000e620008000800 */
[----:B-----5:R-:W-:Y:S01]  /*3f590*/  ISETP.LT.AND P2, PT, R76, UR4, !P1 ;  /* 0x000000044c007c0c */ /* 0x020fe2000cf41270 */
[----:B------:R-:W4:Y:S01]  /*3f5a0*/  LDCU UR4, c[0x0][0x39c] ;  /* 0x00007380ff0477ac */ /* 0x000f220008000800 */
[----:B------:R-:W1:Y:S04]  /*3f5b0*/  LDL.LU R76, [R1+0x1054] ;  /* 0x00105400014c7983 */ /* 0x000e680000300800 */
[----:B------:R-:W3:Y:S01]  /*3f5c0*/  LDL.LU R75, [R1+0x10bc] ;  /* 0x0010bc00014b7983 */ /* 0x000ee20000300800 */
[----:B0-----:R-:W-:Y:S01]  /*3f5d0*/  PRMT R68, R79, 0x7610, R68 ;  /* 0x000076104f447816 */ /* 0x001fe20000000044 */
[----:B------:R-:W-:-:S02]  /*3f5e0*/  VIADD R3, R3, UR5 ;  /* 0x0000000503037c36 */ /* 0x000fc40008000000 */
[----:B------:R-:W5:Y:S01]  /*3f5f0*/  LDL.LU.S16 R79, [R1+0x1a6] ;  /* 0x0001a600014f7983 */ /* 0x000f620000300600 */
[----:B------:R-:W-:Y:S01]  /*3f600*/  PRMT R70, R72, 0x7610, R70 ;  /* 0x0000761048467816 */ /* 0x000fe20000000046 */
[----:B------:R-:W-:Y:S01]  /*3f610*/  VIADD R72, R3, UR5 ;  /* 0x0000000503487c36 */ /* 0x000fe20008000000 */
[----:B------:R-:W-:Y:S02]  /*3f620*/  PRMT R71, R92, 0x7610, R71 ;  /* 0x000076105c477816 */ /* 0x000fe40000000047 */
[----:B------:R-:W-:Y:S02]  /*3f630*/  PRMT R69, R81, 0x7610, R69 ;  /* 0x0000761051457816 */ /* 0x000fe40000000045 */
[----:B------:R-:W5:Y:S04]  /*3f640*/  LDL.S16 R81, [R1+0x1a8] ;  /* 0x0001a80001517983 */ /* 0x000f680000100600 */
[----:B------:R-:W-:Y:S04]  /*3f650*/  @P4 STG.E.U16 desc[UR20][R86.64], R69 ;  /* 0x0000004556004986 */ /* 0x000fe8000c101514 */
[----:B------:R0:W-:Y:S04]  /*3f660*/  @P0 STG.E.U16 desc[UR20][R88.64], R68 ;  /* 0x0000004458000986 */ /* 0x0001e8000c101514 */
[----:B------:R0:W-:Y:S02]  /*3f670*/  @P5 STG.E.U16 desc[UR20][R90.64], R70 ;  /* 0x000000465a005986 */ /* 0x0001e4000c101514 */
[----:B0-----:R-:W-:-:S04]  /*3f680*/  LEA R68, P0, R3, R2, 0x1 ;  /* 0x0000000203447211 */ /* 0x001fc800078008ff */
[----:B------:R-:W-:Y:S02]  /*3f690*/  LEA.HI.X.SX32 R69, R3, R0, 0x1, P0 ;  /* 0x0000000003457211 */ /* 0x000fe400000f0eff */
[----:B------:R-:W-:-:S03]  /*3f6a0*/  LEA R70, P5, R72, R2, 0x1 ;  /* 0x0000000248467211 */ /* 0x000fc600078a08ff */
[----:B------:R0:W-:Y:S02]  /*3f6b0*/  @P2 STG.E.U16 desc[UR20][R68.64], R71 ;  /* 0x0000004744002986 */ /* 0x0001e4000c101514 */
[----:B0-----:R-:W-:Y:S02]  /*3f6c0*/  LEA.HI.X.SX32 R71, R72, R0, 0x1, P5 ;  /* 0x0000000048477211 */ /* 0x001fe400028f0eff */
[----:B--2---:R-:W-:Y:S01]  /*3f6d0*/  ISETP.LT.AND P4, PT, R78, UR7, !P1 ;  /* 0x000000074e007c0c */ /* 0x004fe2000cf81270 */
[----:B------:R-:W3:Y:S01]  /*3f6e0*/  LDCU UR7, c[0x0][0x39c] ;  /* 0x00007380ff0777ac */ /* 0x000ee20008000800 */
[----:B------:R-:W2:Y:S04]  /*3f6f0*/  LDL.LU R78, [R1+0x10e0] ;  /* 0x0010e000014e7983 */ /* 0x000ea80000300800 */
[----:B------:R-:W2:Y:S01]  /*3f700*/  LDL.LU.S16 R92, [R1+0x1aa] ;  /* 0x0001aa00015c7983 */ /* 0x000ea20000300600 */
[----:B----4-:R-:W-:Y:S01]  /*3f710*/  ISETP.LT.AND P0, PT, R77, UR4, !P1 ;  /* 0x000000044d007c0c */ /* 0x010fe2000cf01270 */
[----:B------:R-:W2:Y:S02]  /*3f720*/  LDCU UR4, c[0x0][0x39c] ;  /* 0x00007380ff0477ac */ /* 0x000ea40008000800 */
[----:B------:R-:W4:Y:S01]  /*3f730*/  LDL.LU R77, [R1+0x1100] ;  /* 0x00110000014d7983 */ /* 0x000f220000300800 */
[----:B------:R-:W-:-:S02]  /*3f740*/  PRMT R3, R93, 0x7610, R3 ;  /* 0x000076105d037816 */ /* 0x000fc40000000003 */
[----:B-1----:R-:W-:-:S03]  /*3f750*/  ISETP.LT.AND P2, PT, R76, UR6, !P1 ;  /* 0x000000064c007c0c */ /* 0x002fc6000cf41270 */
[----:B------:R0:W-:Y:S01]  /*3f760*/  @P3 STG.E.U16 desc[UR20][R70.64], R3 ;  /* 0x0000000346003986 */ /* 0x0001e2000c101514 */
[----:B------:R-:W-:Y:S01]  /*3f770*/  VIADD R72, R72, UR5 ;  /* 0x0000000548487c36 */ /* 0x000fe20008000000 */
[----:B------:R-:W4:Y:S02]  /*3f780*/  LDCU UR6, c[0x0][0x39c] ;  /* 0x00007380ff0677ac */ /* 0x000f240008000800 */
[----:B------:R-:W4:Y:S01]  /*3f790*/  LDL.LU R76, [R1+0x1050] ;  /* 0x00105000014c7983 */ /* 0x000f220000300800 */
[----:B---3--:R-:W-:Y:S01]  /*3f7a0*/  ISETP.LT.AND P3, PT, R75, UR7, !P1 ;  /* 0x000000074b007c0c */ /* 0x008fe2000cf61270 */
[C---:B------:R-:W-:Y:S01]  /*3f7b0*/  VIADD R69, R72.reuse, UR5 ;  /* 0x0000000548457c36 */ /* 0x040fe20008000000 */
[----:B------:R-:W1:Y:S01]  /*3f7c0*/  LDCU UR7, c[0x0][0x39c] ;  /* 0x00007380ff0777ac */ /* 0x000e620008000800 */
[----:B------:R-:W3:Y:S01]  /*3f7d0*/  LDL.S16 R75, [R1+0x1ac] ;  /* 0x0001ac00014b7983 */ /* 0x000ee20000100600 */
[----:B0-----:R-:W-:-:S03]  /*3f7e0*/  LEA R70, P5, R72, R2, 0x1 ;  /* 0x0000000248467211 */ /* 0x001fc600078a08ff */
[----:B------:R-:W3:Y:S01]  /*3f7f0*/  LDL.LU.S16 R93, [R1+0x1ae] ;  /* 0x0001ae00015d7983 */ /* 0x000ee20000300600 */
[----:B-----5:R-:W-:Y:S02]  /*3f800*/  PRMT R73, R79, 0x7610, R73 ;  /* 0x000076104f497816 */ /* 0x020fe40000000049 */
[----:B------:R-:W-:Y:S01]  /*3f810*/  LEA.HI.X.SX32 R71, R72, R0, 0x1, P5 ;  /* 0x0000000048477211 */ /* 0x000fe200028f0eff */
[----:B------:R-:W5:Y:S01]  /*3f820*/  LDL.LU R79, [R1+0x10dc] ;  /* 0x0010dc00014f7983 */ /* 0x000f620000300800 */
[C---:B------:R-:W-:Y:S01]  /*3f830*/  LEA R68, P5, R69.reuse, R2, 0x1 ;  /* 0x0000000245447211 */ /* 0x040fe200078a08ff */
[C---:B------:R-:W-:Y:S02]  /*3f840*/  VIADD R72, R69.reuse, UR5 ;  /* 0x0000000545487c36 */ /* 0x040fe40008000000 */
[----:B------:R0:W-:Y:S01]  /*3f850*/  @P4 STG.E.U16 desc[UR20][R70.64], R73 ;  /* 0x0000004946004986 */ /* 0x0001e2000c101514 */
[----:B------:R-:W-:Y:S02]  /*3f860*/  LEA.HI.X.SX32 R69, R69, R0, 0x1, P5 ;  /* 0x0000000045457211 */ /* 0x000fe400028f0eff */
[----:B------:R-:W-:-:S02]  /*3f870*/  PRMT R3, R81, 0x7610, R3 ;  /* 0x0000761051037816 */ /* 0x000fc40000000003 */
[----:B------:R-:W5:Y:S01]  /*3f880*/  LDL.S16 R81, [R1+0x1b0] ;  /* 0x0001b00001517983 */ /* 0x000f620000100600 */
[----:B0-----:R-:W-:-:S03]  /*3f890*/  LEA R70, P5, R72, R2, 0x1 ;  /* 0x0000000248467211 */ /* 0x001fc600078a08ff */
[----:B------:R0:W-:Y:S01]  /*3f8a0*/  @P0 STG.E.U16 desc[UR20][R68.64], R3 ;  /* 0x0000000344000986 */ /* 0x0001e2000c101514 */
[----:B------:R-:W-:Y:S02]  /*3f8b0*/  LEA.HI.X.SX32 R71, R72, R0, 0x1, P5 ;  /* 0x0000000048477211 */ /* 0x000fe400028f0eff */
[----:B--2---:R-:W-:Y:S01]  /*3f8c0*/  ISETP.LT.AND P4, PT, R78, UR4, !P1 ;  /* 0x000000044e007c0c */ /* 0x004fe2000cf81270 */
[----:B------:R-:W5:Y:S01]  /*3f8d0*/  LDCU UR4, c[0x0][0x39c] ;  /* 0x00007380ff0477ac */ /* 0x000f620008000800 */
[----:B------:R-:W2:Y:S01]  /*3f8e0*/  LDL.LU R78, [R1+0x10b8] ;  /* 0x0010b800014e7983 */ /* 0x000ea20000300800 */
[----:B0-----:R-:W-:Y:S02]  /*3f8f0*/  PRMT R3, R92, 0x7610, R3 ;  /* 0x000076105c037816 */ /* 0x001fe40000000003 */
[----:B----4-:R-:W-:-:S03]  /*3f900*/  ISETP.LT.AND P0, PT, R77, UR6, !P1 ;  /* 0x000000064d007c0c */ /* 0x010fc6000cf01270 */
[----:B------:R0:W-:Y:S01]  /*3f910*/  @P2 STG.E.U16 desc[UR20][R70.64], R3 ;  /* 0x0000000346002986 */ /* 0x0001e2000c101514 */
[----:B---3--:R-:W-:-:S03]  /*3f920*/  PRMT R73, R75, 0x7610, R73 ;  /* 0x000076104b497816 */ /* 0x008fc60000000049 */
[----:B------:R-:W3:Y:S01]  /*3f930*/  LDL.LU R77, [R1+0x1088] ;  /* 0x00108800014d7983 */ /* 0x000ee20000300800 */
[----:B-1----:R-:W-:Y:S01]  /*3f940*/  ISETP.LT.AND P2, PT, R76, UR7, !P1 ;  /* 0x000000074c007c0c */ /* 0x002fe2000cf41270 */
[----:B------:R-:W-:Y:S01]  /*3f950*/  VIADD R72, R72, UR5 ;  /* 0x0000000548487c36 */ /* 0x000fe20008000000 */
[----:B------:R-:W2:Y:S01]  /*3f960*/  LDCU UR6, c[0x0][0x39c] ;  /* 0x00007380ff0677ac */ /* 0x000ea20008000800 */
[----:B------:R-:W4:Y:S01]  /*3f970*/  LDL.LU.S16 R76, [R1+0x1b2] ;  /* 0x0001b200014c7983 */ /* 0x000f220000300600 */
[----:B------:R-:W3:Y:S03]  /*3f980*/  LDCU UR7, c[0x0][0x39c] ;  /* 0x00007380ff0777ac */ /* 0x000ee60008000800 */
[----:B------:R-:W4:Y:S04]  /*3f990*/  LDL.S16 R92, [R1+0x1b4] ;  /* 0x0001b400015c7983 */ /* 0x000f280000100600 */
[----:B------:R-:W4:Y:S01]  /*3f9a0*/  LDL.LU R75, [R1+0x1128] ;  /* 0x00112800014b7983 */ /* 0x000f220000300800 */
[C---:B0-----:R-:W-:Y:S01]  /*3f9b0*/  LEA R70, P5, R72.reuse, R2, 0x1 ;  /* 0x0000000248467211 */ /* 0x041fe200078a08ff */
[----:B------:R-:W-:-:S03]  /*3f9c0*/  VIADD R69, R72, UR5 ;  /* 0x0000000548457c36 */ /* 0x000fc60008000000 */
[----:B------:R-:W-:Y:S01]  /*3f9d0*/  LEA.HI.X.SX32 R71, R72, R0, 0x1, P5 ;  /* 0x0000000048477211 */ /* 0x000fe200028f0eff */
[C---:B------:R-:W-:Y:S01]  /*3f9e0*/  VIADD R72, R69.reuse, UR5 ;  /* 0x0000000545487c36 */ /* 0x040fe20008000000 */
[----:B------:R-:W-:Y:S02]  /*3f9f0*/  LEA R68, P5, R69, R2, 0x1 ;  /* 0x0000000245447211 */ /* 0x000fe400078a08ff */
[----:B------:R-:W-:Y:S01]  /*3fa00*/  PRMT R3, R93, 0x7610, R3 ;  /* 0x000076105d037816 */ /* 0x000fe20000000003 */
[----:B------:R0:W-:Y:S01]  /*3fa10*/  @P3 STG.E.U16 desc[UR20][R70.64], R73 ;  /* 0x0000004946003986 */ /* 0x0001e2000c101514 */
[----:B------:R-:W-:Y:S02]  /*3fa20*/  LEA.HI.X.SX32 R69, R69, R0, 0x1, P5 ;  /* 0x0000000045457211 */ /* 0x000fe400028f0eff */
[----:B-----5:R-:W-:Y:S01]  /*3fa30*/  ISETP.LT.AND P3, PT, R79, UR4, !P1 ;  /* 0x000000044f007c0c */ /* 0x020fe2000cf61270 */
[----:B------:R-:W5:Y:S01]  /*3fa40*/  LDL.LU.S16 R93, [R1+0x1b6] ;  /* 0x0001b600015d7983 */ /* 0x000f620000300600 */
[----:B------:R-:W1:Y:S03]  /*3fa50*/  LDCU UR4, c[0x0][0x39c] ;  /* 0x00007380ff0477ac */ /* 0x000e660008000800 */
[----:B------:R-:W5:Y:S01]  /*3fa60*/  LDL.LU R79, [R1+0x104c] ;  /* 0x00104c00014f7983 */ /* 0x000f620000300800 */
[----:B0-----:R-:W-:-:S03]  /*3fa70*/  LEA R70, P5, R72, R2, 0x1 ;  /* 0x0000000248467211 */ /* 0x001fc600078a08ff */
[----:B------:R0:W-:Y:S01]  /*3fa80*/  @P4 STG.E.U16 desc[UR20][R68.64], R3 ;  /* 0x0000000344004986 */ /* 0x0001e2000c101514 */
[C---:B------:R-:W-:Y:S01]  /*3fa90*/  LEA.HI.X.SX32 R71, R72.reuse, R0, 0x1, P5 ;  /* 0x0000000048477211 */ /* 0x040fe200028f0eff */
[----:B------:R-:W-:Y:S01]  /*3faa0*/  VIADD R72, R72, UR5 ;  /* 0x0000000548487c36 */ /* 0x000fe20008000000 */
[----:B0-----:R-:W-:-:S05]  /*3fab0*/  PRMT R3, R81, 0x7610, R3 ;  /* 0x0000761051037816 */ /* 0x001fca0000000003 */
[----:B------:R0:W-:Y:S02]  /*3fac0*/  @P0 STG.E.U16 desc[UR20][R70.64], R3 ;  /* 0x0000000346000986 */ /* 0x0001e4000c101514 */
[----:B0-----:R-:W-:-:S04]  /*3fad0*/  LEA R70, P5, R72, R2, 0x1 ;  /* 0x0000000248467211 */ /* 0x001fc800078a08ff */
[----:B------:R-:W-:Y:S02]  /*3fae0*/  LEA.HI.X.SX32 R71, R72, R0, 0x1, P5 ;  /* 0x0000000048477211 */ /* 0x000fe400028f0eff */
[----:B--2---:R-:W-:Y:S01]  /*3faf0*/  ISETP.LT.AND P4, PT, R78, UR6, !P1 ;  /* 0x000000064e007c0c */ /* 0x004fe2000cf81270 */
[----:B------:R-:W5:Y:S01]  /*3fb00*/  LDCU UR6, c[0x0][0x39c] ;  /* 0x00007380ff0677ac */ /* 0x000f620008000800 */
[----:B------:R-:W2:Y:S04]  /*3fb10*/  LDL.LU R78, [R1+0x1084] ;  /* 0x00108400014e7983 */ /* 0x000ea80000300800 */
[----:B------:R-:W2:Y:S01]  /*3fb20*/  LDL.S16 R81, [R1+0x1b8] ;  /* 0x0001b80001517983 */ /* 0x000ea20000100600 */
[----:B---3--:R-:W-:Y:S02]  /*3fb30*/  ISETP.LT.AND P0, PT, R77, UR7, !P1 ;  /* 0x000000074d007c0c */ /* 0x008fe4000cf01270 */
[----:B----4-:R-:W-:Y:S01]  /*3fb40*/  PRMT R73, R76, 0x7610, R73 ;  /* 0x000076104c497816 */ /* 0x010fe20000000049 */
[----:B------:R-:W3:Y:S01]  /*3fb50*/  LDL.LU.S16 R77, [R1+0x1ba] ;  /* 0x0001ba00014d7983 */ /* 0x000ee20000300600 */
[----:B------:R-:W-:Y:S01]  /*3fb60*/  VIADD R69, R72, UR5 ;  /* 0x0000000548457c36 */ /* 0x000fe20008000000 */
[----:B------:R-:W2:Y:S02]  /*3fb70*/  LDCU UR7, c[0x0][0x39c] ;  /* 0x00007380ff0777ac */ /* 0x000ea40008000800 */
[----:B------:R-:W4:Y:S01]  /*3fb80*/  LDL.LU R76, [R1+0x110c] ;  /* 0x00110c00014c7983 */ /* 0x000f220000300800 */
[----:B------:R-:W-:-:S03]  /*3fb90*/  PRMT R3, R92, 0x7610, R3 ;  /* 0x000076105c037816 */ /* 0x000fc60000000003 */
[----:B------:R0:W-:Y:S01]  /*3fba0*/  @P2 STG.E.U16 desc[UR20][R70.64], R73 ;  /* 0x0000004946002986 */ /* 0x0001e2000c101514 */
[----:B-1----:R-:W-:Y:S01]  /*3fbb0*/  ISETP.LT.AND P2, PT, R75, UR4, !P1 ;  /* 0x000000044b007c0c */ /* 0x002fe2000cf41270 */
[C---:B------:R-:W-:Y:S01]  /*3fbc0*/  VIADD R72, R69.reuse, UR5 ;  /* 0x0000000545487c36 */ /* 0x040fe20008000000 */
[C---:B------:R-:W-:Y:S01]  /*3fbd0*/  LEA R68, P5, R69.reuse, R2, 0x1 ;  /* 0x0000000245447211 */ /* 0x040fe200078a08ff */
[----:B------:R-:W4:Y:S01]  /*3fbe0*/  LDL.S16 R92, [R1+0x1bc] ;  /* 0x0001bc00015c7983 */ /* 0x000f220000100600 */
[----:B------:R-:W4:Y:S03]  /*3fbf0*/  LDCU UR4, c[0x0][0x39c] ;  /* 0x00007380ff0477ac */ /* 0x000f260008000800 */
[----:B------:R-:W4:Y:S01]  /*3fc00*/  LDL.LU R75, [R1+0x1080] ;  /* 0x00108000014b7983 */ /* 0x000f220000300800 */
[----:B------:R-:W-:Y:S02]  /*3fc10*/  LEA.HI.X.SX32 R69, R69, R0, 0x1, P5 ;  /* 0x0000000045457211 */ /* 0x000fe400028f0eff */
[----:B0-----:R-:W-:-:S03]  /*3fc20*/  LEA R70, P5, R72, R2, 0x1 ;  /* 0x0000000248467211 */ /* 0x001fc600078a08ff */
[----:B------:R0:W-:Y:S01]  /*3fc30*/  @P3 STG.E.U16 desc[UR20][R68.64], R3 ;  /* 0x0000000344003986 */ /* 0x0001e2000c101514 */
[C---:B------:R-:W-:Y:S02]  /*3fc40*/  LEA.HI.X.SX32 R71, R72.reuse, R0, 0x1, P5 ;  /* 0x0000000048477211 */ /* 0x040fe400028f0eff */
[----:B-----5:R-:W-:Y:S01]  /*3fc50*/  ISETP.LT.AND P3, PT, R79, UR6, !P1 ;  /* 0x000000064f007c0c */ /* 0x020fe2000cf61270 */
[----:B------:R-:W-:Y:S01]  /*3fc60*/  VIADD R72, R72, UR5 ;  /* 0x0000000548487c36 */ /* 0x000fe20008000000 */
[----:B------:R-:W5:Y:S01]  /*3fc70*/  LDL.LU R79, [R1+0x10fc] ;  /* 0x0010fc00014f7983 */ /* 0x000f620000300800 */
[----:B------:R-:W1:Y:S01]  /*3fc80*/  LDCU UR6, c[0x0][0x39c] ;  /* 0x00007380ff0677ac */ /* 0x000e620008000800 */
[----:B0-----:R-:W-:Y:S01]  /*3fc90*/  PRMT R3, R93, 0x7610, R3 ;  /* 0x000076105d037816 */ /* 0x001fe20000000003 */
[----:B------:R-:W-:-:S04]  /*3fca0*/  VIADD R69, R72, UR5 ;  /* 0x0000000548457c36 */ /* 0x000fc80008000000 */
[----:B------:R0:W-:Y:S02]  /*3fcb0*/  @P4 STG.E.U16 desc[UR20][R70.64], R3 ;  /* 0x0000000346004986 */ /* 0x0001e4000c101514 */
[----:B0-----:R-:W-:-:S04]  /*3fcc0*/  LEA R70, P5, R72, R2, 0x1 ;  /* 0x0000000248467211 */ /* 0x001fc800078a08ff */
[----:B------:R-:W-:Y:S02]  /*3fcd0*/  LEA.HI.X.SX32 R71, R72, R0, 0x1, P5 ;  /* 0x0000000048477211 */ /* 0x000fe400028f0eff */
[C---:B------:R-:W-:Y:S01]  /*3fce0*/  LEA R68, P5, R69.reuse, R2, 0x1 ;  /* 0x0000000245447211 */ /* 0x040fe200078a08ff */
[----:B------:R-:W-:-:S03]  /*3fcf0*/  VIADD R72, R69, UR5 ;  /* 0x0000000545487c36 */ /* 0x000fc60008000000 */
[----:B------:R-:W-:Y:S02]  /*3fd00*/  LEA.HI.X.SX32 R69, R69, R0, 0x1, P5 ;  /* 0x0000000045457211 */ /* 0x000fe400028f0eff */
[----:B--2---:R-:W-:Y:S01]  /*3fd10*/  ISETP.LT.AND P4, PT, R78, UR7, !P1 ;  /* 0x000000074e007c0c */ /* 0x004fe2000cf81270 */
[----:B------:R-:W5:Y:S01]  /*3fd20*/  LDCU UR7, c[0x0][0x39c] ;  /* 0x00007380ff0777ac */ /* 0x000f620008000800 */
[----:B------:R-:W2:Y:S01]  /*3fd30*/  LDL.LU.S16 R78, [R1+0x1be] ;  /* 0x0001be00014e7983 */ /* 0x000ea20000300600 */
[----:B------:R-:W-:-:S03]  /*3fd40*/  PRMT R73, R81, 0x7610, R73 ;  /* 0x0000761051497816 */ /* 0x000fc60000000049 */
[----:B------:R-:W2:Y:S04]  /*3fd50*/  LDL.S16 R93, [R1+0x1c0] ;  /* 0x0001c000015d7983 */ /* 0x000ea80000100600 */
[----:B------:R0:W-:Y:S01]  /*3fd60*/  @P0 STG.E.U16 desc[UR20][R70.64], R73 ;  /* 0x0000004946000986 */ /* 0x0001e2000c101514 */
[----:B---3--:R-:W-:-:S03]  /*3fd70*/  PRMT R3, R77, 0x7610, R3 ;  /* 0x000076104d037816 */ /* 0x008fc60000000003 */
[----:B------:R-:W3:Y:S01]  /*3fd80*/  LDL.LU R77, [R1+0x1094] ;  /* 0x00109400014d7983 */ /* 0x000ee20000300800 */
[----:B----4-:R-:W-:Y:S01]  /*3fd90*/  ISETP.LT.AND P0, PT, R76, UR4, !P1 ;  /* 0x000000044c007c0c */ /* 0x010fe2000cf01270 */
[----:B------:R-:W3:Y:S02]  /*3fda0*/  LDCU UR4, c[0x0][0x39c] ;  /* 0x00007380ff0477ac */ /* 0x000ee40008000800 */
[----:B------:R-:W4:Y:S04]  /*3fdb0*/  LDL.LU.S16 R81, [R1+0x1c2] ;  /* 0x0001c20001517983 */ /* 0x000f280000300600 */
[----:B------:R-:W4:Y:S04]  /*3fdc0*/  LDL.LU R76, [R1+0x107c] ;  /* 0x00107c00014c7983 */ /* 0x000f280000300800 */
[----:B------:R5:W-:Y:S01]  /*3fdd0*/  @P2 STG.E.U16 desc[UR20][R68.64], R3 ;  /* 0x0000000344002986 */ /* 0x000be2000c101514 */
[----:B-1----:R-:W-:Y:S01]  /*3fde0*/  ISETP.LT.AND P2, PT, R75, UR6, !P1 ;  /* 0x000000064b007c0c */ /* 0x002fe2000cf41270 */
[----:B------:R-:W1:Y:S02]  /*3fdf0*/  LDCU UR6, c[0x0][0x39c] ;  /* 0x00007380ff0677ac */ /* 0x000e640008000800 */
[----:B------:R-:W4:Y:S01]  /*3fe00*/  LDL.LU R75, [R1+0x10b4] ;  /* 0x0010b400014b7983 */ /* 0x000f220000300800 */
[----:B0-----:R-:W-:-:S04]  /*3fe10*/  LEA R70, P5, R72, R2, 0x1 ;  /* 0x0000000248467211 */ /* 0x001fc800078a08ff */
[----:B------:R-:W-:Y:S02]  /*3fe20*/  LEA.HI.X.SX32 R71, R72, R0, 0x1, P5 ;  /* 0x0000000048477211 */ /* 0x000fe400028f0eff */
[----:B-----5:R-:W-:Y:S01]  /*3fe30*/  PRMT R3, R92, 0x7610, R3 ;  /* 0x000076105c037816 */ /* 0x020fe20000000003 */
[----:B------:R-:W-:-:S04]  /*3fe40*/  VIADD R72, R72, UR5 ;  /* 0x0000000548487c36 */ /* 0x000fc80008000000 */
[----:B------:R0:W-:Y:S01]  /*3fe50*/  @P3 STG.E.U16 desc[UR20][R70.64], R3 ;  /* 0x0000000346003986 */ /* 0x0001e2000c101514 */
[----:B------:R-:W-:Y:S01]  /*3fe60*/  ISETP.LT.AND P3, PT, R79, UR7, !P1 ;  /* 0x000000074f007c0c */ /* 0x000fe2000cf61270 */
[C---:B------:R-:W-:Y:S01]  /*3fe70*/  VIADD R69, R72.reuse, UR5 ;  /* 0x0000000548457c36 */ /* 0x040fe20008000000 */
[----:B------:R-:W5:Y:S01]  /*3fe80*/  LDCU UR7, c[0x0][0x39c] ;  /* 0x00007380ff0777ac */ /* 0x000f620008000800 */
[----:B------:R-:W4:Y:S04]  /*3fe90*/  LDL.S16 R79, [R1+0x1c4] ;  /* 0x0001c400014f7983 */ /* 0x000f280000100600 */
[----:B------:R-:W4:Y:S01]  /*3fea0*/  LDL.LU.S16 R92, [R1+0x1c6] ;  /* 0x0001c600015c7983 */ /* 0x000f220000300600 */
[----:B0-----:R-:W-:-:S04]  /*3feb0*/  LEA R70, P5, R72, R2, 0x1 ;  /* 0x0000000248467211 */ /* 0x001fc800078a08ff */
[----:B------:R-:W-:Y:S01]  /*3fec0*/  LEA.HI.X.SX32 R71, R72, R0, 0x1, P5 ;  /* 0x0000000048477211 */ /* 0x000fe200028f0eff */
[C---:B------:R-:W-:Y:S01]  /*3fed0*/  VIADD R72, R69.reuse, UR5 ;  /* 0x0000000545487c36 */ /* 0x040fe20008000000 */
[----:B------:R-:W-:-:S04]  /*3fee0*/  LEA R68, P5, R69, R2, 0x1 ;  /* 0x0000000245447211 */ /* 0x000fc800078a08ff */
[----:B------:R-:W-:Y:S02]  /*3fef0*/  LEA.HI.X.SX32 R69, R69, R0, 0x1, P5 ;  /* 0x0000000045457211 */ /* 0x000fe400028f0eff */
[----:B--2---:R-:W-:Y:S02]  /*3ff00*/  PRMT R73, R78, 0x7610, R73 ;  /* 0x000076104e497816 */ /* 0x004fe40000000049 */
[----:B------:R-:W2:Y:S01]  /*3ff10*/  LDL.LU R78, [R1+0x10d8] ;  /* 0x0010d800014e7983 */ /* 0x000ea20000300800 */
[----:B------:R-:W-:-:S03]  /*3ff20*/  PRMT R3, R93, 0x7610, R3 ;  /* 0x000076105d037816 */ /* 0x000fc60000000003 */
[----:B------:R0:W-:Y:S04]  /*3ff30*/  @P4 STG.E.U16 desc[UR20][R70.64], R73 ;  /* 0x0000004946004986 */ /* 0x0001e8000c101514 */
[----:B------:R-:W2:Y:S04]  /*3ff40*/  LDL.S16 R93, [R1+0x1c8] ;  /* 0x0001c800015d7983 */ /* 0x000ea80000100600 */
[----:B------:R4:W-:Y:S01]  /*3ff50*/  @P0 STG.E.U16 desc[UR20][R68.64], R3 ;  /* 0x0000000344000986 */ /* 0x0009e2000c101514 */
[----:B0-----:R-:W-:-:S04]  /*3ff60*/  LEA R70, P5, R72, R2, 0x1 ;  /* 0x0000000248467211 */ /* 0x001fc800078a08ff */
[----:B------:R-:W-:Y:S02]  /*3ff70*/  LEA.HI.X.SX32 R71, R72, R0, 0x1, P5 ;  /* 0x0000000048477211 */ /* 0x000fe400028f0eff */
[----:B---3--:R-:W-:Y:S01]  /*3ff80*/  ISETP.LT.AND P4, PT, R77, UR4, !P1 ;  /* 0x000000044d007c0c */ /* 0x008fe2000cf81270 */
[----:B------:R-:W2:Y:S01]  /*3ff90*/  LDCU UR4, c[0x0][0x39c] ;  /* 0x00007380ff0477ac */ /* 0x000ea20008000800 */
[----:B------:R-:W3:Y:S01]  /*3ffa0*/  LDL.LU R77, [R1+0x10f8] ;  /* 0x0010f800014d7983 */ /* 0x000ee20000300800 */
[----:B----4-:R-:W-:Y:S02]  /*3ffb0*/  PRMT R3, R81, 0x7610, R3 ;  /* 0x0000761051037816 */ /* 0x010fe40000000003 */
[----:B-1----:R-:W-:-:S03]  /*3ffc0*/  ISETP.LT.AND P0, PT, R76, UR6, !P1 ;  /* 0x000000064c007c0c */ /* 0x002fc6000cf01270 */
[----:B------:R0:W-:Y:S01]  /*3ffd0*/  @P2 STG.E.U16 desc[UR20][R70.64], R3 ;  /* 0x0000000346002986 */ /* 0x0001e2000c101514 */
[----:B------:R-:W-:Y:S01]  /*3ffe0*/  VIADD R72, R72, UR5 ;  /* 0x0000000548487c36 */ /* 0x000fe20008000000 */
[----:B------:R-:W3:Y:S02]  /*3fff0*/  LDCU UR6, c[0x0][0x39c] ;  /* 0x00007380ff0677ac */ /* 0x000ee40008000800 */
[----:B------:R-:W4:Y:S01]  /*40000*/  LDL.LU R76, [R1+0x1048] ;  /* 0x00104800014c7983 */ /* 0x000f220000300800 */
[----:B-----5:R-:W-:Y:S01]  /*40010*/  ISETP.LT.AND P2, PT, R75, UR7, !P1 ;  /* 0x000000074b007c0c */ /* 0x020fe2000cf41270 */
[C---:B------:R-:W-:Y:S02]  /*40020*/  VIADD R69, R72.reuse, UR5 ;  /* 0x0000000548457c36 */ /* 0x040fe40008000000 */
[----:B------:R-:W5:Y:S01]  /*40030*/  LDL.LU.S16 R75, [R1+0x1ca] ;  /* 0x0001ca00014b7983 */ /* 0x000f620000300600 */
[----:B------:R-:W4:Y:S01]  /*40040*/  LDCU UR7, c[0x0][0x39c] ;  /* 0x00007380ff0777ac */ /* 0x000f220008000800 */
[----:B0-----:R-:W-:-:S02]  /*40050*/  LEA R70, P5, R72, R2, 0x1 ;  /* 0x0000000248467211 */ /* 0x001fc400078a08ff */
[----:B------:R-:W4:Y:S02]  /*40060*/  LDL.S16 R81, [R1+0x1cc] ;  /* 0x0001cc0001517983 */ /* 0x000f240000100600 */
[----:B------:R-:W-:Y:S01]  /*40070*/  LEA.HI.X.SX32 R71, R72, R0, 0x1, P5 ;  /* 0x0000000048477211 */ /* 0x000fe200028f0eff */
[C---:B------:R-:W-:Y:S01]  /*40080*/  VIADD R72, R69.reuse, UR5 ;  /* 0x0000000545487c36 */ /* 0x040fe20008000000 */
[----:B------:R-:W-:Y:S02]  /*40090*/  LEA R68, P5, R69, R2, 0x1 ;  /* 0x0000000245447211 */ /* 0x000fe400078a08ff */
[----:B------:R-:W-:Y:S02]  /*400a0*/  PRMT R73, R79, 0x7610, R73 ;  /* 0x000076104f497816 */ /* 0x000fe40000000049 */
[----:B------:R-:W4:Y:S01]  /*400b0*/  LDL.LU R79, [R1+0x10d4] ;  /* 0x0010d400014f7983 */ /* 0x000f220000300800 */
[----:B------:R-:W-:Y:S02]  /*400c0*/  LEA.HI.X.SX32 R69, R69, R0, 0x1, P5 ;  /* 0x0000000045457211 */ /* 0x000fe400028f0eff */
[----:B------:R-:W-:Y:S01]  /*400d0*/  PRMT R3, R92, 0x7610, R3 ;  /* 0x000076105c037816 */ /* 0x000fe20000000003 */
[----:B------:R0:W-:Y:S04]  /*400e0*/  @P3 STG.E.U16 desc[UR20][R70.64], R73 ;  /* 0x0000004946003986 */ /* 0x0001e8000c101514 */
[----:B------:R-:W4:Y:S04]  /*400f0*/  LDL.LU.S16 R92, [R1+0x1ce] ;  /* 0x0001ce00015c7983 */ /* 0x000f280000300600 */
[----:B------:R1:W-:Y:S01]  /*40100*/  @P4 STG.E.U16 desc[UR20][R68.64], R3 ;  /* 0x0000000344004986 */ /* 0x0003e2000c101514 */
[----:B0-----:R-:W-:-:S04]  /*40110*/  LEA R70, P5, R72, R2, 0x1 ;  /* 0x0000000248467211 */ /* 0x001fc800078a08ff */
[----:B------:R-:W-:Y:S02]  /*40120*/  LEA.HI.X.SX32 R71, R72, R0, 0x1, P5 ;  /* 0x0000000048477211 */ /* 0x000fe400028f0eff */
[----:B--2---:R-:W-:Y:S01]  /*40130*/  ISETP.LT.AND P3, PT, R78, UR4, !P1 ;  /* 0x000000044e007c0c */ /* 0x004fe2000cf61270 */
[----:B------:R-:W0:Y:S01]  /*40140*/  LDCU UR4, c[0x0][0x39c] ;  /* 0x00007380ff0477ac */ /* 0x000e220008000800 */
[----:B------:R-:W2:Y:S01]  /*40150*/  LDL.LU R78, [R1+0x10b0] ;  /* 0x0010b000014e7983 */ /* 0x000ea20000300800 */
[----:B-1----:R-:W-:-:S05]  /*40160*/  PRMT R3, R93, 0x7610, R3 ;  /* 0x000076105d037816 */ /* 0x002fca0000000003 */
[----:B------:R1:W-:Y:S01]  /*40170*/  @P0 STG.E.U16 desc[UR20][R70.64], R3 ;  /* 0x0000000346000986 */ /* 0x0003e2000c101514 */
[----:B---3--:R-:W-:Y:S02]  /*40180*/  ISETP.LT.AND P4, PT, R77, UR6, !P1 ;  /* 0x000000064d007c0c */ /* 0x008fe4000cf81270 */
[----:B-----5:R-:W-:Y:S01]  /*40190*/  PRMT R73, R75, 0x7610, R73 ;  /* 0x000076104b497816 */ /* 0x020fe20000000049 */
[----:B------:R-:W3:Y:S01]  /*401a0*/  LDL.LU R77, [R1+0x1078] ;  /* 0x00107800014d7983 */ /* 0x000ee20000300800 */
[----:B----4-:R-:W-:Y:S01]  /*401b0*/  ISETP.LT.AND P0, PT, R76, UR7, !P1 ;  /* 0x000000074c007c0c */ /* 0x010fe2000cf01270 */
[----:B------:R-:W-:Y:S01]  /*401c0*/  VIADD R72, R72, UR5 ;  /* 0x0000000548487c36 */ /* 0x000fe20008000000 */
[----:B------:R-:W2:Y:S01]  /*401d0*/  LDCU UR6, c[0x0][0x39c] ;  /* 0x00007380ff0677ac */ /* 0x000ea20008000800 */
[----:B------:R-:W4:Y:S01]  /*401e0*/  LDL.S16 R76, [R1+0x1d0] ;  /* 0x0001d000014c7983 */ /* 0x000f220000100600 */
[----:B------:R-:W3:Y:S03]  /*401f0*/  LDCU UR7, c[0x0][0x39c] ;  /* 0x00007380ff0777ac */ /* 0x000ee60008000800 */
[----:B------:R-:W5:Y:S04]  /*40200*/  LDL.LU.S16 R93, [R1+0x1d2] ;  /* 0x0001d200015d7983 */ /* 0x000f680000300600 */
[----:B------:R-:W5:Y:S01]  /*40210*/  LDL.LU R75, [R1+0x1124] ;  /* 0x00112400014b7983 */ /* 0x000f620000300800 */
[C---:B-1----:R-:W-:Y:S01]  /*40220*/  LEA R70, P5, R72.reuse, R2, 0x1 ;  /* 0x0000000248467211 */ /* 0x042fe200078a08ff */
[----:B------:R-:W-:-:S03]  /*40230*/  VIADD R69, R72, UR5 ;  /* 0x0000000548457c36 */ /* 0x000fc60008000000 */
[----:B------:R-:W-:Y:S01]  /*40240*/  LEA.HI.X.SX32 R71, R72, R0, 0x1, P5 ;  /* 0x0000000048477211 */ /* 0x000fe200028f0eff */
[C---:B------:R-:W-:Y:S01]  /*40250*/  VIADD R72, R69.reuse, UR5 ;  /* 0x0000000545487c36 */ /* 0x040fe20008000000 */
[----:B------:R-:W-:Y:S02]  /*40260*/  LEA R68, P5, R69, R2, 0x1 ;  /* 0x0000000245447211 */ /* 0x000fe400078a08ff */
[----:B------:R-:W-:Y:S01]  /*40270*/  PRMT R3, R81, 0x7610, R3 ;  /* 0x0000761051037816 */ /* 0x000fe20000000003 */
[----:B------:R1:W-:Y:S01]  /*40280*/  @P2 STG.E.U16 desc[UR20][R70.64], R73 ;  /* 0x0000004946002986 */ /* 0x0003e2000c101514 */
[----:B------:R-:W-:Y:S02]  /*40290*/  LEA.HI.X.SX32 R69, R69, R0, 0x1, P5 ;  /* 0x0000000045457211 */ /* 0x000fe400028f0eff */
[----:B0-----:R-:W-:Y:S01]  /*402a0*/  ISETP.LT.AND P2, PT, R79, UR4, !P1 ;  /* 0x000000044f007c0c */ /* 0x001fe2000cf41270 */
[----:B------:R-:W5:Y:S01]  /*402b0*/  LDL.S16 R81, [R1+0x1d4] ;  /* 0x0001d40001517983 */ /* 0x000f620000100600 */
[----:B------:R-:W0:Y:S03]  /*402c0*/  LDCU UR4, c[0x0][0x39c] ;  /* 0x00007380ff0477ac */ /* 0x000e260008000800 */
[----:B------:R-:W5:Y:S01]  /*402d0*/  LDL.LU R79, [R1+0x1044] ;  /* 0x00104400014f7983 */ /* 0x000f620000300800 */
[----:B-1----:R-:W-:-:S03]  /*402e0*/  LEA R70, P5, R72, R2, 0x1 ;  /* 0x0000000248467211 */ /* 0x002fc600078a08ff */
[----:B------:R1:W-:Y:S01]  /*402f0*/  @P3 STG.E.U16 desc[UR20][R68.64], R3 ;  /* 0x0000000344003986 */ /* 0x0003e2000c101514 */
[C---:B------:R-:W-:Y:S01]  /*40300*/  LEA.HI.X.SX32 R71, R72.reuse, R0, 0x1, P5 ;  /* 0x0000000048477211 */ /* 0x040fe200028f0eff */
[----:B------:R-:W-:Y:S01]  /*40310*/  VIADD R72, R72, UR5 ;  /* 0x0000000548487c36 */ /* 0x000fe20008000000 */
[----:B-1----:R-:W-:-:S05]  /*40320*/  PRMT R3, R92, 0x7610, R3 ;  /* 0x000076105c037816 */ /* 0x002fca0000000003 */
[----:B------:R1:W-:Y:S02]  /*40330*/  @P4 STG.E.U16 desc[UR20][R70.64], R3 ;  /* 0x0000000346004986 */ /* 0x0003e4000c101514 */
[----:B-1----:R-:W-:-:S04]  /*40340*/  LEA R70, P5, R72, R2, 0x1 ;  /* 0x0000000248467211 */ /* 0x002fc800078a08ff */
[----:B------:R-:W-:Y:S02]  /*40350*/  LEA.HI.X.SX32 R71, R72, R0, 0x1, P5 ;  /* 0x0000000048477211 */ /* 0x000fe400028f0eff */
[----:B--2---:R-:W-:Y:S01]  /*40360*/  ISETP.LT.AND P3, PT, R78, UR6, !P1 ;  /* 0x000000064e007c0c */ /* 0x004fe2000cf61270 */
[----:B------:R-:W1:Y:S01]  /*40370*/  LDCU UR6, c[0x0][0x39c] ;  /* 0x00007380ff0677ac */ /* 0x000e620008000800 */
[----:B------:R-:W2:Y:S01]  /*40380*/  LDL.LU R78, [R1+0x1074] ;  /* 0x00107400014e7983 */ /* 0x000ea20000300800 */
[----:B---3--:R-:W-:Y:S02]  /*40390*/  ISETP.LT.AND P4, PT, R77, UR7, !P1 ;  /* 0x000000074d007c0c */ /* 0x008fe4000cf81270 */
[----:B----4-:R-:W-:Y:S01]  /*403a0*/  PRMT R73, R76, 0x7610, R73 ;  /* 0x000076104c497816 */ /* 0x010fe20000000049 */
[----:B------:R-:W3:Y:S01]  /*403b0*/  LDL.LU.S16 R77, [R1+0x1d6] ;  /* 0x0001d600014d7983 */ /* 0x000ee20000300600 */
[----:B------:R-:W-:Y:S01]  /*403c0*/  VIADD R69, R72, UR5 ;  /* 0x0000000548457c36 */ /* 0x000fe20008000000 */
[----:B------:R-:W2:Y:S02]  /*403d0*/  LDCU UR7, c[0x0][0x39c] ;  /* 0x00007380ff0777ac */ /* 0x000ea40008000800 */
[----:B------:R-:W4:Y:S04]  /*403e0*/  LDL.S16 R92, [R1+0x38] ;  /* 0x00003800015c7983 */ /* 0x000f280000100600 */
[----:B------:R-:W4:Y:S01]  /*403f0*/  LDL.LU R76, [R1+0x1108] ;  /* 0x00110800014c7983 */ /* 0x000f220000300800 */
[----:B-----5:R-:W-:-:S03]  /*40400*/  PRMT R3, R93, 0x7610, R3 ;  /* 0x000076105d037816 */ /* 0x020fc60000000003 */
[----:B------:R5:W-:Y:S01]  /*40410*/  @P0 STG.E.U16 desc[UR20][R70.64], R73 ;  /* 0x0000004946000986 */ /* 0x000be2000c101514 */
[----:B0-----:R-:W-:Y:S01]  /*40420*/  ISETP.LT.AND P0, PT, R75, UR4, !P1 ;  /* 0x000000044b007c0c */ /* 0x001fe2000cf01270 */
[C---:B------:R-:W-:Y:S01]  /*40430*/  VIADD R72, R69.reuse, UR5 ;  /* 0x0000000545487c36 */ /* 0x040fe20008000000 */
[C---:B------:R-:W-:Y:S01]  /*40440*/  LEA R68, P5, R69.reuse, R2, 0x1 ;  /* 0x0000000245447211 */ /* 0x040fe200078a08ff */
[----:B------:R-:W4:Y:S01]  /*40450*/  LDL.LU.S16 R93, [R1+0x3a] ;  /* 0x00003a00015d7983 */ /* 0x000f220000300600 */
[----:B------:R-:W0:Y:S03]  /*40460*/  LDCU UR4, c[0x0][0x39c] ;  /* 0x00007380ff0477ac */ /* 0x000e260008000800 */
[----:B------:R-:W4:Y:S01]  /*40470*/  LDL.LU R75, [R1+0x1070] ;  /* 0x00107000014b7983 */ /* 0x000f220000300800 */
[----:B------:R-:W-:Y:S02]  /*40480*/  LEA.HI.X.SX32 R69, R69, R0, 0x1, P5 ;  /* 0x0000000045457211 */ /* 0x000fe400028f0eff */
[----:B-----5:R-:W-:-:S03]  /*40490*/  LEA R70, P5, R72, R2, 0x1 ;  /* 0x0000000248467211 */ /* 0x020fc600078a08ff */
[----:B------:R5:W-:Y:S01]  /*404a0*/  @P2 STG.E.U16 desc[UR20][R68.64], R3 ;  /* 0x0000000344002986 */ /* 0x000be2000c101514 */
[----:B-1----:R-:W-:Y:S01]  /*404b0*/  ISETP.LT.AND P2, PT, R79, UR6, !P1 ;  /* 0x000000064f007c0c */ /* 0x002fe2000cf41270 */
[----:B------:R-:W1:Y:S01]  /*404c0*/  LDCU UR6, c[0x0][0x39c] ;  /* 0x00007380ff0677ac */ /* 0x000e620008000800 */
[C---:B------:R-:W-:Y:S01]  /*404d0*/  LEA.HI.X.SX32 R71, R72.reuse, R0, 0x1, P5 ;  /* 0x0000000048477211 */ /* 0x040fe200028f0eff */
[----:B------:R-:W4:Y:S01]  /*404e0*/  LDL.LU R79, [R1+0x10f4] ;  /* 0x0010f400014f7983 */ /* 0x000f220000300800 */
[----:B------:R-:W-:Y:S01]  /*404f0*/  VIADD R72, R72, UR5 ;  /* 0x0000000548487c36 */ /* 0x000fe20008000000 */
[----:B-----5:R-:W-:Y:S02]  /*40500*/  PRMT R3, R81, 0x7610, R3 ;  /* 0x0000761051037816 */ /* 0x020fe40000000003 */
[----:B------:R-:W5:Y:S04]  /*40510*/  LDL.S16 R81, [R1+0x3c] ;  /* 0x00003c0001517983 */ /* 0x000f680000100600 */
[----:B------:R0:W-:Y:S01]  /*40520*/  @P3 STG.E.U16 desc[UR20][R70.64], R3 ;  /* 0x0000000346003986 */ /* 0x0001e2000c101514 */
[C---:B------:R-:W-:Y:S01]  /*40530*/  VIADD R69, R72.reuse, UR5 ;  /* 0x0000000548457c36 */ /* 0x040fe20008000000 */
[----:B0-----:R-:W-:-:S04]  /*40540*/  LEA R70, P5, R72, R2, 0x1 ;  /* 0x0000000248467211 */ /* 0x001fc800078a08ff */
[----:B------:R-:W-:Y:S02]  /*40550*/  LEA.HI.X.SX32 R71, R72, R0, 0x1, P5 ;  /* 0x0000000048477211 */ /* 0x000fe400028f0eff */
[C---:B------:R-:W-:Y:S01]  /*40560*/  LEA R68, P5, R69.reuse, R2, 0x1 ;  /* 0x0000000245447211 */ /* 0x040fe200078a08ff */
[----:B------:R-:W-:-:S03]  /*40570*/  VIADD R3, R69, UR5 ;  /* 0x0000000545037c36 */ /* 0x000fc60008000000 */
[----:B------:R-:W-:Y:S02]  /*40580*/  LEA.HI.X.SX32 R69, R69, R0, 0x1, P5 ;  /* 0x0000000045457211 */ /* 0x000fe400028f0eff */
[----:B--2---:R-:W-:Y:S01]  /*40590*/  ISETP.LT.AND P3, PT, R78, UR7, !P1 ;  /* 0x000000074e007c0c */ /* 0x004fe2000cf61270 */
[----:B------:R-:W0:Y:S01]  /*405a0*/  LDCU UR7, c[0x0][0x39c] ;  /* 0x00007380ff0777ac */ /* 0x000e220008000800 */
[----:B------:R-:W2:Y:S01]  /*405b0*/  LDL.LU.S16 R78, [R1+0x3e] ;  /* 0x00003e00014e7983 */ /* 0x000ea20000300600 */
[----:B---3--:R-:W-:-:S03]  /*405c0*/  PRMT R73, R77, 0x7610, R73 ;  /* 0x000076104d497816 */ /* 0x008fc60000000049 */
[----:B------:R-:W3:Y:S01]  /*405d0*/  LDL.LU R77, [R1+0x1090] ;  /* 0x00109000014d7983 */ /* 0x000ee20000300800 */
[----:B----4-:R-:W-:-:S03]  /*405e0*/  PRMT R72, R92, 0x7610, R72 ;  /* 0x000076105c487816 */ /* 0x010fc60000000048 */
[----:B------:R4:W-:Y:S01]  /*405f0*/  @P4 STG.E.U16 desc[UR20][R70.64], R73 ;  /* 0x0000004946004986 */ /* 0x0009e2000c101514 */
[----:B------:R-:W-:Y:S01]  /*40600*/  ISETP.LT.AND P4, PT, R76, UR4, !P1 ;  /* 0x000000044c007c0c */ /* 0x000fe2000cf81270 */
[----:B------:R-:W3:Y:S02]  /*40610*/  LDCU UR4, c[0x0][0x39c] ;  /* 0x00007380ff0477ac */ /* 0x000ee40008000800 */
[----:B------:R-:W3:Y:S04]  /*40620*/  LDL.S16 R92, [R1+0x40] ;  /* 0x00004000015c7983 */ /* 0x000ee80000100600 */
[----:B------:R-:W3:Y:S04]  /*40630*/  LDL.LU R76, [R1+0x106c] ;  /* 0x00106c00014c7983 */ /* 0x000ee80000300800 */
[----:B------:R0:W-:Y:S01]  /*40640*/  @P0 STG.E.U16 desc[UR20][R68.64], R72 ;  /* 0x0000004844000986 */ /* 0x0001e2000c101514 */
[----:B-1----:R-:W-:Y:S01]  /*40650*/  ISETP.LT.AND P0, PT, R75, UR6, !P1 ;  /* 0x000000064b007c0c */ /* 0x002fe2000cf01270 */
[----:B------:R-:W1:Y:S02]  /*40660*/  LDCU UR6, c[0x0][0x39c] ;  /* 0x00007380ff0677ac */ /* 0x000e640008000800 */
[----:B------:R-:W3:Y:S01]  /*40670*/  LDL.LU R75, [R1+0x10ac] ;  /* 0x0010ac00014b7983 */ /* 0x000ee20000300800 */
[----:B----4-:R-:W-:-:S04]  /*40680*/  LEA R70, P5, R3, R2, 0x1 ;  /* 0x0000000203467211 */ /* 0x010fc800078a08ff */
[C---:B------:R-:W-:Y:S01]  /*40690*/  LEA.HI.X.SX32 R71, R3.reuse, R0, 0x1, P5 ;  /* 0x0000000003477211 */ /* 0x040fe200028f0eff */
[----:B------:R-:W-:Y:S01]  /*406a0*/  VIADD R3, R3, UR5 ;  /* 0x0000000503037c36 */ /* 0x000fe20008000000 */
[----:B0-----:R-:W-:-:S05]  /*406b0*/  PRMT R68, R93, 0x7610, R68 ;  /* 0x000076105d447816 */ /* 0x001fca0000000044 */
[----:B------:R0:W-:Y:S01]  /*406c0*/  @P2 STG.E.U16 desc[UR20][R70.64], R68 ;  /* 0x0000004446002986 */ /* 0x0001e2000c101514 */
[----:B------:R-:W-:Y:S01]  /*406d0*/  ISETP.LT.AND P2, PT, R79, UR7, !P1 ;  /* 0x000000074f007c0c */ /* 0x000fe2000cf41270 */
[----:B------:R-:W4:Y:S02]  /*406e0*/  LDCU UR7, c[0x0][0x39c] ;  /* 0x00007380ff0777ac */ /* 0x000f240008000800 */
[----:B------:R-:W3:Y:S01]  /*406f0*/  LDL.LU.S16 R79, [R1+0x42] ;  /* 0x00004200014f7983 */ /* 0x000ee20000300600 */
[----:B-----5:R-:W-:-:S03]  /*40700*/  PRMT R73, R81, 0x7610, R73 ;  /* 0x0000761051497816 */ /* 0x020fc60000000049 */
[----:B------:R-:W5:Y:S01]  /*40710*/  LDL.S16 R93, [R1+0x44] ;  /* 0x00004400015d7983 */ /* 0x000f620000100600 */
[C---:B0-----:R-:W-:Y:S01]  /*40720*/  LEA R68, P5, R3.reuse, R2, 0x1 ;  /* 0x0000000203447211 */ /* 0x041fe200078a08ff */
[----:B------:R-:W-:-:S03]  /*40730*/  VIADD R71, R3, UR5 ;  /* 0x0000000503477c36 */ /* 0x000fc60008000000 */
[----:B------:R-:W-:Y:S01]  /*40740*/  LEA.HI.X.SX32 R69, R3, R0, 0x1, P5 ;  /* 0x0000000003457211 */ /* 0x000fe200028f0eff */
[C---:B------:R-:W-:Y:S01]  /*40750*/  VIADD R72, R71.reuse, UR5 ;  /* 0x0000000547487c36 */ /* 0x040fe20008000000 */
[----:B------:R-:W-:-:S03]  /*40760*/  LEA R70, P5, R71, R2, 0x1 ;  /* 0x0000000247467211 */ /* 0x000fc600078a08ff */
[----:B------:R0:W-:Y:S01]  /*40770*/  @P3 STG.E.U16 desc[UR20][R68.64], R73 ;  /* 0x0000004944003986 */ /* 0x0001e2000c101514 */
[----:B------:R-:W-:Y:S02]  /*40780*/  LEA.HI.X.SX32 R71, R71, R0, 0x1, P5 ;  /* 0x0000000047477211 */ /* 0x000fe400028f0eff */
[----:B0-----:R-:W-:-:S04]  /*40790*/  LEA R68, P5, R72, R2, 0x1 ;  /* 0x0000000248447211 */ /* 0x001fc800078a08ff */
[----:B------:R-:W-:Y:S02]  /*407a0*/  LEA.HI.X.SX32 R69, R72, R0, 0x1, P5 ;  /* 0x0000000048457211 */ /* 0x000fe400028f0eff */
[----:B--2---:R-:W-:Y:S02]  /*407b0*/  PRMT R3, R78, 0x7610, R3 ;  /* 0x000076104e037816 */ /* 0x004fe40000000003 */
[----:B------:R-:W2:Y:S04]  /*407c0*/  LDL.LU R78, [R1+0x10d0] ;  /* 0x0010d000014e7983 */ /* 0x000ea80000300800 */
[----:B------:R-:W2:Y:S04]  /*407d0*/  LDL.LU.S16 R81, [R1+0x46] ;  /* 0x0000460001517983 */ /* 0x000ea80000300600 */
[----:B------:R0:W-:Y:S01]  /*407e0*/  @P4 STG.E.U16 desc[UR20][R70.64], R3 ;  /* 0x0000000346004986 */ /* 0x0001e2000c101514 */
[----:B---3--:R-:W-:Y:S01]  /*407f0*/  ISETP.LT.AND P3, PT, R77, UR4, !P1 ;  /* 0x000000044d007c0c */ /* 0x008fe2000cf61270 */
[----:B------:R-:W2:Y:S02]  /*40800*/  LDCU UR4, c[0x0][0x39c] ;  /* 0x00007380ff0477ac */ /* 0x000ea40008000800 */
[----:B------:R-:W3:Y:S01]  /*40810*/  LDL.LU R77, [R1+0x10f0] ;  /* 0x0010f000014d7983 */ /* 0x000ee20000300800 */
[----:B0-----:R-:W-:-:S02]  /*40820*/  PRMT R3, R92, 0x7610, R3 ;  /* 0x000076105c037816 */ /* 0x001fc40000000003 */
[----:B-1----:R-:W-:-:S03]  /*40830*/  ISETP.LT.AND P4, PT, R76, UR6, !P1 ;  /* 0x000000064c007c0c */ /* 0x002fc6000cf81270 */
[----:B------:R0:W-:Y:S01]  /*40840*/  @P0 STG.E.U16 desc[UR20][R68.64], R3 ;  /* 0x0000000344000986 */ /* 0x0001e2000c101514 */
[----:B------:R-:W-:Y:S01]  /*40850*/  VIADD R72, R72, UR5 ;  /* 0x0000000548487c36 */ /* 0x000fe20008000000 */
[----:B------:R-:W3:Y:S02]  /*40860*/  LDCU UR6, c[0x0][0x39c] ;  /* 0x00007380ff0677ac */ /* 0x000ee40008000800 */
[----:B------:R-:W3:Y:S01]  /*40870*/  LDL.LU R76, [R1+0x1040] ;  /* 0x00104000014c7983 */ /* 0x000ee20000300800 */
[----:B----4-:R-:W-:Y:S01]  /*40880*/  ISETP.LT.AND P0, PT, R75, UR7, !P1 ;  /* 0x000000074b007c0c */ /* 0x010fe2000cf01270 */
[C---:B------:R-:W-:Y:S02]  /*40890*/  VIADD R71, R72.reuse, UR5 ;  /* 0x0000000548477c36 */ /* 0x040fe40008000000 */
[----:B------:R-:W4:Y:S01]  /*408a0*/  LDL.S16 R75, [R1+0x48] ;  /* 0x00004800014b7983 */ /* 0x000f220000100600 */
[----:B------:R-:W1:Y:S01]  /*408b0*/  LDCU UR7, c[0x0][0x39c] ;  /* 0x00007380ff0777ac */ /* 0x000e620008000800 */
[----:B0-----:R-:W-:-:S02]  /*408c0*/  LEA R68, P5, R72, R2, 0x1 ;  /* 0x0000000248447211 */ /* 0x001fc400078a08ff */
[----:B------:R-:W4:Y:S02]  /*408d0*/  LDL.LU.S16 R92, [R1+0x4a] ;  /* 0x00004a00015c7983 */ /* 0x000f240000300600 */
[----:B------:R-:W-:Y:S01]  /*408e0*/  LEA.HI.X.SX32 R69, R72, R0, 0x1, P5 ;  /* 0x0000000048457211 */ /* 0x000fe200028f0eff */
[C---:B------:R-:W-:Y:S01]  /*408f0*/  VIADD R3, R71.reuse, UR5 ;  /* 0x0000000547037c36 */ /* 0x040fe20008000000 */
[----:B------:R-:W-:Y:S02]  /*40900*/  LEA R70, P5, R71, R2, 0x1 ;  /* 0x0000000247467211 */ /* 0x000fe400078a08ff */
[----:B------:R-:W-:Y:S02]  /*40910*/  PRMT R73, R79, 0x7610, R73 ;  /* 0x000076104f497816 */ /* 0x000fe40000000049 */
[----:B------:R-:W4:Y:S01]  /*40920*/  LDL.LU R79, [R1+0x10cc] ;  /* 0x0010cc00014f7983 */ /* 0x000f220000300800 */
[----:B------:R-:W-:Y:S02]  /*40930*/  LEA.HI.X.SX32 R71, R71, R0, 0x1, P5 ;  /* 0x0000000047477211 */ /* 0x000fe400028f0eff */
[----:B-----5:R-:W-:Y:S01]  /*40940*/  PRMT R72, R93, 0x7610, R72 ;  /* 0x000076105d487816 */ /* 0x020fe20000000048 */
[----:B------:R0:W-:Y:S04]  /*40950*/  @P2 STG.E.U16 desc[UR20][R68.64], R73 ;  /* 0x0000004944002986 */ /* 0x0001e8000c101514 */
[----:B------:R-:W5:Y:S04]  /*40960*/  LDL.S16 R93, [R1+0x4c] ;  /* 0x00004c00015d7983 */ /* 0x000f680000100600 */
        /* <DEDUP_REMOVED lines=9> */
[----:B----4-:R-:W-:Y:S01]  /*40a00*/  PRMT R73, R75, 0x7610, R73 ;  /* 0x000076104b497816 */ /* 0x010fe20000000049 */
[----:B------:R-:W3:Y:S01]  /*40a10*/  LDL.LU R77, [R1+0x1068] ;  /* 0x00106800014d7983 */ /* 0x000ee20000300800 */
[----:B------:R-:W-:Y:S01]  /*40a20*/  ISETP.LT.AND P4, PT, R76, UR7, !P1 ;  /* 0x000000074c007c0c */ /* 0x000fe2000cf81270 */
[----:B------:R-:W-:Y:S01]  /*40a30*/  VIADD R3, R3, UR5 ;  /* 0x0000000503037c36 */ /* 0x000fe20008000000 */
[----:B------:R-:W2:Y:S01]  /*40a40*/  LDCU UR6, c[0x0][0x39c] ;  /* 0x00007380ff0677ac */ /* 0x000ea20008000800 */
[----:B------:R-:W4:Y:S01]  /*40a50*/  LDL.LU.S16 R76, [R1+0x4e] ;  /* 0x00004e00014c7983 */ /* 0x000f220000300600 */
[----:B------:R-:W3:Y:S03]  /*40a60*/  LDCU UR7, c[0x0][0x39c] ;  /* 0x00007380ff0777ac */ /* 0x000ee60008000800 */
[----:B------:R-:W4:Y:S04]  /*40a70*/  LDL.S16 R81, [R1+0x50] ;  /* 0x0000500001517983 */ /* 0x000f280000100600 */
[----:B------:R-:W4:Y:S01]  /*40a80*/  LDL.LU R75, [R1+0x1120] ;  /* 0x00112000014b7983 */ /* 0x000f220000300800 */
[C---:B-1----:R-:W-:Y:S01]  /*40a90*/  LEA R68, P5, R3.reuse, R2, 0x1 ;  /* 0x0000000203447211 */ /* 0x042fe200078a08ff */
[----:B------:R-:W-:-:S03]  /*40aa0*/  VIADD R71, R3, UR5 ;  /* 0x0000000503477c36 */ /* 0x000fc60008000000 */
[----:B------:R-:W-:Y:S01]  /*40ab0*/  LEA.HI.X.SX32 R69, R3, R0, 0x1, P5 ;  /* 0x0000000003457211 */ /* 0x000fe200028f0eff */
[C---:B------:R-:W-:Y:S01]  /*40ac0*/  VIADD R72, R71.reuse, UR5 ;  /* 0x0000000547487c36 */ /* 0x040fe20008000000 */
[C---:B------:R-:W-:Y:S02]  /*40ad0*/  LEA R70, P5, R71.reuse, R2, 0x1 ;  /* 0x0000000247467211 */ /* 0x040fe400078a08ff */
[----:B------:R-:W-:Y:S01]  /*40ae0*/  PRMT R3, R92, 0x7610, R3 ;  /* 0x000076105c037816 */ /* 0x000fe20000000003 */
[----:B------:R1:W-:Y:S01]  /*40af0*/  @P0 STG.E.U16 desc[UR20][R68.64], R73 ;  /* 0x0000004944000986 */ /* 0x0003e2000c101514 */
[----:B------:R-:W-:Y:S02]  /*40b00*/  LEA.HI.X.SX32 R71, R71, R0, 0x1, P5 ;  /* 0x0000000047477211 */ /* 0x000fe400028f0eff */
[----:B0-----:R-:W-:Y:S01]  /*40b10*/  ISETP.LT.AND P0, PT, R79, UR4, !P1 ;  /* 0x000000044f007c0c */ /* 0x001fe2000cf01270 */
[----:B------:R-:W4:Y:S01]  /*40b20*/  LDL.LU.S16 R92, [R1+0x52] ;  /* 0x00005200015c7983 */ /* 0x000f220000300600 */
[----:B------:R-:W0:Y:S03]  /*40b30*/  LDCU UR4, c[0x0][0x39c] ;  /* 0x00007380ff0477ac */ /* 0x000e260008000800 */
[----:B------:R-:W4:Y:S01]  /*40b40*/  LDL.LU R79, [R1+0x103c] ;  /* 0x00103c00014f7983 */ /* 0x000f220000300800 */
[----:B-1----:R-:W-:-:S03]  /*40b50*/  LEA R68, P5, R72, R2, 0x1 ;  /* 0x0000000248447211 */ /* 0x002fc600078a08ff */
[----:B------:R5:W-:Y:S01]  /*40b60*/  @P2 STG.E.U16 desc[UR20][R70.64], R3 ;  /* 0x0000000346002986 */ /* 0x000be2000c101514 */
[C---:B------:R-:W-:Y:S01]  /*40b70*/  LEA.HI.X.SX32 R69, R72.reuse, R0, 0x1, P5 ;  /* 0x0000000048457211 */ /* 0x040fe200028f0eff */
[----:B------:R-:W-:Y:S01]  /*40b80*/  VIADD R72, R72, UR5 ;  /* 0x0000000548487c36 */ /* 0x000fe20008000000 */
[----:B-----5:R-:W-:-:S05]  /*40b90*/  PRMT R3, R93, 0x7610, R3 ;  /* 0x000076105d037816 */ /* 0x020fca0000000003 */
[----:B------:R1:W-:Y:S01]  /*40ba0*/  @P3 STG.E.U16 desc[UR20][R68.64], R3 ;  /* 0x0000000344003986 */ /* 0x0003e2000c101514 */
[C---:B------:R-:W-:Y:S01]  /*40bb0*/  VIADD R71, R72.reuse, UR5 ;  /* 0x0000000548477c36 */ /* 0x040fe20008000000 */
[----:B-1----:R-:W-:-:S04]  /*40bc0*/  LEA R68, P5, R72, R2, 0x1 ;  /* 0x0000000248447211 */ /* 0x002fc800078a08ff */
[----:B------:R-:W-:Y:S02]  /*40bd0*/  LEA.HI.X.SX32 R69, R72, R0, 0x1, P5 ;  /* 0x0000000048457211 */ /* 0x000fe400028f0eff */
[----:B--2---:R-:W-:Y:S01]  /*40be0*/  ISETP.LT.AND P2, PT, R78, UR6, !P1 ;  /* 0x000000064e007c0c */ /* 0x004fe2000cf41270 */
[----:B------:R-:W1:Y:S01]  /*40bf0*/  LDCU UR6, c[0x0][0x39c] ;  /* 0x00007380ff0677ac */ /* 0x000e620008000800 */
[----:B------:R-:W2:Y:S01]  /*40c00*/  LDL.LU R78, [R1+0x1064] ;  /* 0x00106400014e7983 */ /* 0x000ea20000300800 */
[----:B---3--:R-:W-:Y:S01]  /*40c10*/  ISETP.LT.AND P3, PT, R77, UR7, !P1 ;  /* 0x000000074d007c0c */ /* 0x008fe2000cf61270 */
[----:B------:R-:W2:Y:S02]  /*40c20*/  LDCU UR7, c[0x0][0x39c] ;  /* 0x00007380ff0777ac */ /* 0x000ea40008000800 */
[----:B------:R-:W3:Y:S01]  /*40c30*/  LDL.S16 R77, [R1+0x54] ;  /* 0x00005400014d7983 */ /* 0x000ee20000100600 */
[----:B----4-:R-:W-:-:S03]  /*40c40*/  PRMT R73, R76, 0x7610, R73 ;  /* 0x000076104c497816 */ /* 0x010fc60000000049 */
[----:B------:R-:W4:Y:S04]  /*40c50*/  LDL.LU.S16 R93, [R1+0x56] ;  /* 0x00005600015d7983 */ /* 0x000f280000300600 */
[----:B------:R-:W5:Y:S01]  /*40c60*/  LDL.LU R76, [R1+0x1104] ;  /* 0x00110400014c7983 */ /* 0x000f620000300800 */
[----:B------:R-:W-:-:S03]  /*40c70*/  PRMT R72, R81, 0x7610, R72 ;  /* 0x0000761051487816 */ /* 0x000fc60000000048 */
[----:B------:R1:W-:Y:S01]  /*40c80*/  @P4 STG.E.U16 desc[UR20][R68.64], R73 ;  /* 0x0000004944004986 */ /* 0x0003e2000c101514 */
[----:B0-----:R-:W-:Y:S01]  /*40c90*/  ISETP.LT.AND P4, PT, R75, UR4, !P1 ;  /* 0x000000044b007c0c */ /* 0x001fe2000cf81270 */
[C---:B------:R-:W-:Y:S01]  /*40ca0*/  VIADD R3, R71.reuse, UR5 ;  /* 0x0000000547037c36 */ /* 0x040fe20008000000 */
[C---:B------:R-:W-:Y:S01]  /*40cb0*/  LEA R70, P5, R71.reuse, R2, 0x1 ;  /* 0x0000000247467211 */ /* 0x040fe200078a08ff */
[----:B------:R-:W5:Y:S01]  /*40cc0*/  LDL.S16 R81, [R1+0x58] ;  /* 0x0000580001517983 */ /* 0x000f620000100600 */
[----:B------:R-:W5:Y:S03]  /*40cd0*/  LDCU UR4, c[0x0][0x39c] ;  /* 0x00007380ff0477ac */ /* 0x000f660008000800 */
[----:B------:R-:W5:Y:S01]  /*40ce0*/  LDL.LU R75, [R1+0x1060] ;  /* 0x00106000014b7983 */ /* 0x000f620000300800 */
[----:B------:R-:W-:Y:S02]  /*40cf0*/  LEA.HI.X.SX32 R71, R71, R0, 0x1, P5 ;  /* 0x0000000047477211 */ /* 0x000fe400028f0eff */
[----:B-1----:R-:W-:-:S03]  /*40d00*/  LEA R68, P5, R3, R2, 0x1 ;  /* 0x0000000203447211 */ /* 0x002fc600078a08ff */
[----:B------:R0:W-:Y:S01]  /*40d10*/  @P0 STG.E.U16 desc[UR20][R70.64], R72 ;  /* 0x0000004846000986 */ /* 0x0001e2000c101514 */
[----:B------:R-:W-:Y:S02]  /*40d20*/  LEA.HI.X.SX32 R69, R3, R0, 0x1, P5 ;  /* 0x0000000003457211 */ /* 0x000fe400028f0eff */
[----:B------:R-:W-:Y:S01]  /*40d30*/  ISETP.LT.AND P0, PT, R79, UR6, !P1 ;  /* 0x000000064f007c0c */ /* 0x000fe2000cf01270 */
[----:B------:R-:W-:Y:S01]  /*40d40*/  VIADD R3, R3, UR5 ;  /* 0x0000000503037c36 */ /* 0x000fe20008000000 */
[----:B------:R-:W5:Y:S01]  /*40d50*/  LDL.LU R79, [R1+0x10ec] ;  /* 0x0010ec00014f7983 */ /* 0x000f620000300800 */
[----:B------:R-:W1:Y:S01]  /*40d60*/  LDCU UR6, c[0x0][0x39c] ;  /* 0x00007380ff0677ac */ /* 0x000e620008000800 */
[----:B0-----:R-:W-:Y:S01]  /*40d70*/  PRMT R70, R92, 0x7610, R70 ;  /* 0x000076105c467816 */ /* 0x001fe20000000046 */
[----:B------:R-:W-:-:S04]  /*40d80*/  VIADD R71, R3, UR5 ;  /* 0x0000000503477c36 */ /* 0x000fc80008000000 */
[----:B------:R0:W-:Y:S01]  /*40d90*/  @P2 STG.E.U16 desc[UR20][R68.64], R70 ;  /* 0x0000004644002986 */ /* 0x0001e2000c101514 */
[----:B------:R-:W-:Y:S01]  /*40da0*/  VIADD R72, R71, UR5 ;  /* 0x0000000547487c36 */ /* 0x000fe20008000000 */
[----:B0-----:R-:W-:-:S04]  /*40db0*/  LEA R68, P5, R3, R2, 0x1 ;  /* 0x0000000203447211 */ /* 0x001fc800078a08ff */
[----:B------:R-:W-:Y:S02]  /*40dc0*/  LEA.HI.X.SX32 R69, R3, R0, 0x1, P5 ;  /* 0x0000000003457211 */ /* 0x000fe400028f0eff */
[----:B------:R-:W-:-:S04]  /*40dd0*/  LEA R70, P5, R71, R2, 0x1 ;  /* 0x0000000247467211 */ /* 0x000fc800078a08ff */
[----:B------:R-:W-:Y:S02]  /*40de0*/  LEA.HI.X.SX32 R71, R71, R0, 0x1, P5 ;  /* 0x0000000047477211 */ /* 0x000fe400028f0eff */
[----:B--2---:R-:W-:Y:S01]  /*40df0*/  ISETP.LT.AND P2, PT, R78, UR7, !P1 ;  /* 0x000000074e007c0c */ /* 0x004fe2000cf41270 */
[----:B------:R-:W0:Y:S01]  /*40e00*/  LDCU UR7, c[0x0][0x39c] ;  /* 0x00007380ff0777ac */ /* 0x000e220008000800 */
[----:B------:R-:W2:Y:S04]  /*40e10*/  LDL.LU.S16 R78, [R1+0x5a] ;  /* 0x00005a00014e7983 */ /* 0x000ea80000300600 */
[----:B------:R-:W2:Y:S01]  /*40e20*/  LDL.S16 R92, [R1+0x5c] ;  /* 0x00005c00015c7983 */ /* 0x000ea20000100600 */
[----:B---3--:R-:W-:-:S03]  /*40e30*/  PRMT R73, R77, 0x7610, R73 ;  /* 0x000076104d497816 */ /* 0x008fc60000000049 */
[----:B------:R-:W3:Y:S01]  /*40e40*/  LDL.LU R77, [R1+0x108c] ;  /* 0x00108c00014d7983 */ /* 0x000ee20000300800 */
[----:B----4-:R-:W-:-:S03]  /*40e50*/  PRMT R3, R93, 0x7610, R3 ;  /* 0x000076105d037816 */ /* 0x010fc60000000003 */
[----:B------:R4:W-:Y:S01]  /*40e60*/  @P3 STG.E.U16 desc[UR20][R68.64], R73 ;  /* 0x0000004944003986 */ /* 0x0009e2000c101514 */
[----:B-----5:R-:W-:Y:S01]  /*40e70*/  ISETP.LT.AND P3, PT, R76, UR4, !P1 ;  /* 0x000000044c007c0c */ /* 0x020fe2000cf61270 */
[----:B------:R-:W3:Y:S02]  /*40e80*/  LDCU UR4, c[0x0][0x39c] ;  /* 0x00007380ff0477ac */ /* 0x000ee40008000800 */
[----:B------:R-:W5:Y:S04]  /*40e90*/  LDL.LU.S16 R93, [R1+0x5e] ;  /* 0x00005e00015d7983 */ /* 0x000f680000300600 */
[----:B------:R-:W5:Y:S04]  /*40ea0*/  LDL.LU R76, [R1+0x105c] ;  /* 0x00105c00014c7983 */ /* 0x000f680000300800 */
[----:B------:R0:W-:Y:S01]  /*40eb0*/  @P4 STG.E.U16 desc[UR20][R70.64], R3 ;  /* 0x0000000346004986 */ /* 0x0001e2000c101514 */
[----:B-1----:R-:W-:Y:S01]  /*40ec0*/  ISETP.LT.AND P4, PT, R75, UR6, !P1 ;  /* 0x000000064b007c0c */ /* 0x002fe2000cf81270 */
[----:B------:R-:W1:Y:S02]  /*40ed0*/  LDCU UR6, c[0x0][0x39c] ;  /* 0x00007380ff0677ac */ /* 0x000e640008000800 */
[----:B------:R-:W5:Y:S01]  /*40ee0*/  LDL.LU R75, [R1+0x10a4] ;  /* 0x0010a400014b7983 */ /* 0x000f620000300800 */
[----:B----4-:R-:W-:-:S04]  /*40ef0*/  LEA R68, P5, R72, R2, 0x1 ;  /* 0x0000000248447211 */ /* 0x010fc800078a08ff */
[C---:B------:R-:W-:Y:S02]  /*40f00*/  LEA.HI.X.SX32 R69, R72.reuse, R0, 0x1, P5 ;  /* 0x0000000048457211 */ /* 0x040fe400028f0eff */
[----:B0-----:R-:W-:Y:S01]  /*40f10*/  PRMT R3, R81, 0x7610, R3 ;  /* 0x0000761051037816 */ /* 0x001fe20000000003 */
[----:B------:R-:W-:Y:S01]  /*40f20*/  VIADD R72, R72, UR5 ;  /* 0x0000000548487c36 */ /* 0x000fe20008000000 */
[----:B------:R-:W4:Y:S04]  /*40f30*/  LDL.S16 R81, [R1+0x60] ;  /* 0x0000600001517983 */ /* 0x000f280000100600 */
[----:B------:R0:W-:Y:S01]  /*40f40*/  @P0 STG.E.U16 desc[UR20][R68.64], R3 ;  /* 0x0000000344000986 */ /* 0x0001e2000c101514 */
[----:B------:R-:W-:Y:S01]  /*40f50*/  ISETP.LT.AND P0, PT, R79, UR7, !P1 ;  /* 0x000000074f007c0c */ /* 0x000fe2000cf01270 */
[C---:B------:R-:W-:Y:S01]  /*40f60*/  VIADD R71, R72.reuse, UR5 ;  /* 0x0000000548477c36 */ /* 0x040fe20008000000 */
[----:B------:R-:W1:Y:S01]  /*40f70*/  LDCU UR7, c[0x0][0x39c] ;  /* 0x00007380ff0777ac */ /* 0x000e620008000800 */
[----:B------:R-:W4:Y:S01]  /*40f80*/  LDL.LU.S16 R79, [R1+0x62] ;  /* 0x00006200014f7983 */ /* 0x000f220000300600 */
[----:B0-----:R-:W-:Y:S01]  /*40f90*/  LEA R68, P5, R72, R2, 0x1 ;  /* 0x0000000248447211 */ /* 0x001fe200078a08ff */
[----:B------:R-:W-:-:S03]  /*40fa0*/  VIADD R3, R71, UR5 ;  /* 0x0000000547037c36 */ /* 0x000fc60008000000 */
[----:B------:R-:W-:Y:S02]  /*40fb0*/  LEA.HI.X.SX32 R69, R72, R0, 0x1, P5 ;  /* 0x0000000048457211 */ /* 0x000fe400028f0eff */
        /* <DEDUP_REMOVED lines=13> */
[----:B-----5:R-:W-:Y:S02]  /*41090*/  PRMT R70, R93, 0x7610, R70 ;  /* 0x000076105d467816 */ /* 0x020fe40000000046 */
[----:B-1----:R-:W-:-:S03]  /*410a0*/  ISETP.LT.AND P3, PT, R76, UR6, !P1 ;  /* 0x000000064c007c0c */ /* 0x002fc6000cf61270 */
[----:B------:R0:W-:Y:S01]  /*410b0*/  @P4 STG.E.U16 desc[UR20][R68.64], R70 ;  /* 0x0000004644004986 */ /* 0x0001e2000c101514 */
[----:B------:R-:W-:Y:S01]  /*410c0*/  VIADD R3, R3, UR5 ;  /* 0x0000000503037c36 */ /* 0x000fe20008000000 */
[----:B------:R-:W3:Y:S02]  /*410d0*/  LDCU UR6, c[0x0][0x39c] ;  /* 0x00007380ff0677ac */ /* 0x000ee40008000800 */
[----:B------:R-:W5:Y:S01]  /*410e0*/  LDL.LU R76, [R1+0x1038] ;  /* 0x00103800014c7983 */ /* 0x000f620000300800 */
[----:B------:R-:W-:Y:S01]  /*410f0*/  ISETP.LT.AND P4, PT, R75, UR7, !P1 ;  /* 0x000000074b007c0c */ /* 0x000fe2000cf81270 */
[C---:B------:R-:W-:Y:S02]  /*41100*/  VIADD R71, R3.reuse, UR5 ;  /* 0x0000000503477c36 */ /* 0x040fe40008000000 */
[----:B------:R-:W5:Y:S01]  /*41110*/  LDL.LU.S16 R75, [R1+0x66] ;  /* 0x00006600014b7983 */ /* 0x000f620000300600 */
[----:B------:R-:W1:Y:S01]  /*41120*/  LDCU UR7, c[0x0][0x39c] ;  /* 0x00007380ff0777ac */ /* 0x000e620008000800 */
[----:B0-----:R-:W-:-:S02]  /*41130*/  LEA R68, P5, R3, R2, 0x1 ;  /* 0x0000000203447211 */ /* 0x001fc400078a08ff */
[----:B------:R-:W5:Y:S02]  /*41140*/  LDL.S16 R93, [R1+0x6c] ;  /* 0x00006c00015d7983 */ /* 0x000f640000100600 */
[----:B------:R-:W-:Y:S02]  /*41150*/  LEA.HI.X.SX32 R69, R3, R0, 0x1, P5 ;  /* 0x0000000003457211 */ /* 0x000fe400028f0eff */
[----:B----4-:R-:W-:Y:S01]  /*41160*/  PRMT R73, R81, 0x7610, R73 ;  /* 0x0000761051497816 */ /* 0x010fe20000000049 */
[C---:B------:R-:W-:Y:S01]  /*41170*/  VIADD R72, R71.reuse, UR5 ;  /* 0x0000000547487c36 */ /* 0x040fe20008000000 */
[----:B------:R-:W-:Y:S02]  /*41180*/  LEA R70, P5, R71, R2, 0x1 ;  /* 0x0000000247467211 */ /* 0x000fe400078a08ff */
[----:B------:R-:W-:Y:S02]  /*41190*/  PRMT R3, R79, 0x7610, R3 ;  /* 0x000076104f037816 */ /* 0x000fe40000000003 */
[----:B------:R-:W4:Y:S01]  /*411a0*/  LDL.LU R79, [R1+0x10c4] ;  /* 0x0010c400014f7983 */ /* 0x000f220000300800 */
[----:B------:R-:W-:-:S03]  /*411b0*/  LEA.HI.X.SX32 R71, R71, R0, 0x1, P5 ;  /* 0x0000000047477211 */ /* 0x000fc600028f0eff */
[----:B------:R0:W-:Y:S04]  /*411c0*/  @P0 STG.E.U16 desc[UR20][R68.64], R73 ;  /* 0x0000004944000986 */ /* 0x0001e8000c101514 */
[----:B------:R-:W4:Y:S04]  /*411d0*/  LDL.LU.S16 R81, [R1+0x6e] ;  /* 0x00006e0001517983 */ /* 0x000f280000300600 */
[----:B------:R1:W-:Y:S01]  /*411e0*/  @P2 STG.E.U16 desc[UR20][R70.64], R3 ;  /* 0x0000000346002986 */ /* 0x0003e2000c101514 */
[----:B0-----:R-:W-:-:S04]  /*411f0*/  LEA R68, P5, R72, R2, 0x1 ;  /* 0x0000000248447211 */ /* 0x001fc800078a08ff */
[----:B------:R-:W-:Y:S02]  /*41200*/  LEA.HI.X.SX32 R69, R72, R0, 0x1, P5 ;  /* 0x0000000048457211 */ /* 0x000fe400028f0eff */
[----:B--2---:R-:W-:Y:S01]  /*41210*/  ISETP.LT.AND P0, PT, R78, UR4, !P1 ;  /* 0x000000044e007c0c */ /* 0x004fe2000cf01270 */
[----:B------:R-:W4:Y:S01]  /*41220*/  LDCU UR4, c[0x0][0x39c] ;  /* 0x00007380ff0477ac */ /* 0x000f220008000800 */
[----:B------:R-:W2:Y:S01]  /*41230*/  LDL.LU R78, [R1+0x10a0] ;  /* 0x0010a000014e7983 */ /* 0x000ea20000300800 */
[----:B-1----:R-:W-:-:S05]  /*41240*/  PRMT R3, R92, 0x7610, R3 ;  /* 0x000076105c037816 */ /* 0x002fca0000000003 */
[----:B------:R0:W-:Y:S01]  /*41250*/  @P3 STG.E.U16 desc[UR20][R68.64], R3 ;  /* 0x0000000344003986 */ /* 0x0001e2000c101514 */
[----:B---3--:R-:W-:Y:S02]  /*41260*/  ISETP.LT.AND P2, PT, R77, UR6, !P1 ;  /* 0x000000064d007c0c */ /* 0x008fe4000cf41270 */
[----:B-----5:R-:W-:Y:S01]  /*41270*/  PRMT R73, R75, 0x7610, R73 ;  /* 0x000076104b497816 */ /* 0x020fe20000000049 */
[----:B------:R-:W3:Y:S01]  /*41280*/  LDL.LU R77, [R1+0x1058] ;  /* 0x00105800014d7983 */ /* 0x000ee20000300800 */
[----:B------:R-:W-:Y:S01]  /*41290*/  ISETP.LT.AND P3, PT, R76, UR7, !P1 ;  /* 0x000000074c007c0c */ /* 0x000fe2000cf61270 */
[----:B------:R-:W-:Y:S01]  /*412a0*/  VIADD R72, R72, UR5 ;  /* 0x0000000548487c36 */ /* 0x000fe20008000000 */
[----:B------:R-:W2:Y:S01]  /*412b0*/  LDCU UR6, c[0x0][0x39c] ;  /* 0x00007380ff0677ac */ /* 0x000ea20008000800 */
[----:B------:R-:W5:Y:S01]  /*412c0*/  LDL.S16 R76, [R1+0x70] ;  /* 0x00007000014c7983 */ /* 0x000f620000100600 */
[----:B------:R-:W3:Y:S03]  /*412d0*/  LDCU UR7, c[0x0][0x39c] ;  /* 0x00007380ff0777ac */ /* 0x000ee60008000800 */
[----:B------:R-:W5:Y:S04]  /*412e0*/  LDL.LU.S16 R92, [R1+0x72] ;  /* 0x00007200015c7983 */ /* 0x000f680000300600 */
[----:B------:R-:W5:Y:S01]  /*412f0*/  LDL.LU R75, [R1+0x111c] ;  /* 0x00111c00014b7983 */ /* 0x000f620000300800 */
        /* <DEDUP_REMOVED lines=8> */
[----:B----4-:R-:W-:Y:S01]  /*41380*/  ISETP.LT.AND P4, PT, R79, UR4, !P1 ;  /* 0x000000044f007c0c */ /* 0x010fe2000cf81270 */
[----:B------:R-:W4:Y:S01]  /*41390*/  LDL.S16 R93, [R1+0x78] ;  /* 0x00007800015d7983 */ /* 0x000f220000100600 */
[----:B------:R-:W1:Y:S03]  /*413a0*/  LDCU UR4, c[0x0][0x39c] ;  /* 0x00007380ff0477ac */ /* 0x000e660008000800 */
[----:B------:R-:W4:Y:S01]  /*413b0*/  LDL.LU R79, [R1+0xed0] ;  /* 0x000ed000014f7983 */ /* 0x000f220000300800 */
[----:B0-----:R-:W-:-:S03]  /*413c0*/  LEA R68, P5, R3, R2, 0x1 ;  /* 0x0000000203447211 */ /* 0x001fc600078a08ff */
[----:B------:R0:W-:Y:S01]  /*413d0*/  @P0 STG.E.U16 desc[UR20][R70.64], R72 ;  /* 0x0000004846000986 */ /* 0x0001e2000c101514 */
[C---:B------:R-:W-:Y:S01]  /*413e0*/  LEA.HI.X.SX32 R69, R3.reuse, R0, 0x1, P5 ;  /* 0x0000000003457211 */ /* 0x040fe200028f0eff */
[----:B------:R-:W-:Y:S01]  /*413f0*/  VIADD R3, R3, UR5 ;  /* 0x0000000503037c36 */ /* 0x000fe20008000000 */
[----:B0-----:R-:W-:-:S05]  /*41400*/  PRMT R70, R81, 0x7610, R70 ;  /* 0x0000761051467816 */ /* 0x001fca0000000046 */
[----:B------:R0:W-:Y:S01]  /*41410*/  @P2 STG.E.U16 desc[UR20][R68.64], R70 ;  /* 0x0000004644002986 */ /* 0x0001e2000c101514 */
[C---:B------:R-:W-:Y:S01]  /*41420*/  VIADD R71, R3.reuse, UR5 ;  /* 0x0000000503477c36 */ /* 0x040fe20008000000 */
[----:B0-----:R-:W-:-:S04]  /*41430*/  LEA R68, P5, R3, R2, 0x1 ;  /* 0x0000000203447211 */ /* 0x001fc800078a08ff */
[----:B------:R-:W-:Y:S02]  /*41440*/  LEA.HI.X.SX32 R69, R3, R0, 0x1, P5 ;  /* 0x0000000003457211 */ /* 0x000fe400028f0eff */
[----:B--2---:R-:W-:Y:S01]  /*41450*/  ISETP.LT.AND P0, PT, R78, UR6, !P1 ;  /* 0x000000064e007c0c */ /* 0x004fe2000cf01270 */
[----:B------:R-:W4:Y:S01]  /*41460*/  LDCU UR6, c[0x0][0x39c] ;  /* 0x00007380ff0677ac */ /* 0x000f220008000800 */
[----:B------:R-:W2:Y:S01]  /*41470*/  LDL.LU R78, [R1+0x109c] ;  /* 0x00109c00014e7983 */ /* 0x000ea20000300800 */
[----:B---3--:R-:W-:Y:S01]  /*41480*/  ISETP.LT.AND P2, PT, R77, UR7, !P1 ;  /* 0x000000074d007c0c */ /* 0x008fe2000cf41270 */
[----:B------:R-:W2:Y:S02]  /*41490*/  LDCU UR7, c[0x0][0x39c] ;  /* 0x00007380ff0777ac */ /* 0x000ea40008000800 */
[----:B------:R-:W3:Y:S01]  /*414a0*/  LDL.LU.S16 R77, [R1+0x7a] ;  /* 0x00007a00014d7983 */ /* 0x000ee20000300600 */
[----:B-----5:R-:W-:-:S03]  /*414b0*/  PRMT R73, R76, 0x7610, R73 ;  /* 0x000076104c497816 */ /* 0x020fc60000000049 */
[----:B------:R-:W5:Y:S04]  /*414c0*/  LDL.S16 R81, [R1+0x80] ;  /* 0x0000800001517983 */ /* 0x000f680000100600 */
[----:B------:R-:W5:Y:S01]  /*414d0*/  LDL.LU R76, [R1+0x1118] ;  /* 0x00111800014c7983 */ /* 0x000f620000300800 */
[----:B------:R-:W-:-:S03]  /*414e0*/  PRMT R3, R92, 0x7610, R3 ;  /* 0x000076105c037816 */ /* 0x000fc60000000003 */
[----:B------:R0:W-:Y:S01]  /*414f0*/  @P3 STG.E.U16 desc[UR20][R68.64], R73 ;  /* 0x0000004944003986 */ /* 0x0001e2000c101514 */
[----:B-1----:R-:W-:Y:S01]  /*41500*/  ISETP.LT.AND P3, PT, R75, UR4, !P1 ;  /* 0x000000044b007c0c */ /* 0x002fe2000cf61270 */
[C---:B------:R-:W-:Y:S01]  /*41510*/  VIADD R72, R71.reuse, UR5 ;  /* 0x0000000547487c36 */ /* 0x040fe20008000000 */
[C---:B------:R-:W-:Y:S01]  /*41520*/  LEA R70, P5, R71.reuse, R2, 0x1 ;  /* 0x0000000247467211 */ /* 0x040fe200078a08ff */
[----:B------:R-:W5:Y:S01]  /*41530*/  LDL.LU.S16 R92, [R1+0x82] ;  /* 0x00008200015c7983 */ /* 0x000f620000300600 */
[----:B------:R-:W1:Y:S03]  /*41540*/  LDCU UR4, c[0x0][0x39c] ;  /* 0x00007380ff0477ac */ /* 0x000e660008000800 */
[----:B------:R-:W5:Y:S01]  /*41550*/  LDL.LU R75, [R1+0x1114] ;  /* 0x00111400014b7983 */ /* 0x000f620000300800 */
[----:B------:R-:W-:Y:S02]  /*41560*/  LEA.HI.X.SX32 R71, R71, R0, 0x1, P5 ;  /* 0x0000000047477211 */ /* 0x000fe400028f0eff */
[----:B0-----:R-:W-:-:S03]  /*41570*/  LEA R68, P5, R72, R2, 0x1 ;  /* 0x0000000248447211 */ /* 0x001fc600078a08ff */
[----:B------:R0:W-:Y:S01]  /*41580*/  @P4 STG.E.U16 desc[UR20][R70.64], R3 ;  /* 0x0000000346004986 */ /* 0x0001e2000c101514 */
[C---:B------:R-:W-:Y:S02]  /*41590*/  LEA.HI.X.SX32 R69, R72.reuse, R0, 0x1, P5 ;  /* 0x0000000048457211 */ /* 0x040fe400028f0eff */
[----:B----4-:R-:W-:Y:S01]  /*415a0*/  ISETP.LT.AND P4, PT, R79, UR6, !P1 ;  /* 0x000000064f007c0c */ /* 0x010fe2000cf81270 */
[----:B------:R-:W-:Y:S01]  /*415b0*/  VIADD R72, R72, UR5 ;  /* 0x0000000548487c36 */ /* 0x000fe20008000000 */
[----:B------:R-:W4:Y:S01]  /*415c0*/  LDL.LU R79, [R1+0x10e4] ;  /* 0x0010e400014f7983 */ /* 0x000f220000300800 */
[----:B------:R-:W1:Y:S01]  /*415d0*/  LDCU UR6, c[0x0][0x39c] ;  /* 0x00007380ff0677ac */ /* 0x000e620008000800 */
[----:B0-----:R-:W-:Y:S02]  /*415e0*/  PRMT R3, R93, 0x7610, R3 ;  /* 0x000076105d037816 */ /* 0x001fe40000000003 */
[----:B------:R-:W-:-:S03]  /*415f0*/  LEA R70, P5, R72, R2, 0x1 ;  /* 0x0000000248467211 */ /* 0x000fc600078a08ff */
[----:B------:R0:W-:Y:S01]  /*41600*/  @P0 STG.E.U16 desc[UR20][R68.64], R3 ;  /* 0x0000000344000986 */ /* 0x0001e2000c101514 */
[C---:B------:R-:W-:Y:S01]  /*41610*/  LEA.HI.X.SX32 R71, R72.reuse, R0, 0x1, P5 ;  /* 0x0000000048477211 */ /* 0x040fe200028f0eff */
[----:B0-----:R-:W-:-:S05]  /*41620*/  VIADD R69, R72, UR5 ;  /* 0x0000000548457c36 */ /* 0x001fca0008000000 */
[C---:B------:R-:W-:Y:S01]  /*41630*/  LEA R68, P5, R69.reuse, R2, 0x1 ;  /* 0x0000000245447211 */ /* 0x040fe200078a08ff */
[----:B------:R-:W-:-:S03]  /*41640*/  VIADD R3, R69, UR5 ;  /* 0x0000000545037c36 */ /* 0x000fc60008000000 */
[----:B------:R-:W-:Y:S02]  /*41650*/  LEA.HI.X.SX32 R69, R69, R0, 0x1, P5 ;  /* 0x0000000045457211 */ /* 0x000fe400028f0eff */
[----:B--2---:R-:W-:Y:S01]  /*41660*/  ISETP.LT.AND P0, PT, R78, UR7, !P1 ;  /* 0x000000074e007c0c */ /* 0x004fe2000cf01270 */
[----:B------:R-:W4:Y:S01]  /*41670*/  LDCU UR7, c[0x0][0x39c] ;  /* 0x00007380ff0777ac */ /* 0x000f220008000800 */
[----:B------:R-:W2:Y:S04]  /*41680*/  LDL.S16 R78, [R1+0x88] ;  /* 0x00008800014e7983 */ /* 0x000ea80000100600 */
[----:B------:R-:W2:Y:S01]  /*41690*/  LDL.LU.S16 R93, [R1+0x8a] ;  /* 0x00008a00015d7983 */ /* 0x000ea20000300600 */
[----:B---3--:R-:W-:-:S03]  /*416a0*/  PRMT R73, R77, 0x7610, R73 ;  /* 0x000076104d497816 */ /* 0x008fc60000000049 */
[----:B------:R-:W3:Y:S01]  /*416b0*/  LDL.LU R77, [R1+0x1130] ;  /* 0x00113000014d7983 */ /* 0x000ee20000300800 */
[----:B-----5:R-:W-:-:S03]  /*416c0*/  PRMT R72, R81, 0x7610, R72 ;  /* 0x0000761051487816 */ /* 0x020fc60000000048 */
[----:B------:R0:W-:Y:S01]  /*416d0*/  @P2 STG.E.U16 desc[UR20][R70.64], R73 ;  /* 0x0000004946002986 */ /* 0x0001e2000c101514 */
[----:B-1----:R-:W-:Y:S01]  /*416e0*/  ISETP.LT.AND P2, PT, R76, UR4, !P1 ;  /* 0x000000044c007c0c */ /* 0x002fe2000cf41270 */
[----:B------:R-:W3:Y:S02]  /*416f0*/  LDCU UR4, c[0x0][0x39c] ;  /* 0x00007380ff0477ac */ /* 0x000ee40008000800 */
[----:B------:R-:W5:Y:S04]  /*41700*/  LDL.S16 R81, [R1+0x90] ;  /* 0x0000900001517983 */ /* 0x000f680000100600 */
[----:B------:R-:W5:Y:S04]  /*41710*/  LDL.LU R76, [R1+0x1098] ;  /* 0x00109800014c7983 */ /* 0x000f680000300800 */
[----:B------:R1:W-:Y:S01]  /*41720*/  @P3 STG.E.U16 desc[UR20][R68.64], R72 ;  /* 0x0000004844003986 */ /* 0x0003e2000c101514 */
[----:B------:R-:W-:Y:S01]  /*41730*/  ISETP.LT.AND P3, PT, R75, UR6, !P1 ;  /* 0x000000064b007c0c */ /* 0x000fe2000cf61270 */
[----:B------:R-:W2:Y:S02]  /*41740*/  LDCU UR6, c[0x0][0x39c] ;  /* 0x00007380ff0677ac */ /* 0x000ea40008000800 */
[----:B------:R-:W5:Y:S01]  /*41750*/  LDL.LU R75, [R1+0xed8] ;  /* 0x000ed800014b7983 */ /* 0x000f620000300800 */
[----:B0-----:R-:W-:-:S04]  /*41760*/  LEA R70, P5, R3, R2, 0x1 ;  /* 0x0000000203467211 */ /* 0x001fc800078a08ff */
[C---:B------:R-:W-:Y:S02]  /*41770*/  LEA.HI.X.SX32 R71, R3.reuse, R0, 0x1, P5 ;  /* 0x0000000003477211 */ /* 0x040fe400028f0eff */
[----:B-1----:R-:W-:Y:S01]  /*41780*/  PRMT R68, R92, 0x7610, R68 ;  /* 0x000076105c447816 */ /* 0x002fe20000000044 */
[----:B------:R-:W-:-:S04]  /*41790*/  VIADD R3, R3, UR5 ;  /* 0x0000000503037c36 */ /* 0x000fc80008000000 */
[----:B------:R0:W-:Y:S01]  /*417a0*/  @P4 STG.E.U16 desc[UR20][R70.64], R68 ;  /* 0x0000004446004986 */ /* 0x0001e2000c101514 */
[----:B----4-:R-:W-:Y:S01]  /*417b0*/  ISETP.LT.AND P4, PT, R79, UR7, !P1 ;  /* 0x000000074f007c0c */ /* 0x010fe2000cf81270 */
[C---:B------:R-:W-:Y:S01]  /*417c0*/  VIADD R69, R3.reuse, UR5 ;  /* 0x0000000503457c36 */ /* 0x040fe20008000000 */
[----:B------:R-:W1:Y:S01]  /*417d0*/  LDCU UR7, c[0x0][0x39c] ;  /* 0x00007380ff0777ac */ /* 0x000e620008000800 */
[----:B------:R-:W4:Y:S04]  /*417e0*/  LDL.LU.S16 R79, [R1+0x92] ;  /* 0x00009200014f7983 */ /* 0x000f280000300600 */
[----:B------:R-:W4:Y:S01]  /*417f0*/  LDL.S16 R92, [R1+0x98] ;  /* 0x00009800015c7983 */ /* 0x000f220000100600 */
        /* <DEDUP_REMOVED lines=9> */
[----:B------:R-:W2:Y:S04]  /*41890*/  LDL.LU.S16 R93, [R1+0x9a] ;  /* 0x00009a00015d7983 */ /* 0x000ea80000300600 */
[----:B------:R5:W-:Y:S01]  /*418a0*/  @P2 STG.E.U16 desc[UR20][R68.64], R3 ;  /* 0x0000000344002986 */ /* 0x000be2000c101514 */
[----:B0-----:R-:W-:-:S04]  /*418b0*/  LEA R70, P5, R72, R2, 0x1 ;  /* 0x0000000248467211 */ /* 0x001fc800078a08ff */
[----:B------:R-:W-:Y:S02]  /*418c0*/  LEA.HI.X.SX32 R71, R72, R0, 0x1, P5 ;  /* 0x0000000048477211 */ /* 0x000fe400028f0eff */
[----:B---3--:R-:W-:Y:S01]  /*418d0*/  ISETP.LT.AND P0, PT, R77, UR4, !P1 ;  /* 0x000000044d007c0c */ /* 0x008fe2000cf01270 */
[----:B------:R-:W2:Y:S01]  /*418e0*/  LDCU UR4, c[0x0][0x39c] ;  /* 0x00007380ff0477ac */ /* 0x000ea20008000800 */
[----:B------:R-:W3:Y:S01]  /*418f0*/  LDL.LU R77, [R1+0x1134] ;  /* 0x00113400014d7983 */ /* 0x000ee20000300800 */
[----:B-----5:R-:W-:Y:S02]  /*41900*/  PRMT R3, R81, 0x7610, R3 ;  /* 0x0000761051037816 */ /* 0x020fe40000000003 */
[----:B------:R-:W-:-:S03]  /*41910*/  ISETP.LT.AND P2, PT, R76, UR6, !P1 ;  /* 0x000000064c007c0c */ /* 0x000fc6000cf41270 */
[----:B------:R0:W-:Y:S01]  /*41920*/  @P3 STG.E.U16 desc[UR20][R70.64], R3 ;  /* 0x0000000346003986 */ /* 0x0001e2000c101514 */
[----:B------:R-:W-:Y:S01]  /*41930*/  VIADD R72, R72, UR5 ;  /* 0x0000000548487c36 */ /* 0x000fe20008000000 */
[----:B------:R-:W3:Y:S02]  /*41940*/  LDCU UR6, c[0x0][0x39c] ;  /* 0x00007380ff0677ac */ /* 0x000ee40008000800 */
[----:B------:R-:W5:Y:S01]  /*41950*/  LDL.LU R76, [R1+0x1138] ;  /* 0x00113800014c7983 */ /* 0x000f620000300800 */
[----:B-1----:R-:W-:-:S03]  /*41960*/  ISETP.LT.AND P3, PT, R75, UR7, !P1 ;  /* 0x000000074b007c0c */ /* 0x002fc6000cf61270 */
[----:B------:R-:W5:Y:S01]  /*41970*/  LDL.S16 R81, [R1+0xa0] ;  /* 0x0000a00001517983 */ /* 0x000f620000100600 */
[C---:B------:R-:W-:Y:S01]  /*41980*/  VIADD R69, R72.reuse, UR5 ;  /* 0x0000000548457c36 */ /* 0x040fe20008000000 */
[----:B------:R-:W5:Y:S02]  /*41990*/  LDCU UR7, c[0x0][0x39c] ;  /* 0x00007380ff0777ac */ /* 0x000f640008000800 */
[----:B------:R-:W5:Y:S01]  /*419a0*/  LDL.LU.S16 R75, [R1+0xa2] ;  /* 0x0000a200014b7983 */ /* 0x000f620000300600 */
[----:B0-----:R-:W-:Y:S01]  /*419b0*/  LEA R70, P5, R72, R2, 0x1 ;  /* 0x0000000248467211 */ /* 0x001fe200078a08ff */
[----:B------:R-:W-:-:S03]  /*419c0*/  VIADD R3, R69, UR5 ;  /* 0x0000000545037c36 */ /* 0x000fc60008000000 */
[----:B------:R-:W-:Y:S02]  /*419d0*/  LEA.HI.X.SX32 R71, R72, R0, 0x1, P5 ;  /* 0x0000000048477211 */ /* 0x000fe400028f0eff */
[----:B------:R-:W-:Y:S02]  /*419e0*/  LEA R68, P5, R69, R2, 0x1 ;  /* 0x0000000245447211 */ /* 0x000fe400078a08ff */
[----:B----4-:R-:W-:Y:S02]  /*419f0*/  PRMT R73, R79, 0x7610, R73 ;  /* 0x000076104f497816 */ /* 0x010fe40000000049 */
[----:B------:R-:W4:Y:S01]  /*41a00*/  LDL.LU R79, [R1+0x1140] ;  /* 0x00114000014f7983 */ /* 0x000f220000300800 */
[----:B------:R-:W-:Y:S02]  /*41a10*/  LEA.HI.X.SX32 R69, R69, R0, 0x1, P5 ;  /* 0x0000000045457211 */ /* 0x000fe400028f0eff */
[----:B------:R-:W-:Y:S01]  /*41a20*/  PRMT R72, R92, 0x7610, R72 ;  /* 0x000076105c487816 */ /* 0x000fe20000000048 */
[----:B------:R0:W-:Y:S04]  /*41a30*/  @P4 STG.E.U16 desc[UR20][R70.64], R73 ;  /* 0x0000004946004986 */ /* 0x0001e8000c101514 */
[----:B------:R-:W4:Y:S04]  /*41a40*/  LDL.S16 R92, [R1+0xa8] ;  /* 0x0000a800015c7983 */ /* 0x000f280000100600 */
[----:B------:R1:W-:Y:S01]  /*41a50*/  @P0 STG.E.U16 desc[UR20][R68.64], R72 ;  /* 0x0000004844000986 */ /* 0x0003e2000c101514 */
[----:B0-----:R-:W-:-:S04]  /*41a60*/  LEA R70, P5, R3, R2, 0x1 ;  /* 0x0000000203467211 */ /* 0x001fc800078a08ff */
[C---:B------:R-:W-:Y:S01]  /*41a70*/  LEA.HI.X.SX32 R71, R3.reuse, R0, 0x1, P5 ;  /* 0x0000000003477211 */ /* 0x040fe200028f0eff */
[----:B------:R-:W-:-:S04]  /*41a80*/  VIADD R3, R3, UR5 ;  /* 0x0000000503037c36 */ /* 0x000fc80008000000 */
[----:B-1----:R-:W-:Y:S01]  /*41a90*/  VIADD R69, R3, UR5 ;  /* 0x0000000503457c36 */ /* 0x002fe20008000000 */
[----:B--2---:R-:W-:Y:S01]  /*41aa0*/  ISETP.LT.AND P4, PT, R78, UR4, !P1 ;  /* 0x000000044e007c0c */ /* 0x004fe2000cf81270 */
[----:B------:R-:W4:Y:S01]  /*41ab0*/  LDCU UR4, c[0x0][0x39c] ;  /* 0x00007380ff0477ac */ /* 0x000f220008000800 */
[----:B------:R-:W2:Y:S01]  /*41ac0*/  LDL.LU R78, [R1+0x1148] ;  /* 0x00114800014e7983 */ /* 0x000ea20000300800 */
[----:B------:R-:W-:-:S05]  /*41ad0*/  PRMT R68, R93, 0x7610, R68 ;  /* 0x000076105d447816 */ /* 0x000fca0000000044 */
[----:B------:R0:W-:Y:S02]  /*41ae0*/  @P2 STG.E.U16 desc[UR20][R70.64], R68 ;  /* 0x0000004446002986 */ /* 0x0001e4000c101514 */
[----:B0-----:R-:W-:-:S04]  /*41af0*/  LEA R70, P5, R3, R2, 0x1 ;  /* 0x0000000203467211 */ /* 0x001fc800078a08ff */
[----:B------:R-:W-:Y:S02]  /*41b00*/  LEA.HI.X.SX32 R71, R3, R0, 0x1, P5 ;  /* 0x0000000003477211 */ /* 0x000fe400028f0eff */
[----:B---3--:R-:W-:Y:S01]  /*41b10*/  ISETP.LT.AND P0, PT, R77, UR6, !P1 ;  /* 0x000000064d007c0c */ /* 0x008fe2000cf01270 */
[----:B------:R-:W2:Y:S01]  /*41b20*/  LDCU UR6, c[0x0][0x39c] ;  /* 0x00007380ff0677ac */ /* 0x000ea20008000800 */
[----:B------:R-:W3:Y:S01]  /*41b30*/  LDL.LU R77, [R1+0x112c] ;  /* 0x00112c00014d7983 */ /* 0x000ee20000300800 */
[----:B-----5:R-:W-:Y:S01]  /*41b40*/  ISETP.LT.AND P2, PT, R76, UR7, !P1 ;  /* 0x000000074c007c0c */ /* 0x020fe2000cf41270 */
[----:B------:R-:W3:Y:S02]  /*41b50*/  LDCU UR7, c[0x0][0x39c] ;  /* 0x00007380ff0777ac */ /* 0x000ee40008000800 */
[----:B------:R-:W5:Y:S04]  /*41b60*/  LDL.LU.S16 R76, [R1+0xaa] ;  /* 0x0000aa00014c7983 */ /* 0x000f680000300600 */
[----:B------:R-:W5:Y:S01]  /*41b70*/  LDL.S16 R93, [R1+0xb0] ;  /* 0x0000b000015d7983 */ /* 0x000f620000100600 */
[----:B------:R-:W-:-:S03]  /*41b80*/  PRMT R3, R75, 0x7610, R3 ;  /* 0x000076104b037816 */ /* 0x000fc60000000003 */
[----:B------:R-:W5:Y:S01]  /*41b90*/  LDL.LU R75, [R1+0x113c] ;  /* 0x00113c00014b7983 */ /* 0x000f620000300800 */
[----:B------:R-:W-:Y:S01]  /*41ba0*/  PRMT R73, R81, 0x7610, R73 ;  /* 0x0000761051497816 */ /* 0x000fe20000000049 */
[C---:B------:R-:W-:Y:S01]  /*41bb0*/  VIADD R72, R69.reuse, UR5 ;  /* 0x0000000545487c36 */ /* 0x040fe20008000000 */
[C---:B------:R-:W-:Y:S01]  /*41bc0*/  LEA R68, P5, R69.reuse, R2, 0x1 ;  /* 0x0000000245447211 */ /* 0x040fe200078a08ff */
[----:B------:R-:W5:Y:S03]  /*41bd0*/  LDL.LU.S16 R81, [R1+0xb2] ;  /* 0x0000b20001517983 */ /* 0x000f660000300600 */
[----:B------:R-:W-:Y:S01]  /*41be0*/  LEA.HI.X.SX32 R69, R69, R0, 0x1, P5 ;  /* 0x0000000045457211 */ /* 0x000fe200028f0eff */
[----:B------:R0:W-:Y:S01]  /*41bf0*/  @P3 STG.E.U16 desc[UR20][R70.64], R73 ;  /* 0x0000004946003986 */ /* 0x0001e2000c101514 */
[----:B----4-:R-:W-:-:S03]  /*41c00*/  ISETP.LT.AND P3, PT, R79, UR4, !P1 ;  /* 0x000000044f007c0c */ /* 0x010fc6000cf61270 */
[----:B------:R1:W-:Y:S01]  /*41c10*/  @P4 STG.E.U16 desc[UR20][R68.64], R3 ;  /* 0x0000000344004986 */ /* 0x0003e2000c101514 */
[----:B------:R-:W4:Y:S03]  /*41c20*/  LDCU UR4, c[0x0][0x39c] ;  /* 0x00007380ff0477ac */ /* 0x000f260008000800 */
[----:B------:R-:W5:Y:S01]  /*41c30*/  LDL.LU R79, [R1+0xedc] ;  /* 0x000edc00014f7983 */ /* 0x000f620000300800 */
[----:B0-----:R-:W-:-:S04]  /*41c40*/  LEA R70, P5, R72, R2, 0x1 ;  /* 0x0000000248467211 */ /* 0x001fc800078a08ff */
[----:B------:R-:W-:Y:S02]  /*41c50*/  LEA.HI.X.SX32 R71, R72, R0, 0x1, P5 ;  /* 0x0000000048477211 */ /* 0x000fe400028f0eff */
[----:B-1----:R-:W-:Y:S01]  /*41c60*/  PRMT R3, R92, 0x7610, R3 ;  /* 0x000076105c037816 */ /* 0x002fe20000000003 */
[----:B------:R-:W-:-:S04]  /*41c70*/  VIADD R72, R72, UR5 ;  /* 0x0000000548487c36 */ /* 0x000fc80008000000 */
[----:B------:R0:W-:Y:S01]  /*41c80*/  @P0 STG.E.U16 desc[UR20][R70.64], R3 ;  /* 0x0000000346000986 */ /* 0x0001e2000c101514 */
[C---:B------:R-:W-:Y:S01]  /*41c90*/  VIADD R69, R72.reuse, UR5 ;  /* 0x0000000548457c36 */ /* 0x040fe20008000000 */
[----:B0-----:R-:W-:-:S04]  /*41ca0*/  LEA R70, P5, R72, R2, 0x1 ;  /* 0x0000000248467211 */ /* 0x001fc800078a08ff */
[----:B------:R-:W-:Y:S02]  /*41cb0*/  LEA.HI.X.SX32 R71, R72, R0, 0x1, P5 ;  /* 0x0000000048477211 */ /* 0x000fe400028f0eff */
[----:B--2---:R-:W-:Y:S01]  /*41cc0*/  ISETP.LT.AND P4, PT, R78, UR6, !P1 ;  /* 0x000000064e007c0c */ /* 0x004fe2000cf81270 */
[----:B------:R-:W0:Y:S01]  /*41cd0*/  LDCU UR6, c[0x0][0x39c] ;  /* 0x00007380ff0677ac */ /* 0x000e220008000800 */
[----:B------:R-:W2:Y:S01]  /*41ce0*/  LDL.LU R78, [R1+0xee0] ;  /* 0x000ee000014e7983 */ /* 0x000ea20000300800 */
[----:B---3--:R-:W-:Y:S01]  /*41cf0*/  ISETP.LT.AND P0, PT, R77, UR7, !P1 ;  /* 0x000000074d007c0c */ /* 0x008fe2000cf01270 */
[----:B------:R-:W2:Y:S02]  /*41d00*/  LDCU UR7, c[0x0][0x39c] ;  /* 0x00007380ff0777ac */ /* 0x000ea40008000800 */
[----:B------:R-:W3:Y:S04]  /*41d10*/  LDL.S16 R77, [R1+0xb8] ;  /* 0x0000b800014d7983 */ /* 0x000ee80000100600 */
[----:B------:R-:W3:Y:S01]  /*41d20*/  LDL.LU.S16 R92, [R1+0xba] ;  /* 0x0000ba00015c7983 */ /* 0x000ee20000300600 */
[----:B-----5:R-:W-:-:S03]  /*41d30*/  PRMT R73, R76, 0x7610, R73 ;  /* 0x000076104c497816 */ /* 0x020fc60000000049 */
[----:B------:R-:W5:Y:S01]  /*41d40*/  LDL.LU R76, [R1+0x1164] ;  /* 0x00116400014c7983 */ /* 0x000f620000300800 */
[----:B------:R-:W-:-:S03]  /*41d50*/  PRMT R72, R93, 0x7610, R72 ;  /* 0x000076105d487816 */ /* 0x000fc60000000048 */
[----:B------:R1:W-:Y:S01]  /*41d60*/  @P2 STG.E.U16 desc[UR20][R70.64], R73 ;  /* 0x0000004946002986 */ /* 0x0003e2000c101514 */
[----:B----4-:R-:W-:Y:S01]  /*41d70*/  ISETP.LT.AND P2, PT, R75, UR4, !P1 ;  /* 0x000000044b007c0c */ /* 0x010fe2000cf41270 */
[C---:B------:R-:W-:Y:S02]  /*41d80*/  VIADD R3, R69.reuse, UR5 ;  /* 0x0000000545037c36 */ /* 0x040fe40008000000 */
[----:B------:R-:W4:Y:S01]  /*41d90*/  LDL.S16 R93, [R1+0xbc] ;  /* 0x0000bc00015d7983 */ /* 0x000f220000100600 */
[C---:B------:R-:W-:Y:S01]  /*41da0*/  LEA R68, P5, R69.reuse, R2, 0x1 ;  /* 0x0000000245447211 */ /* 0x040fe200078a08ff */
[----:B------:R-:W5:Y:S02]  /*41db0*/  LDCU UR4, c[0x0][0x39c] ;  /* 0x00007380ff0477ac */ /* 0x000f640008000800 */
[----:B------:R-:W4:Y:S01]  /*41dc0*/  LDL.LU R75, [R1+0x1150] ;  /* 0x00115000014b7983 */ /* 0x000f220000300800 */
[----:B------:R-:W-:Y:S02]  /*41dd0*/  LEA.HI.X.SX32 R69, R69, R0, 0x1, P5 ;  /* 0x0000000045457211 */ /* 0x000fe400028f0eff */
[----:B-1----:R-:W-:-:S03]  /*41de0*/  LEA R70, P5, R3, R2, 0x1 ;  /* 0x0000000203467211 */ /* 0x002fc600078a08ff */
[----:B------:R1:W-:Y:S01]  /*41df0*/  @P3 STG.E.U16 desc[UR20][R68.64], R72 ;  /* 0x0000004844003986 */ /* 0x0003e2000c101514 */
[----:B------:R-:W-:Y:S02]  /*41e00*/  LEA.HI.X.SX32 R71, R3, R0, 0x1, P5 ;  /* 0x0000000003477211 */ /* 0x000fe400028f0eff */
[----:B0-----:R-:W-:Y:S01]  /*41e10*/  ISETP.LT.AND P3, PT, R79, UR6, !P1 ;  /* 0x000000064f007c0c */ /* 0x001fe2000cf61270 */
[----:B------:R-:W-:Y:S01]  /*41e20*/  VIADD R3, R3, UR5 ;  /* 0x0000000503037c36 */ /* 0x000fe20008000000 */
[----:B------:R-:W4:Y:S01]  /*41e30*/  LDL.LU R79, [R1+0x1160] ;  /* 0x00116000014f7983 */ /* 0x000f220000300800 */
[----:B------:R-:W4:Y:S01]  /*41e40*/  LDCU UR6, c[0x0][0x39c] ;  /* 0x00007380ff0677ac */ /* 0x000f220008000800 */
[----:B-1----:R-:W-:Y:S01]  /*41e50*/  PRMT R68, R81, 0x7610, R68 ;  /* 0x0000761051447816 */ /* 0x002fe20000000044 */
        /* <DEDUP_REMOVED lines=13> */
[----:B------:R-:W-:-:S03]  /*41f30*/  PRMT R3, R92, 0x7610, R3 ;  /* 0x000076105c037816 */ /* 0x000fc60000000003 */
[----:B------:R1:W-:Y:S04]  /*41f40*/  @P0 STG.E.U16 desc[UR20][R70.64], R73 ;  /* 0x0000004946000986 */ /* 0x0003e8000c101514 */
[----:B------:R-:W3:Y:S01]  /*41f50*/  LDL.LU.S16 R92, [R1+0xc2] ;  /* 0x0000c200015c7983 */ /* 0x000ee20000300600 */
[----:B-----5:R-:W-:-:S03]  /*41f60*/  ISETP.LT.AND P0, PT, R76, UR4, !P1 ;  /* 0x000000044c007c0c */ /* 0x020fc6000cf01270 */
[----:B------:R5:W-:Y:S01]  /*41f70*/  @P2 STG.E.U16 desc[UR20][R68.64], R3 ;  /* 0x0000000344002986 */ /* 0x000be2000c101514 */
[----:B------:R-:W3:Y:S03]  /*41f80*/  LDCU UR4, c[0x0][0x39c] ;  /* 0x00007380ff0477ac */ /* 0x000ee60008000800 */
[----:B------:R-:W3:Y:S01]  /*41f90*/  LDL.LU R76, [R1+0x114c] ;  /* 0x00114c00014c7983 */ /* 0x000ee20000300800 */
[----:B----4-:R-:W-:Y:S01]  /*41fa0*/  ISETP.LT.AND P2, PT, R75, UR6, !P1 ;  /* 0x000000064b007c0c */ /* 0x010fe2000cf41270 */
[----:B------:R-:W4:Y:S02]  /*41fb0*/  LDCU UR6, c[0x0][0x39c] ;  /* 0x00007380ff0677ac */ /* 0x000f240008000800 */
[----:B------:R-:W3:Y:S01]  /*41fc0*/  LDL.LU R75, [R1+0x115c] ;  /* 0x00115c00014b7983 */ /* 0x000ee20000300800 */
[----:B-1----:R-:W-:Y:S02]  /*41fd0*/  LEA R70, P5, R72, R2, 0x1 ;  /* 0x0000000248467211 */ /* 0x002fe400078a08ff */
[----:B-----5:R-:W-:-:S02]  /*41fe0*/  PRMT R3, R93, 0x7610, R3 ;  /* 0x000076105d037816 */ /* 0x020fc40000000003 */
[C---:B------:R-:W-:Y:S01]  /*41ff0*/  LEA.HI.X.SX32 R71, R72.reuse, R0, 0x1, P5 ;  /* 0x0000000048477211 */ /* 0x040fe200028f0eff */
[----:B------:R-:W-:-:S04]  /*42000*/  VIADD R72, R72, UR5 ;  /* 0x0000000548487c36 */ /* 0x000fc80008000000 */
[----:B------:R1:W-:Y:S01]  /*42010*/  @P3 STG.E.U16 desc[UR20][R70.64], R3 ;  /* 0x0000000346003986 */ /* 0x0003e2000c101514 */
[----:B0-----:R-:W-:Y:S01]  /*42020*/  ISETP.LT.AND P3, PT, R79, UR7, !P1 ;  /* 0x000000074f007c0c */ /* 0x001fe2000cf61270 */
[C---:B------:R-:W-:Y:S01]  /*42030*/  VIADD R69, R72.reuse, UR5 ;  /* 0x0000000548457c36 */ /* 0x040fe20008000000 */
[----:B------:R-:W0:Y:S01]  /*42040*/  LDCU UR7, c[0x0][0x39c] ;  /* 0x00007380ff0777ac */ /* 0x000e220008000800 */
[----:B------:R-:W5:Y:S04]  /*42050*/  LDL.S16 R79, [R1+0xc8] ;  /* 0x0000c800014f7983 */ /* 0x000f680000100600 */
[----:B------:R-:W5:Y:S01]  /*42060*/  LDL.LU.S16 R93, [R1+0xca] ;  /* 0x0000ca00015d7983 */ /* 0x000f620000300600 */
[----:B-1----:R-:W-:-:S04]  /*42070*/  LEA R70, P5, R72, R2, 0x1 ;  /* 0x0000000248467211 */ /* 0x002fc800078a08ff */
        /* <DEDUP_REMOVED lines=10> */
[----:B-1----:R-:W-:-:S04]  /*42120*/  LEA R70, P5, R72, R2, 0x1 ;  /* 0x0000000248467211 */ /* 0x002fc800078a08ff */
[----:B------:R-:W-:Y:S02]  /*42130*/  LEA.HI.X.SX32 R71, R72, R0, 0x1, P5 ;  /* 0x0000000048477211 */ /* 0x000fe400028f0eff */
[----:B---3--:R-:W-:Y:S01]  /*42140*/  ISETP.LT.AND P4, PT, R77, UR4, !P1 ;  /* 0x000000044d007c0c */ /* 0x008fe2000cf81270 */
[----:B------:R-:W2:Y:S01]  /*42150*/  LDCU UR4, c[0x0][0x39c] ;  /* 0x00007380ff0477ac */ /* 0x000ea20008000800 */
[----:B------:R-:W3:Y:S01]  /*42160*/  LDL.LU R77, [R1+0xee4] ;  /* 0x000ee400014d7983 */ /* 0x000ee20000300800 */
[----:B0-----:R-:W-:-:S05]  /*42170*/  PRMT R3, R92, 0x7610, R3 ;  /* 0x000076105c037816 */ /* 0x001fca0000000003 */
[----:B------:R0:W-:Y:S01]  /*42180*/  @P2 STG.E.U16 desc[UR20][R70.64], R3 ;  /* 0x0000000346002986 */ /* 0x0001e2000c101514 */
[----:B----4-:R-:W-:Y:S01]  /*42190*/  ISETP.LT.AND P0, PT, R76, UR6, !P1 ;  /* 0x000000064c007c0c */ /* 0x010fe2000cf01270 */
[----:B------:R-:W-:Y:S02]  /*421a0*/  VIADD R72, R72, UR5 ;  /* 0x0000000548487c36 */ /* 0x000fe40008000000 */
[----:B------:R-:W4:Y:S01]  /*421b0*/  LDL.LU R76, [R1+0x1178] ;  /* 0x00117800014c7983 */ /* 0x000f220000300800 */
[----:B------:R-:W3:Y:S01]  /*421c0*/  LDCU UR6, c[0x0][0x39c] ;  /* 0x00007380ff0677ac */ /* 0x000ee20008000800 */
[----:B------:R-:W-:Y:S01]  /*421d0*/  ISETP.LT.AND P2, PT, R75, UR7, !P1 ;  /* 0x000000074b007c0c */ /* 0x000fe2000cf41270 */
[C---:B------:R-:W-:Y:S01]  /*421e0*/  VIADD R69, R72.reuse, UR5 ;  /* 0x0000000548457c36 */ /* 0x040fe20008000000 */
[----:B------:R-:W4:Y:S01]  /*421f0*/  LDL.LU.S16 R75, [R1+0xd2] ;  /* 0x0000d200014b7983 */ /* 0x000f220000300600 */
[C---:B0-----:R-:W-:Y:S01]  /*42200*/  LEA R70, P5, R72.reuse, R2, 0x1 ;  /* 0x0000000248467211 */ /* 0x041fe200078a08ff */
[----:B------:R-:W0:Y:S02]  /*42210*/  LDCU UR7, c[0x0][0x39c] ;  /* 0x00007380ff0777ac */ /* 0x000e240008000800 */
[----:B------:R-:W4:Y:S01]  /*42220*/  LDL.S16 R92, [R1+0xd8] ;  /* 0x0000d800015c7983 */ /* 0x000f220000100600 */
[----:B------:R-:W-:Y:S01]  /*42230*/  LEA.HI.X.SX32 R71, R72, R0, 0x1, P5 ;  /* 0x0000000048477211 */ /* 0x000fe200028f0eff */
[C---:B------:R-:W-:Y:S01]  /*42240*/  VIADD R72, R69.reuse, UR5 ;  /* 0x0000000545487c36 */ /* 0x040fe20008000000 */
[----:B------:R-:W-:-:S02]  /*42250*/  LEA R68, P5, R69, R2, 0x1 ;  /* 0x0000000245447211 */ /* 0x000fc400078a08ff */
[----:B-----5:R-:W-:Y:S02]  /*42260*/  PRMT R73, R79, 0x7610, R73 ;  /* 0x000076104f497816 */ /* 0x020fe40000000049 */
[----:B------:R-:W5:Y:S01]  /*42270*/  LDL.LU R79, [R1+0x1184] ;  /* 0x00118400014f7983 */ /* 0x000f620000300800 */
[----:B------:R-:W-:Y:S02]  /*42280*/  LEA.HI.X.SX32 R69, R69, R0, 0x1, P5 ;  /* 0x0000000045457211 */ /* 0x000fe400028f0eff */
[----:B------:R-:W-:Y:S01]  /*42290*/  PRMT R3, R93, 0x7610, R3 ;  /* 0x000076105d037816 */ /* 0x000fe20000000003 */
[----:B------:R1:W-:Y:S04]  /*422a0*/  @P3 STG.E.U16 desc[UR20][R70.64], R73 ;  /* 0x0000004946003986 */ /* 0x0003e8000c101514 */
[----:B------:R-:W5:Y:S04]  /*422b0*/  LDL.LU.S16 R93, [R1+0xda] ;  /* 0x0000da00015d7983 */ /* 0x000f680000300600 */
[----:B------:R0:W-:Y:S01]  /*422c0*/  @P4 STG.E.U16 desc[UR20][R68.64], R3 ;  /* 0x0000000344004986 */ /* 0x0001e2000c101514 */
[----:B-1----:R-:W-:-:S04]  /*422d0*/  LEA R70, P5, R72, R2, 0x1 ;  /* 0x0000000248467211 */ /* 0x002fc800078a08ff */
[----:B------:R-:W-:Y:S02]  /*422e0*/  LEA.HI.X.SX32 R71, R72, R0, 0x1, P5 ;  /* 0x0000000048477211 */ /* 0x000fe400028f0eff */
[----:B--2---:R-:W-:Y:S01]  /*422f0*/  ISETP.LT.AND P3, PT, R78, UR4, !P1 ;  /* 0x000000044e007c0c */ /* 0x004fe2000cf61270 */
[----:B------:R-:W5:Y:S01]  /*42300*/  LDCU UR4, c[0x0][0x39c] ;  /* 0x00007380ff0477ac */ /* 0x000f620008000800 */
[----:B------:R-:W2:Y:S01]  /*42310*/  LDL.LU R78, [R1+0x1168] ;  /* 0x00116800014e7983 */ /* 0x000ea20000300800 */
[----:B0-----:R-:W-:-:S05]  /*42320*/  PRMT R3, R81, 0x7610, R3 ;  /* 0x0000761051037816 */ /* 0x001fca0000000003 */
[----:B------:R0:W-:Y:S01]  /*42330*/  @P0 STG.E.U16 desc[UR20][R70.64], R3 ;  /* 0x0000000346000986 */ /* 0x0001e2000c101514 */
[----:B---3--:R-:W-:Y:S02]  /*42340*/  ISETP.LT.AND P4, PT, R77, UR6, !P1 ;  /* 0x000000064d007c0c */ /* 0x008fe4000cf81270 */
[----:B----4-:R-:W-:Y:S01]  /*42350*/  PRMT R73, R75, 0x7610, R73 ;  /* 0x000076104b497816 */ /* 0x010fe20000000049 */
[----:B------:R-:W3:Y:S01]  /*42360*/  LDL.LU R77, [R1+0x1174] ;  /* 0x00117400014d7983 */ /* 0x000ee20000300800 */
[----:B------:R-:W-:Y:S01]  /*42370*/  ISETP.LT.AND P0, PT, R76, UR7, !P1 ;  /* 0x000000074c007c0c */ /* 0x000fe2000cf01270 */
[----:B------:R-:W-:Y:S01]  /*42380*/  VIADD R72, R72, UR5 ;  /* 0x0000000548487c36 */ /* 0x000fe20008000000 */
[----:B------:R-:W2:Y:S01]  /*42390*/  LDCU UR6, c[0x0][0x39c] ;  /* 0x00007380ff0677ac */ /* 0x000ea20008000800 */
[----:B------:R-:W4:Y:S01]  /*423a0*/  LDL.S16 R81, [R1+0xe0] ;  /* 0x0000e00001517983 */ /* 0x000f220000100600 */
[----:B------:R-:W3:Y:S03]  /*423b0*/  LDCU UR7, c[0x0][0x39c] ;  /* 0x00007380ff0777ac */ /* 0x000ee60008000800 */
[----:B------:R-:W4:Y:S04]  /*423c0*/  LDL.LU.S16 R76, [R1+0xe2] ;  /* 0x0000e200014c7983 */ /* 0x000f280000300600 */
[----:B------:R-:W4:Y:S01]  /*423d0*/  LDL.LU R75, [R1+0x117c] ;  /* 0x00117c00014b7983 */ /* 0x000f220000300800 */
[C---:B0-----:R-:W-:Y:S01]  /*423e0*/  LEA R70, P5, R72.reuse, R2, 0x1 ;  /* 0x0000000248467211 */ /* 0x041fe200078a08ff */
[----:B------:R-:W-:-:S03]  /*423f0*/  VIADD R69, R72, UR5 ;  /* 0x0000000548457c36 */ /* 0x000fc60008000000 */
[----:B------:R-:W-:Y:S01]  /*42400*/  LEA.HI.X.SX32 R71, R72, R0, 0x1, P5 ;  /* 0x0000000048477211 */ /* 0x000fe200028f0eff */
[C---:B------:R-:W-:Y:S01]  /*42410*/  VIADD R72, R69.reuse, UR5 ;  /* 0x0000000545487c36 */ /* 0x040fe20008000000 */
[C---:B------:R-:W-:Y:S02]  /*42420*/  LEA R68, P5, R69.reuse, R2, 0x1 ;  /* 0x0000000245447211 */ /* 0x040fe400078a08ff */
[----:B------:R-:W-:Y:S01]  /*42430*/  PRMT R3, R92, 0x7610, R3 ;  /* 0x000076105c037816 */ /* 0x000fe20000000003 */
[----:B------:R0:W-:Y:S01]  /*42440*/  @P2 STG.E.U16 desc[UR20][R70.64], R73 ;  /* 0x0000004946002986 */ /* 0x0001e2000c101514 */
[----:B------:R-:W-:Y:S02]  /*42450*/  LEA.HI.X.SX32 R69, R69, R0, 0x1, P5 ;  /* 0x0000000045457211 */ /* 0x000fe400028f0eff */
[----:B-----5:R-:W-:Y:S01]  /*42460*/  ISETP.LT.AND P2, PT, R79, UR4, !P1 ;  /* 0x000000044f007c0c */ /* 0x020fe2000cf41270 */
[----:B------:R-:W5:Y:S01]  /*42470*/  LDL.S16 R92, [R1+0xe8] ;  /* 0x0000e800015c7983 */ /* 0x000f620000100600 */
        /* <DEDUP_REMOVED lines=12> */
[----:B------:R-:W2:Y:S01]  /*42540*/  LDL.LU R78, [R1+0xef8] ;  /* 0x000ef800014e7983 */ /* 0x000ea20000300800 */
[----:B---3--:R-:W-:Y:S02]  /*42550*/  ISETP.LT.AND P4, PT, R77, UR7, !P1 ;  /* 0x000000074d007c0c */ /* 0x008fe4000cf81270 */
[----:B----4-:R-:W-:Y:S01]  /*42560*/  PRMT R73, R81, 0x7610, R73 ;  /* 0x0000761051497816 */ /* 0x010fe20000000049 */
[----:B------:R-:W3:Y:S01]  /*42570*/  LDL.LU.S16 R77, [R1+0xea] ;  /* 0x0000ea00014d7983 */ /* 0x000ee20000300600 */
[----:B------:R-:W-:Y:S01]  /*42580*/  VIADD R69, R72, UR5 ;  /* 0x0000000548457c36 */ /* 0x000fe20008000000 */
[----:B------:R-:W2:Y:S01]  /*42590*/  LDCU UR7, c[0x0][0x39c] ;  /* 0x00007380ff0777ac */ /* 0x000ea20008000800 */
[----:B------:R-:W-:Y:S01]  /*425a0*/  PRMT R3, R76, 0x7610, R3 ;  /* 0x000076104c037816 */ /* 0x000fe20000000003 */
[----:B------:R-:W4:Y:S04]  /*425b0*/  LDL.S16 R93, [R1+0xf0] ;  /* 0x0000f000015d7983 */ /* 0x000f280000100600 */
[----:B------:R-:W4:Y:S04]  /*425c0*/  LDL.LU R76, [R1+0xef4] ;  /* 0x000ef400014c7983 */ /* 0x000f280000300800 */
[----:B------:R0:W-:Y:S01]  /*425d0*/  @P0 STG.E.U16 desc[UR20][R70.64], R73 ;  /* 0x0000004946000986 */ /* 0x0001e2000c101514 */
[----:B-1----:R-:W-:Y:S01]  /*425e0*/  ISETP.LT.AND P0, PT, R75, UR4, !P1 ;  /* 0x000000044b007c0c */ /* 0x002fe2000cf01270 */
[C---:B------:R-:W-:Y:S01]  /*425f0*/  VIADD R72, R69.reuse, UR5 ;  /* 0x0000000545487c36 */ /* 0x040fe20008000000 */
[C---:B------:R-:W-:Y:S01]  /*42600*/  LEA R68, P5, R69.reuse, R2, 0x1 ;  /* 0x0000000245447211 */ /* 0x040fe200078a08ff */
[----:B------:R-:W4:Y:S01]  /*42610*/  LDL.LU.S16 R81, [R1+0xf2] ;  /* 0x0000f20001517983 */ /* 0x000f220000300600 */
[----:B------:R-:W1:Y:S03]  /*42620*/  LDCU UR4, c[0x0][0x39c] ;  /* 0x00007380ff0477ac */ /* 0x000e660008000800 */
[----:B------:R-:W4:Y:S01]  /*42630*/  LDL.LU R75, [R1+0x1198] ;  /* 0x00119800014b7983 */ /* 0x000f220000300800 */
[----:B------:R-:W-:-:S02]  /*42640*/  LEA.HI.X.SX32 R69, R69, R0, 0x1, P5 ;  /* 0x0000000045457211 */ /* 0x000fc400028f0eff */
[----:B0-----:R-:W-:-:S03]  /*42650*/  LEA R70, P5, R72, R2, 0x1 ;  /* 0x0000000248467211 */ /* 0x001fc600078a08ff */
[----:B------:R0:W-:Y:S01]  /*42660*/  @P2 STG.E.U16 desc[UR20][R68.64], R3 ;  /* 0x0000000344002986 */ /* 0x0001e2000c101514 */
[----:B-----5:R-:W-:Y:S01]  /*42670*/  ISETP.LT.AND P2, PT, R79, UR6, !P1 ;  /* 0x000000064f007c0c */ /* 0x020fe2000cf41270 */
[----:B------:R-:W5:Y:S01]  /*42680*/  LDCU UR6, c[0x0][0x39c] ;  /* 0x00007380ff0677ac */ /* 0x000f620008000800 */
[C---:B------:R-:W-:Y:S01]  /*42690*/  LEA.HI.X.SX32 R71, R72.reuse, R0, 0x1, P5 ;  /* 0x0000000048477211 */ /* 0x040fe200028f0eff */
[----:B------:R-:W4:Y:S01]  /*426a0*/  LDL.LU R79, [R1+0x1180] ;  /* 0x00118000014f7983 */ /* 0x000f220000300800 */
[----:B------:R-:W-:Y:S01]  /*426b0*/  VIADD R72, R72, UR5 ;  /* 0x0000000548487c36 */ /* 0x000fe20008000000 */
[----:B0-----:R-:W-:-:S03]  /*426c0*/  PRMT R3, R92, 0x7610, R3 ;  /* 0x000076105c037816 */ /* 0x001fc60000000003 */
[C---:B------:R-:W-:Y:S02]  /*426d0*/  VIADD R69, R72.reuse, UR5 ;  /* 0x0000000548457c36 */ /* 0x040fe40008000000 */
[----:B------:R0:W-:Y:S02]  /*426e0*/  @P3 STG.E.U16 desc[UR20][R70.64], R3 ;  /* 0x0000000346003986 */ /* 0x0001e4000c101514 */
[----:B0-----:R-:W-:-:S04]  /*426f0*/  LEA R70, P5, R72, R2, 0x1 ;  /* 0x0000000248467211 */ /* 0x001fc800078a08ff */
[----:B------:R-:W-:Y:S02]  /*42700*/  LEA.HI.X.SX32 R71, R72, R0, 0x1, P5 ;  /* 0x0000000048477211 */ /* 0x000fe400028f0eff */
[C---:B------:R-:W-:Y:S01]  /*42710*/  LEA R68, P5, R69.reuse, R2, 0x1 ;  /* 0x0000000245447211 */ /* 0x040fe200078a08ff */
[----:B------:R-:W-:-:S03]  /*42720*/  VIADD R72, R69, UR5 ;  /* 0x0000000545487c36 */ /* 0x000fc60008000000 */
[----:B------:R-:W-:Y:S02]  /*42730*/  LEA.HI.X.SX32 R69, R69, R0, 0x1, P5 ;  /* 0x0000000045457211 */ /* 0x000fe400028f0eff */
[----:B--2---:R-:W-:Y:S01]  /*42740*/  ISETP.LT.AND P3, PT, R78, UR7, !P1 ;  /* 0x000000074e007c0c */ /* 0x004fe2000cf61270 */
[----:B------:R-:W0:Y:S01]  /*42750*/  LDCU UR7, c[0x0][0x39c] ;  /* 0x00007380ff0777ac */ /* 0x000e220008000800 */
[----:B------:R-:W2:Y:S04]  /*42760*/  LDL.S16 R78, [R1+0xf8] ;  /* 0x0000f800014e7983 */ /* 0x000ea80000100600 */
[----:B------:R-:W2:Y:S01]  /*42770*/  LDL.LU.S16 R92, [R1+0xfa] ;  /* 0x0000fa00015c7983 */ /* 0x000ea20000300600 */
[----:B---3--:R-:W-:-:S03]  /*42780*/  PRMT R73, R77, 0x7610, R73 ;  /* 0x000076104d497816 */ /* 0x008fc60000000049 */
[----:B------:R-:W3:Y:S01]  /*42790*/  LDL.LU R77, [R1+0x1194] ;  /* 0x00119400014d7983 */ /* 0x000ee20000300800 */
[----:B----4-:R-:W-:-:S03]  /*427a0*/  PRMT R3, R93, 0x7610, R3 ;  /* 0x000076105d037816 */ /* 0x010fc60000000003 */
[----:B------:R4:W-:Y:S01]  /*427b0*/  @P4 STG.E.U16 desc[UR20][R70.64], R73 ;  /* 0x0000004946004986 */ /* 0x0009e2000c101514 */
[----:B-1----:R-:W-:Y:S01]  /*427c0*/  ISETP.LT.AND P4, PT, R76, UR4, !P1 ;  /* 0x000000044c007c0c */ /* 0x002fe2000cf81270 */
[----:B------:R-:W3:Y:S02]  /*427d0*/  LDCU UR4, c[0x0][0x39c] ;  /* 0x00007380ff0477ac */ /* 0x000ee40008000800 */
[----:B------:R-:W3:Y:S04]  /*427e0*/  LDL.S16 R93, [R1+0x10] ;  /* 0x00001000015d7983 */ /* 0x000ee80000100600 */
[----:B------:R-:W3:Y:S04]  /*427f0*/  LDL.LU R76, [R1+0x1190] ;  /* 0x00119000014c7983 */ /* 0x000ee80000300800 */
[----:B------:R1:W-:Y:S01]  /*42800*/  @P0 STG.E.U16 desc[UR20][R68.64], R3 ;  /* 0x0000000344000986 */ /* 0x0003e2000c101514 */
[----:B-----5:R-:W-:Y:S01]  /*42810*/  ISETP.LT.AND P0, PT, R75, UR6, !P1 ;  /* 0x000000064b007c0c */ /* 0x020fe2000cf01270 */
[----:B------:R-:W5:Y:S02]  /*42820*/  LDCU UR6, c[0x0][0x39c] ;  /* 0x00007380ff0677ac */ /* 0x000f640008000800 */
[----:B------:R-:W3:Y:S01]  /*42830*/  LDL.LU R75, [R1+0x1188] ;  /* 0x00118800014b7983 */ /* 0x000ee20000300800 */
[----:B----4-:R-:W-:-:S04]  /*42840*/  LEA R70, P5, R72, R2, 0x1 ;  /* 0x0000000248467211 */ /* 0x010fc800078a08ff */
[C---:B------:R-:W-:Y:S02]  /*42850*/  LEA.HI.X.SX32 R71, R72.reuse, R0, 0x1, P5 ;  /* 0x0000000048477211 */ /* 0x040fe400028f0eff */
[----:B-1----:R-:W-:Y:S01]  /*42860*/  PRMT R3, R81, 0x7610, R3 ;  /* 0x0000761051037816 */ /* 0x002fe20000000003 */
[----:B------:R-:W-:-:S04]  /*42870*/  VIADD R72, R72, UR5 ;  /* 0x0000000548487c36 */ /* 0x000fc80008000000 */
[----:B------:R1:W-:Y:S01]  /*42880*/  @P2 STG.E.U16 desc[UR20][R70.64], R3 ;  /* 0x0000000346002986 */ /* 0x0003e2000c101514 */
[----:B0-----:R-:W-:Y:S01]  /*42890*/  ISETP.LT.AND P2, PT, R79, UR7, !P1 ;  /* 0x000000074f007c0c */ /* 0x001fe2000cf41270 */
[C---:B------:R-:W-:Y:S01]  /*428a0*/  VIADD R69, R72.reuse, UR5 ;  /* 0x0000000548457c36 */ /* 0x040fe20008000000 */
[----:B------:R-:W0:Y:S01]  /*428b0*/  LDCU UR7, c[0x0][0x39c] ;  /* 0x00007380ff0777ac */ /* 0x000e220008000800 */
[----:B------:R-:W4:Y:S04]  /*428c0*/  LDL.LU.S16 R79, [R1+0x12] ;  /* 0x00001200014f7983 */ /* 0x000f280000300600 */
[----:B------:R-:W4:Y:S01]  /*428d0*/  LDL.S16 R81, [R1+0x14] ;  /* 0x0000140001517983 */ /* 0x000f220000100600 */
        /* <DEDUP_REMOVED lines=11> */
[----:B-1----:R-:W-:-:S04]  /*42990*/  LEA R70, P5, R72, R2, 0x1 ;  /* 0x0000000248467211 */ /* 0x002fc800078a08ff */
[----:B------:R-:W-:Y:S02]  /*429a0*/  LEA.HI.X.SX32 R71, R72, R0, 0x1, P5 ;  /* 0x0000000048477211 */ /* 0x000fe400028f0eff */
[----:B---3--:R-:W-:Y:S01]  /*429b0*/  ISETP.LT.AND P3, PT, R77, UR4, !P1 ;  /* 0x000000044d007c0c */ /* 0x008fe2000cf61270 */
[----:B------:R-:W2:Y:S01]  /*429c0*/  LDCU UR4, c[0x0][0x39c] ;  /* 0x00007380ff0477ac */ /* 0x000ea20008000800 */
[----:B------:R-:W3:Y:S01]  /*429d0*/  LDL.LU R77, [R1+0xf00] ;  /* 0x000f0000014d7983 */ /* 0x000ee20000300800 */
[----:B0-----:R-:W-:Y:S02]  /*429e0*/  PRMT R3, R93, 0x7610, R3 ;  /* 0x000076105d037816 */ /* 0x001fe40000000003 */
[----:B-----5:R-:W-:-:S03]  /*429f0*/  ISETP.LT.AND P4, PT, R76, UR6, !P1 ;  /* 0x000000064c007c0c */ /* 0x020fc6000cf81270 */
[----:B------:R0:W-:Y:S01]  /*42a00*/  @P0 STG.E.U16 desc[UR20][R70.64], R3 ;  /* 0x0000000346000986 */ /* 0x0001e2000c101514 */
[----:B------:R-:W-:Y:S01]  /*42a10*/  VIADD R72, R72, UR5 ;  /* 0x0000000548487c36 */ /* 0x000fe20008000000 */
[----:B------:R-:W3:Y:S02]  /*42a20*/  LDCU UR6, c[0x0][0x39c] ;  /* 0x00007380ff0677ac */ /* 0x000ee40008000800 */
[----:B------:R-:W5:Y:S01]  /*42a30*/  LDL.LU R76, [R1+0xf08] ;  /* 0x000f0800014c7983 */ /* 0x000f620000300800 */
[----:B------:R-:W-:Y:S01]  /*42a40*/  ISETP.LT.AND P0, PT, R75, UR7, !P1 ;  /* 0x000000074b007c0c */ /* 0x000fe2000cf01270 */
[----:B------:R-:W5:Y:S02]  /*42a50*/  LDCU UR7, c[0x0][0x39c] ;  /* 0x00007380ff0777ac */ /* 0x000f640008000800 */
[----:B------:R-:W5:Y:S01]  /*42a60*/  LDL.S16 R75, [R1+0x18] ;  /* 0x00001800014b7983 */ /* 0x000f620000100600 */
[C---:B------:R-:W-:Y:S01]  /*42a70*/  LEA R68, P5, R72.reuse, R2, 0x1 ;  /* 0x0000000248447211 */ /* 0x040fe200078a08ff */
[----:B0-----:R-:W-:-:S02]  /*42a80*/  VIADD R71, R72, UR5 ;  /* 0x0000000548477c36 */ /* 0x001fc40008000000 */
[----:B------:R-:W5:Y:S01]  /*42a90*/  LDL.LU.S16 R93, [R1+0x1a] ;  /* 0x00001a00015d7983 */ /* 0x000f620000300600 */
[----:B------:R-:W-:Y:S01]  /*42aa0*/  LEA.HI.X.SX32 R69, R72, R0, 0x1, P5 ;  /* 0x0000000048457211 */ /* 0x000fe200028f0eff */
[C---:B------:R-:W-:Y:S01]  /*42ab0*/  VIADD R3, R71.reuse, UR5 ;  /* 0x0000000547037c36 */ /* 0x040fe20008000000 */
        /* <DEDUP_REMOVED lines=21> */
[----:B------:R-:W5:Y:S01]  /*42c10*/  LDL.LU.S16 R76, [R1+0x1e] ;  /* 0x00001e00014c7983 */ /* 0x000f620000300600 */
[----:B------:R-:W3:Y:S03]  /*42c20*/  LDCU UR7, c[0x0][0x39c] ;  /* 0x00007380ff0777ac */ /* 0x000ee60008000800 */
[----:B------:R-:W5:Y:S04]  /*42c30*/  LDL.S16 R92, [R1+0x20] ;  /* 0x00002000015c7983 */ /* 0x000f680000100600 */
        /* <DEDUP_REMOVED lines=10> */
[----:B------:R-:W4:Y:S01]  /*42ce0*/  LDL.LU.S16 R93, [R1+0x22] ;  /* 0x00002200015d7983 */ /* 0x000f220000300600 */
        /* <DEDUP_REMOVED lines=13> */
[----:B------:R-:W2:Y:S04]  /*42dc0*/  LDL.LU R78, [R1+0x119c] ;  /* 0x00119c00014e7983 */ /* 0x000ea80000300800 */
[----:B------:R-:W2:Y:S01]  /*42dd0*/  LDL.S16 R81, [R1+0x24] ;  /* 0x0000240001517983 */ /* 0x000ea20000100600 */
[----:B---3--:R-:W-:Y:S01]  /*42de0*/  ISETP.LT.AND P3, PT, R77, UR7, !P1 ;  /* 0x000000074d007c0c */ /* 0x008fe2000cf61270 */
[----:B------:R-:W2:Y:S02]  /*42df0*/  LDCU UR7, c[0x0][0x39c] ;  /* 0x00007380ff0777ac */ /* 0x000ea40008000800 */
[----:B------:R-:W3:Y:S01]  /*42e00*/  LDL.LU.S16 R77, [R1+0x26] ;  /* 0x00002600014d7983 */ /* 0x000ee20000300600 */
[----:B-----5:R-:W-:-:S03]  /*42e10*/  PRMT R73, R76, 0x7610, R73 ;  /* 0x000076104c497816 */ /* 0x020fc60000000049 */
[----:B------:R-:W5:Y:S01]  /*42e20*/  LDL.LU R76, [R1+0xf10] ;  /* 0x000f1000014c7983 */ /* 0x000f620000300800 */
[----:B------:R-:W-:-:S03]  /*42e30*/  PRMT R72, R92, 0x7610, R72 ;  /* 0x000076105c487816 */ /* 0x000fc60000000048 */
[----:B------:R0:W-:Y:S01]  /*42e40*/  @P4 STG.E.U16 desc[UR20][R68.64], R73 ;  /* 0x0000004944004986 */ /* 0x0001e2000c101514 */
[----:B-1----:R-:W-:Y:S01]  /*42e50*/  ISETP.LT.AND P4, PT, R75, UR4, !P1 ;  /* 0x000000044b007c0c */ /* 0x002fe2000cf81270 */
[C---:B------:R-:W-:Y:S02]  /*42e60*/  VIADD R3, R71.reuse, UR5 ;  /* 0x0000000547037c36 */ /* 0x040fe40008000000 */
[----:B------:R-:W5:Y:S01]  /*42e70*/  LDL.S16 R92, [R1+0x28] ;  /* 0x00002800015c7983 */ /* 0x000f620000100600 */
[C---:B------:R-:W-:Y:S01]  /*42e80*/  LEA R70, P5, R71.reuse, R2, 0x1 ;  /* 0x0000000247467211 */ /* 0x040fe200078a08ff */
[----:B------:R-:W5:Y:S02]  /*42e90*/  LDCU UR4, c[0x0][0x39c] ;  /* 0x00007380ff0477ac */ /* 0x000f640008000800 */
[----:B------:R-:W5:Y:S01]  /*42ea0*/  LDL.LU R75, [R1+0xf0c] ;  /* 0x000f0c00014b7983 */ /* 0x000f620000300800 */
[----:B------:R-:W-:Y:S02]  /*42eb0*/  LEA.HI.X.SX32 R71, R71, R0, 0x1, P5 ;  /* 0x0000000047477211 */ /* 0x000fe400028f0eff */
[----:B0-----:R-:W-:-:S03]  /*42ec0*/  LEA R68, P5, R3, R2, 0x1 ;  /* 0x0000000203447211 */ /* 0x001fc600078a08ff */
[----:B------:R0:W-:Y:S01]  /*42ed0*/  @P0 STG.E.U16 desc[UR20][R70.64], R72 ;  /* 0x0000004846000986 */ /* 0x0001e2000c101514 */
[C---:B------:R-:W-:Y:S01]  /*42ee0*/  LEA.HI.X.SX32 R69, R3.reuse, R0, 0x1, P5 ;  /* 0x0000000003457211 */ /* 0x040fe200028f0eff */
[----:B------:R-:W-:Y:S01]  /*42ef0*/  VIADD R3, R3, UR5 ;  /* 0x0000000503037c36 */ /* 0x000fe20008000000 */
[----:B----4-:R-:W-:Y:S01]  /*42f00*/  ISETP.LT.AND P0, PT, R79, UR6, !P1 ;  /* 0x000000064f007c0c */ /* 0x010fe2000cf01270 */
[----:B------:R-:W1:Y:S01]  /*42f10*/  LDCU UR6, c[0x0][0x39c] ;  /* 0x00007380ff0677ac */ /* 0x000e620008000800 */
[----:B------:R-:W4:Y:S01]  /*42f20*/  LDL.LU R79, [R1+0x11c4] ;  /* 0x0011c400014f7983 */ /* 0x000f220000300800 */
        /* <DEDUP_REMOVED lines=9> */
[----:B------:R-:W4:Y:S01]  /*42fc0*/  LDCU UR7, c[0x0][0x39c] ;  /* 0x00007380ff0777ac */ /* 0x000f220008000800 */
[----:B------:R-:W2:Y:S01]  /*42fd0*/  LDL.LU.S16 R78, [R1+0x2a] ;  /* 0x00002a00014e7983 */ /* 0x000ea20000300600 */
[----:B------:R-:W-:-:S03]  /*42fe0*/  PRMT R73, R81, 0x7610, R73 ;  /* 0x0000761051497816 */ /* 0x000fc60000000049 */
[----:B------:R-:W2:Y:S04]  /*42ff0*/  LDL.S16 R93, [R1+0x2c] ;  /* 0x00002c00015d7983 */ /* 0x000ea80000100600 */
[----:B------:R0:W-:Y:S01]  /*43000*/  @P3 STG.E.U16 desc[UR20][R68.64], R73 ;  /* 0x0000004944003986 */ /* 0x0001e2000c101514 */
[----:B---3--:R-:W-:-:S03]  /*43010*/  PRMT R3, R77, 0x7610, R3 ;  /* 0x000076104d037816 */ /* 0x008fc60000000003 */
[----:B------:R-:W3:Y:S01]  /*43020*/  LDL.LU R77, [R1+0x11d0] ;  /* 0x0011d000014d7983 */ /* 0x000ee20000300800 */
        /* <DEDUP_REMOVED lines=8> */
[----:B0-----:R-:W-:-:S04]  /*430b0*/  LEA R68, P5, R72, R2, 0x1 ;  /* 0x0000000248447211 */ /* 0x001fc800078a08ff */
[C---:B------:R-:W-:Y:S01]  /*430c0*/  LEA.HI.X.SX32 R69, R72.reuse, R0, 0x1, P5 ;  /* 0x0000000048457211 */ /* 0x040fe200028f0eff */
[----:B------:R-:W-:Y:S01]  /*430d0*/  VIADD R72, R72, UR5 ;  /* 0x0000000548487c36 */ /* 0x000fe20008000000 */
[----:B----4-:R-:W-:-:S03]  /*430e0*/  PRMT R3, R92, 0x7610, R3 ;  /* 0x000076105c037816 */ /* 0x010fc60000000003 */
[C---:B------:R-:W-:Y:S02]  /*430f0*/  VIADD R71, R72.reuse, UR5 ;  /* 0x0000000548477c36 */ /* 0x040fe40008000000 */
[----:B------:R0:W-:Y:S01]  /*43100*/  @P0 STG.E.U16 desc[UR20][R68.64], R3 ;  /* 0x0000000344000986 */ /* 0x0001e2000c101514 */
[----:B------:R-:W-:Y:S01]  /*43110*/  ISETP.LT.AND P0, PT, R79, UR7, !P1 ;  /* 0x000000074f007c0c */ /* 0x000fe2000cf01270 */
[----:B------:R-:W4:Y:S02]  /*43120*/  LDCU UR7, c[0x0][0x39c] ;  /* 0x00007380ff0777ac */ /* 0x000f240008000800 */
[----:B------:R-:W4:Y:S04]  /*43130*/  LDL.S16 R79, [R1+0x30] ;  /* 0x00003000014f7983 */ /* 0x000f280000100600 */
        /* <DEDUP_REMOVED lines=23> */
[----:B----4-:R-:W-:Y:S01]  /*432b0*/  ISETP.LT.AND P4, PT, R75, UR7, !P1 ;  /* 0x000000074b007c0c */ /* 0x010fe2000cf81270 */
[C---:B------:R-:W-:Y:S02]  /*432c0*/  VIADD R71, R3.reuse, UR5 ;  /* 0x0000000503477c36 */ /* 0x040fe40008000000 */
[----:B------:R-:W4:Y:S01]  /*432d0*/  LDL.LU.S16 R75, [R1+0x36] ;  /* 0x00003600014b7983 */ /* 0x000f220000300600 */
[----:B------:R-:W5:Y:S01]  /*432e0*/  LDCU UR7, c[0x0][0x39c] ;  /* 0x00007380ff0777ac */ /* 0x000f620008000800 */
[----:B0-----:R-:W-:-:S02]  /*432f0*/  LEA R68, P5, R3, R2, 0x1 ;  /* 0x0000000203447211 */ /* 0x001fc400078a08ff */
[----:B------:R-:W5:Y:S01]  /*43300*/  LDL.S16 R81, [R1+0x74] ;  /* 0x0000740001517983 */ /* 0x000f620000100600 */
[----:B------:R-:W-:Y:S01]  /*43310*/  VIADD R72, R71, UR5 ;  /* 0x0000000547487c36 */ /* 0x000fe20008000000 */
[----:B------:R-:W-:Y:S02]  /*43320*/  LEA.HI.X.SX32 R69, R3, R0, 0x1, P5 ;  /* 0x0000000003457211 */ /* 0x000fe400028f0eff */
[----:B------:R-:W-:Y:S02]  /*43330*/  LEA R70, P5, R71, R2, 0x1 ;  /* 0x0000000247467211 */ /* 0x000fe400078a08ff */
[----:B------:R-:W-:Y:S02]  /*43340*/  PRMT R73, R79, 0x7610, R73 ;  /* 0x000076104f497816 */ /* 0x000fe40000000049 */
[----:B------:R-:W5:Y:S01]  /*43350*/  LDL.LU R79, [R1+0xf20] ;  /* 0x000f2000014f7983 */ /* 0x000f620000300800 */
[----:B------:R-:W-:Y:S02]  /*43360*/  LEA.HI.X.SX32 R71, R71, R0, 0x1, P5 ;  /* 0x0000000047477211 */ /* 0x000fe400028f0eff */
[----:B------:R-:W-:Y:S01]  /*43370*/  PRMT R3, R92, 0x7610, R3 ;  /* 0x000076105c037816 */ /* 0x000fe20000000003 */
[----:B------:R0:W-:Y:S04]  /*43380*/  @P0 STG.E.U16 desc[UR20][R68.64], R73 ;  /* 0x0000004944000986 */ /* 0x0001e8000c101514 */
[----:B------:R-:W5:Y:S04]  /*43390*/  LDL.LU.S16 R92, [R1+0x76] ;  /* 0x00007600015c7983 */ /* 0x000f680000300600 */
        /* <DEDUP_REMOVED lines=11> */
[----:B-----5:R-:W-:Y:S01]  /*43450*/  ISETP.LT.AND P3, PT, R76, UR7, !P1 ;  /* 0x000000074c007c0c */ /* 0x020fe2000cf61270 */
        /* <DEDUP_REMOVED lines=32> */
[----:B------:R-:W3:Y:S01]  /*43660*/  LDL.LU.S16 R77, [R1+0x86] ;  /* 0x00008600014d7983 */ /* 0x000ee20000300600 */
[----:B----4-:R-:W-:-:S03]  /*43670*/  PRMT R73, R76, 0x7610, R73 ;  /* 0x000076104c497816 */ /* 0x010fc60000000049 */
        /* <DEDUP_REMOVED lines=13> */
[C---:B------:R-:W-:Y:S01]  /*43750*/  LEA.HI.X.SX32 R69, R72.reuse, R0, 0x1, P5 ;  /* 0x0000000048457211 */ /* 0x040fe200028f0eff */
[----:B------:R-:W-:Y:S01]  /*43760*/  VIADD R72, R72, UR5 ;  /* 0x0000000548487c36 */ /* 0x000fe20008000000 */
[----:B-1----:R-:W-:Y:S01]  /*43770*/  ISETP.LT.AND P4, PT, R79, UR6, !P1 ;  /* 0x000000064f007c0c */ /* 0x002fe2000cf81270 */
[----:B------:R-:W1:Y:S01]  /*43780*/  LDCU UR6, c[0x0][0x39c] ;  /* 0x00007380ff0677ac */ /* 0x000e620008000800 */
[----:B------:R-:W4:Y:S01]  /*43790*/  LDL.LU R79, [R1+0xf2c] ;  /* 0x000f2c00014f7983 */ /* 0x000f220000300800 */
[----:B-----5:R-:W-:-:S03]  /*437a0*/  PRMT R3, R81, 0x7610, R3 ;  /* 0x0000761051037816 */ /* 0x020fc60000000003 */
[----:B------:R-:W5:Y:S01]  /*437b0*/  LDL.S16 R81, [R1+0x94] ;  /* 0x0000940001517983 */ /* 0x000f620000100600 */
[----:B------:R-:W-:-:S03]  /*437c0*/  VIADD R71, R72, UR5 ;  /* 0x0000000548477c36 */ /* 0x000fc60008000000 */
        /* <DEDUP_REMOVED lines=24> */
[----:B0-----:R-:W-:-:S03]  /*43950*/  PRMT R70, R93, 0x7610, R70 ;  /* 0x000076105d467816 */ /* 0x001fc60000000046 */
[----:B------:R-:W-:Y:S02]  /*43960*/  VIADD R71, R3, UR5 ;  /* 0x0000000503477c36 */ /* 0x000fe40008000000 */
[----:B------:R0:W-:Y:S01]  /*43970*/  @P4 STG.E.U16 desc[UR20][R68.64], R70 ;  /* 0x0000004644004986 */ /* 0x0001e2000c101514 */
[----:B------:R-:W-:Y:S01]  /*43980*/  ISETP.LT.AND P4, PT, R79, UR7, !P1 ;  /* 0x000000074f007c0c */ /* 0x000fe2000cf81270 */
[----:B------:R-:W4:Y:S02]  /*43990*/  LDCU UR7, c[0x0][0x39c] ;  /* 0x00007380ff0777ac */ /* 0x000f240008000800 */
[----:B------:R-:W3:Y:S01]  /*439a0*/  LDL.LU.S16 R79, [R1+0x9e] ;  /* 0x00009e00014f7983 */ /* 0x000ee20000300600 */
[----:B-----5:R-:W-:Y:S01]  /*439b0*/  PRMT R73, R81, 0x7610, R73 ;  /* 0x0000761051497816 */ /* 0x020fe20000000049 */
[----:B------:R-:W-:Y:S02]  /*439c0*/  VIADD R72, R71, UR5 ;  /* 0x0000000547487c36 */ /* 0x000fe40008000000 */
[----:B------:R-:W5:Y:S01]  /*439d0*/  LDL.S16 R93, [R1+0xa4] ;  /* 0x0000a400015d7983 */ /* 0x000f620000100600 */
[----:B0-----:R-:W-:-:S04]  /*439e0*/  LEA R68, P5, R3, R2, 0x1 ;  /* 0x0000000203447211 */ /* 0x001fc800078a08ff */
[----:B------:R-:W-:Y:S02]  /*439f0*/  LEA.HI.X.SX32 R69, R3, R0, 0x1, P5 ;  /* 0x0000000003457211 */ /* 0x000fe400028f0eff */
        /* <DEDUP_REMOVED lines=23> */
[----:B------:R-:W4:Y:S01]  /*43b70*/  LDL.LU.S16 R92, [R1+0xae] ;  /* 0x0000ae00015c7983 */ /* 0x000f220000300600 */
[C---:B------:R-:W-:Y:S01]  /*43b80*/  VIADD R3, R71.reuse, UR5 ;  /* 0x0000000547037c36 */ /* 0x040fe20008000000 */
[----:B------:R-:W-:Y:S02]  /*43b90*/  LEA.HI.X.SX32 R69, R72, R0, 0x1, P5 ;  /* 0x0000000048457211 */ /* 0x000fe400028f0eff */
        /* <DEDUP_REMOVED lines=10> */
[----:B--2---:R-:W-:Y:S02]  /*43c40*/  ISETP.LT.AND P4, PT, R78, UR4, !P1 ;  /* 0x000000044e007c0c */ /* 0x004fe4000cf81270 */
[----:B-1----:R-:W-:Y:S01]  /*43c50*/  PRMT R70, R81, 0x7610, R70 ;  /* 0x0000761051467816 */ /* 0x002fe20000000046 */
[----:B------:R-:W2:Y:S01]  /*43c60*/  LDL.LU R78, [R1+0xf40] ;  /* 0x000f4000014e7983 */ /* 0x000ea20000300800 */
[----:B---3--:R-:W-:-:S03]  /*43c70*/  ISETP.LT.AND P0, PT, R77, UR6, !P1 ;  /* 0x000000064d007c0c */ /* 0x008fc6000cf01270 */
[----:B------:R0:W-:Y:S01]  /*43c80*/  @P2 STG.E.U16 desc[UR20][R68.64], R70 ;  /* 0x0000004644002986 */ /* 0x0001e2000c101514 */
[----:B----4-:R-:W-:-:S03]  /*43c90*/  PRMT R73, R75, 0x7610, R73 ;  /* 0x000076104b497816 */ /* 0x010fc60000000049 */
[----:B------:R-:W3:Y:S01]  /*43ca0*/  LDL.LU R77, [R1+0x1228] ;  /* 0x00122800014d7983 */ /* 0x000ee20000300800 */
[----:B------:R-:W-:Y:S01]  /*43cb0*/  ISETP.LT.AND P2, PT, R76, UR7, !P1 ;  /* 0x000000074c007c0c */ /* 0x000fe2000cf41270 */
[----:B------:R-:W-:Y:S01]  /*43cc0*/  VIADD R3, R3, UR5 ;  /* 0x0000000503037c36 */ /* 0x000fe20008000000 */
[----:B------:R-:W1:Y:S01]  /*43cd0*/  LDCU UR4, c[0x0][0x39c] ;  /* 0x00007380ff0477ac */ /* 0x000e620008000800 */
[----:B------:R-:W4:Y:S01]  /*43ce0*/  LDL.LU.S16 R76, [R1+0xb6] ;  /* 0x0000b600014c7983 */ /* 0x000f220000300600 */
[----:B------:R-:W2:Y:S03]  /*43cf0*/  LDCU UR6, c[0x0][0x39c] ;  /* 0x00007380ff0677ac */ /* 0x000ea60008000800 */
[----:B------:R-:W4:Y:S01]  /*43d00*/  LDL.S16 R81, [R1+0xc4] ;  /* 0x0000c40001517983 */ /* 0x000f220000100600 */
[----:B------:R-:W3:Y:S03]  /*43d10*/  LDCU UR7, c[0x0][0x39c] ;  /* 0x00007380ff0777ac */ /* 0x000ee60008000800 */
        /* <DEDUP_REMOVED lines=8> */
[----:B------:R-:W-:-:S03]  /*43da0*/  LEA.HI.X.SX32 R71, R71, R0, 0x1, P5 ;  /* 0x0000000047477211 */ /* 0x000fc600028f0eff */
[----:B------:R-:W4:Y:S01]  /*43db0*/  LDL.LU.S16 R92, [R1+0xc6] ;  /* 0x0000c600015c7983 */ /* 0x000f220000300600 */
[----:B-1----:R-:W-:Y:S01]  /*43dc0*/  ISETP.LT.AND P3, PT, R79, UR4, !P1 ;  /* 0x000000044f007c0c */ /* 0x002fe2000cf61270 */
[----:B------:R-:W1:Y:S02]  /*43dd0*/  LDCU UR4, c[0x0][0x39c] ;  /* 0x00007380ff0477ac */ /* 0x000e640008000800 */
[----:B------:R5:W-:Y:S01]  /*43de0*/  @P4 STG.E.U16 desc[UR20][R70.64], R3 ;  /* 0x0000000346004986 */ /* 0x000be2000c101514 */
[----:B0-----:R-:W-:-:S03]  /*43df0*/  LEA R68, P5, R72, R2, 0x1 ;  /* 0x0000000248447211 */ /* 0x001fc600078a08ff */
[----:B------:R-:W4:Y:S01]  /*43e00*/  LDL.LU R79, [R1+0x1210] ;  /* 0x00121000014f7983 */ /* 0x000f220000300800 */
[C---:B------:R-:W-:Y:S01]  /*43e10*/  LEA.HI.X.SX32 R69, R72.reuse, R0, 0x1, P5 ;  /* 0x0000000048457211 */ /* 0x040fe200028f0eff */
[----:B------:R-:W-:Y:S01]  /*43e20*/  VIADD R72, R72, UR5 ;  /* 0x0000000548487c36 */ /* 0x000fe20008000000 */
[----:B-----5:R-:W-:-:S05]  /*43e30*/  PRMT R3, R93, 0x7610, R3 ;  /* 0x000076105d037816 */ /* 0x020fca0000000003 */
        /* <DEDUP_REMOVED lines=15> */
[----:B-1----:R-:W-:Y:S01]  /*43f30*/  ISETP.LT.AND P2, PT, R75, UR4, !P1 ;  /* 0x000000044b007c0c */ /* 0x002fe2000cf41270 */
[C---:B------:R-:W-:Y:S01]  /*43f40*/  VIADD R3, R71.reuse, UR5 ;  /* 0x0000000547037c36 */ /* 0x040fe20008000000 */
[C---:B------:R-:W-:Y:S01]  /*43f50*/  LEA R70, P5, R71.reuse, R2, 0x1 ;  /* 0x0000000247467211 */ /* 0x040fe200078a08ff */
[----:B------:R-:W5:Y:S01]  /*43f60*/  LDL.S16 R81, [R1+0xd4] ;  /* 0x0000d40001517983 */ /* 0x000f620000100600 */
[----:B------:R-:W5:Y:S03]  /*43f70*/  LDCU UR4, c[0x0][0x39c] ;  /* 0x00007380ff0477ac */ /* 0x000f660008000800 */
[----:B------:R-:W5:Y:S01]  /*43f80*/  LDL.LU R75, [R1+0x1224] ;  /* 0x00122400014b7983 */ /* 0x000f620000300800 */
[----:B------:R-:W-:Y:S02]  /*43f90*/  LEA.HI.X.SX32 R71, R71, R0, 0x1, P5 ;  /* 0x0000000047477211 */ /* 0x000fe400028f0eff */
[----:B0-----:R-:W-:-:S03]  /*43fa0*/  LEA R68, P5, R3, R2, 0x1 ;  /* 0x0000000203447211 */ /* 0x001fc600078a08ff */
[----:B------:R0:W-:Y:S01]  /*43fb0*/  @P3 STG.E.U16 desc[UR20][R70.64], R72 ;  /* 0x0000004846003986 */ /* 0x0001e2000c101514 */
[C---:B------:R-:W-:Y:S01]  /*43fc0*/  LEA.HI.X.SX32 R69, R3.reuse, R0, 0x1, P5 ;  /* 0x0000000003457211 */ /* 0x040fe200028f0eff */
[----:B------:R-:W-:Y:S01]  /*43fd0*/  VIADD R3, R3, UR5 ;  /* 0x0000000503037c36 */ /* 0x000fe20008000000 */
[----:B------:R-:W-:Y:S01]  /*43fe0*/  ISETP.LT.AND P3, PT, R79, UR6, !P1 ;  /* 0x000000064f007c0c */ /* 0x000fe2000cf61270 */
[----:B------:R-:W1:Y:S01]  /*43ff0*/  LDCU UR6, c[0x0][0x39c] ;  /* 0x00007380ff0677ac */ /* 0x000e620008000800 */
[----:B------:R-:W5:Y:S01]  /*44000*/  LDL.LU R79, [R1+0xf48] ;  /* 0x000f4800014f7983 */ /* 0x000f620000300800 */
        /* <DEDUP_REMOVED lines=25> */
[C---:B------:R-:W-:Y:S01]  /*441a0*/  LEA.HI.X.SX32 R69, R72.reuse, R0, 0x1, P5 ;  /* 0x0000000048457211 */ /* 0x040fe200028f0eff */
[----:B------:R-:W-:Y:S01]  /*441b0*/  VIADD R72, R72, UR5 ;  /* 0x0000000548487c36 */ /* 0x000fe20008000000 */
[----:B0-----:R-:W-:-:S03]  /*441c0*/  PRMT R3, R81, 0x7610, R3 ;  /* 0x0000761051037816 */ /* 0x001fc60000000003 */
[C---:B------:R-:W-:Y:S01]  /*441d0*/  VIADD R71, R72.reuse, UR5 ;  /* 0x0000000548477c36 */ /* 0x040fe20008000000 */
[----:B------:R-:W4:Y:S04]  /*441e0*/  LDL.S16 R81, [R1+0xe4] ;  /* 0x0000e40001517983 */ /* 0x000f280000100600 */
[----:B------:R0:W-:Y:S01]  /*441f0*/  @P3 STG.E.U16 desc[UR20][R68.64], R3 ;  /* 0x0000000344003986 */ /* 0x0001e2000c101514 */
[----:B------:R-:W-:Y:S01]  /*44200*/  ISETP.LT.AND P3, PT, R79, UR7, !P1 ;  /* 0x000000074f007c0c */ /* 0x000fe2000cf61270 */
[----:B------:R-:W1:Y:S02]  /*44210*/  LDCU UR7, c[0x0][0x39c] ;  /* 0x00007380ff0777ac */ /* 0x000e640008000800 */
        /* <DEDUP_REMOVED lines=14> */
[----:B---3--:R-:W-:Y:S02]  /*44300*/  ISETP.LT.AND P4, PT, R77, UR4, !P1 ;  /* 0x000000044d007c0c */ /* 0x008fe4000cf81270 */
[----:B-----5:R-:W-:Y:S01]  /*44310*/  PRMT R70, R93, 0x7610, R70 ;  /* 0x000076105d467816 */ /* 0x020fe20000000046 */
[----:B------:R-:W3:Y:S01]  /*44320*/  LDL.LU R77, [R1+0x1230] ;  /* 0x00123000014d7983 */ /* 0x000ee20000300800 */
[----:B-1----:R-:W-:-:S03]  /*44330*/  ISETP.LT.AND P0, PT, R76, UR6, !P1 ;  /* 0x000000064c007c0c */ /* 0x002fc6000cf01270 */
[----:B------:R0:W-:Y:S01]  /*44340*/  @P2 STG.E.U16 desc[UR20][R68.64], R70 ;  /* 0x0000004644002986 */ /* 0x0001e2000c101514 */
[----:B------:R-:W-:Y:S01]  /*44350*/  VIADD R3, R3, UR5 ;  /* 0x0000000503037c36 */ /* 0x000fe20008000000 */
[----:B------:R-:W2:Y:S02]  /*44360*/  LDCU UR4, c[0x0][0x39c] ;  /* 0x00007380ff0477ac */ /* 0x000ea40008000800 */
[----:B------:R-:W5:Y:S01]  /*44370*/  LDL.LU R76, [R1+0x1240] ;  /* 0x00124000014c7983 */ /* 0x000f620000300800 */
[----:B------:R-:W3:Y:S01]  /*44380*/  LDCU UR6, c[0x0][0x39c] ;  /* 0x00007380ff0677ac */ /* 0x000ee20008000800 */
[----:B------:R-:W-:Y:S02]  /*44390*/  ISETP.LT.AND P2, PT, R75, UR7, !P1 ;  /* 0x000000074b007c0c */ /* 0x000fe4000cf41270 */
[----:B------:R-:W5:Y:S01]  /*443a0*/  LDL.LU.S16 R75, [R1+0xee] ;  /* 0x0000ee00014b7983 */ /* 0x000f620000300600 */
[C---:B------:R-:W-:Y:S01]  /*443b0*/  VIADD R71, R3.reuse, UR5 ;  /* 0x0000000503477c36 */ /* 0x040fe20008000000 */
[----:B------:R-:W5:Y:S02]  /*443c0*/  LDCU UR7, c[0x0][0x39c] ;  /* 0x00007380ff0777ac */ /* 0x000f640008000800 */
[----:B------:R-:W5:Y:S01]  /*443d0*/  LDL.S16 R93, [R1+0xf4] ;  /* 0x0000f400015d7983 */ /* 0x000f620000100600 */
[----:B0-----:R-:W-:Y:S01]  /*443e0*/  LEA R68, P5, R3, R2, 0x1 ;  /* 0x0000000203447211 */ /* 0x001fe200078a08ff */
[----:B------:R-:W-:-:S02]  /*443f0*/  VIADD R72, R71, UR5 ;  /* 0x0000000547487c36 */ /* 0x000fc40008000000 */
[----:B------:R-:W5:Y:S01]  /*44400*/  LDL.LU R80, [R1+0x1238] ;  /* 0x0012380001507983 */ /* 0x000f620000300800 */
[----:B------:R-:W-:Y:S02]  /*44410*/  LEA.HI.X.SX32 R69, R3, R0, 0x1, P5 ;  /* 0x0000000003457211 */ /* 0x000fe400028f0eff */
[----:B------:R-:W-:Y:S02]  /*44420*/  LEA R70, P5, R71, R2, 0x1 ;  /* 0x0000000247467211 */ /* 0x000fe400078a08ff */
[----:B----4-:R-:W-:Y:S02]  /*44430*/  PRMT R73, R81, 0x7610, R73 ;  /* 0x0000761051497816 */ /* 0x010fe40000000049 */
[----:B------:R-:W-:Y:S02]  /*44440*/  LEA.HI.X.SX32 R71, R71, R0, 0x1, P5 ;  /* 0x0000000047477211 */ /* 0x000fe400028f0eff */
[----:B------:R-:W-:Y:S01]  /*44450*/  PRMT R3, R79, 0x7610, R3 ;  /* 0x000076104f037816 */ /* 0x000fe20000000003 */
[----:B------:R0:W-:Y:S04]  /*44460*/  @P3 STG.E.U16 desc[UR20][R68.64], R73 ;  /* 0x0000004944003986 */ /* 0x0001e8000c101514 */
[----:B------:R-:W4:Y:S04]  /*44470*/  LDL.LU.S16 R79, [R1+0xf6] ;  /* 0x0000f600014f7983 */ /* 0x000f280000300600 */
[----:B------:R1:W-:Y:S01]  /*44480*/  @P4 STG.E.U16 desc[UR20][R70.64], R3 ;  /* 0x0000000346004986 */ /* 0x0003e2000c101514 */
[----:B0-----:R-:W-:-:S04]  /*44490*/  LEA R68, P5, R72, R2, 0x1 ;  /* 0x0000000248447211 */ /* 0x001fc800078a08ff */
[C---:B------:R-:W-:Y:S01]  /*444a0*/  LEA.HI.X.SX32 R69, R72.reuse, R0, 0x1, P5 ;  /* 0x0000000048457211 */ /* 0x040fe200028f0eff */
[----:B------:R-:W-:-:S04]  /*444b0*/  VIADD R72, R72, UR5 ;  /* 0x0000000548487c36 */ /* 0x000fc80008000000 */
[----:B-1----:R-:W-:Y:S01]  /*444c0*/  VIADD R71, R72, UR5 ;  /* 0x0000000548477c36 */ /* 0x002fe20008000000 */
[----:B--2---:R-:W-:Y:S01]  /*444d0*/  ISETP.LT.AND P3, PT, R78, UR4, !P1 ;  /* 0x000000044e007c0c */ /* 0x004fe2000cf61270 */
[----:B------:R-:W0:Y:S01]  /*444e0*/  LDCU UR4, c[0x0][0x39c] ;  /* 0x00007380ff0477ac */ /* 0x000e220008000800 */
[----:B------:R-:W2:Y:S01]  /*444f0*/  LDL.LU R78, [R1+0xf64] ;  /* 0x000f6400014e7983 */ /* 0x000ea20000300800 */
[----:B------:R-:W-:-:S05]  /*44500*/  PRMT R3, R92, 0x7610, R3 ;  /* 0x000076105c037816 */ /* 0x000fca0000000003 */
[----:B------:R1:W-:Y:S02]  /*44510*/  @P0 STG.E.U16 desc[UR20][R68.64], R3 ;  /* 0x0000000344000986 */ /* 0x0003e4000c101514 */
[----:B-1----:R-:W-:-:S04]  /*44520*/  LEA R68, P5, R72, R2, 0x1 ;  /* 0x0000000248447211 */ /* 0x002fc800078a08ff */
[----:B------:R-:W-:Y:S02]  /*44530*/  LEA.HI.X.SX32 R69, R72, R0, 0x1, P5 ;  /* 0x0000000048457211 */ /* 0x000fe400028f0eff */
[----:B---3--:R-:W-:Y:S01]  /*44540*/  ISETP.LT.AND P4, PT, R77, UR6, !P1 ;  /* 0x000000064d007c0c */ /* 0x008fe2000cf81270 */
[----:B------:R-:W2:Y:S01]  /*44550*/  LDCU UR6, c[0x0][0x39c] ;  /* 0x00007380ff0677ac */ /* 0x000ea20008000800 */
[----:B------:R-:W3:Y:S01]  /*44560*/  LDL.LU R77, [R1+0xf5c] ;  /* 0x000f5c00014d7983 */ /* 0x000ee20000300800 */
[----:B-----5:R-:W-:Y:S02]  /*44570*/  ISETP.LT.AND P0, PT, R76, UR7, !P1 ;  /* 0x000000074c007c0c */ /* 0x020fe4000cf01270 */
[----:B------:R-:W-:Y:S01]  /*44580*/  PRMT R73, R75, 0x7610, R73 ;  /* 0x000076104b497816 */ /* 0x000fe20000000049 */
[----:B------:R-:W5:Y:S01]  /*44590*/  LDL.S16 R76, [R1+0xfc] ;  /* 0x0000fc00014c7983 */ /* 0x000f620000100600 */
[----:B------:R-:W-:-:S03]  /*445a0*/  PRMT R72, R93, 0x7610, R72 ;  /* 0x000076105d487816 */ /* 0x000fc60000000048 */
[----:B------:R-:W5:Y:S01]  /*445b0*/  LDL.LU.S16 R92, [R1+0xfe] ;  /* 0x0000fe00015c7983 */ /* 0x000f620000300600 */
[C---:B------:R-:W-:Y:S01]  /*445c0*/  LEA R70, P5, R71.reuse, R2, 0x1 ;  /* 0x0000000247467211 */ /* 0x040fe200078a08ff */
[C---:B------:R-:W-:Y:S01]  /*445d0*/  VIADD R3, R71.reuse, UR5 ;  /* 0x0000000547037c36 */ /* 0x040fe20008000000 */
[----:B------:R-:W3:Y:S01]  /*445e0*/  LDCU UR7, c[0x0][0x39c] ;  /* 0x00007380ff0777ac */ /* 0x000ee20008000800 */
[----:B------:R-:W5:Y:S04]  /*445f0*/  LDL.LU R75, [R1+0x1258] ;  /* 0x00125800014b7983 */ /* 0x000f680000300800 */
[----:B------:R-:W5:Y:S01]  /*44600*/  LDL.S16 R93, [R1+0x1dc] ;  /* 0x0001dc00015d7983 */ /* 0x000f620000100600 */
[----:B------:R-:W-:-:S03]  /*44610*/  LEA.HI.X.SX32 R71, R71, R0, 0x1, P5 ;  /* 0x0000000047477211 */ /* 0x000fc600028f0eff */
[----:B------:R1:W-:Y:S01]  /*44620*/  @P2 STG.E.U16 desc[UR20][R68.64], R73 ;  /* 0x0000004944002986 */ /* 0x0003e2000c101514 */
[----:B0-----:R-:W-:Y:S01]  /*44630*/  ISETP.LT.AND P2, PT, R80, UR4, !P1 ;  /* 0x0000000450007c0c */ /* 0x001fe2000cf41270 */
[----:B------:R-:W0:Y:S02]  /*44640*/  LDCU UR4, c[0x0][0x39c] ;  /* 0x00007380ff0477ac */ /* 0x000e240008000800 */
[----:B------:R-:W5:Y:S04]  /*44650*/  LDL.LU R80, [R1+0x1254] ;  /* 0x0012540001507983 */ /* 0x000f680000300800 */
[----:B------:R4:W-:Y:S01]  /*44660*/  @P3 STG.E.U16 desc[UR20][R70.64], R72 ;  /* 0x0000004846003986 */ /* 0x0009e2000c101514 */
[----:B-1----:R-:W-:-:S04]  /*44670*/  LEA R68, P5, R3, R2, 0x1 ;  /* 0x0000000203447211 */ /* 0x002fc800078a08ff */
[----:B------:R-:W-:Y:S02]  /*44680*/  LEA.HI.X.SX32 R69, R3, R0, 0x1, P5 ;  /* 0x0000000003457211 */ /* 0x000fe400028f0eff */
[----:B----4-:R-:W-:Y:S01]  /*44690*/  PRMT R71, R79, 0x7610, R71 ;  /* 0x000076104f477816 */ /* 0x010fe20000000047 */
[----:B------:R-:W-:-:S04]  /*446a0*/  VIADD R70, R3, UR5 ;  /* 0x0000000503467c36 */ /* 0x000fc80008000000 */
[----:B------:R1:W-:Y:S02]  /*446b0*/  @P4 STG.E.U16 desc[UR20][R68.64], R71 ;  /* 0x0000004744004986 */ /* 0x0003e4000c101514 */
[----:B-1----:R-:W-:-:S04]  /*446c0*/  LEA R68, P5, R70, R2, 0x1 ;  /* 0x0000000246447211 */ /* 0x002fc800078a08ff */
[C---:B------:R-:W-:Y:S01]  /*446d0*/  LEA.HI.X.SX32 R69, R70.reuse, R0, 0x1, P5 ;  /* 0x0000000046457211 */ /* 0x040fe200028f0eff */
[----:B------:R-:W-:-:S05]  /*446e0*/  VIADD R3, R70, UR5 ;  /* 0x0000000546037c36 */ /* 0x000fca0008000000 */
[C---:B------:R-:W-:Y:S01]  /*446f0*/  LEA R70, P5, R3.reuse, R2, 0x1 ;  /* 0x0000000203467211 */ /* 0x040fe200078a08ff */
[----:B------:R-:W-:-:S03]  /*44700*/  VIADD R73, R3, UR5 ;  /* 0x0000000503497c36 */ /* 0x000fc60008000000 */
[----:B------:R-:W-:Y:S02]  /*44710*/  LEA.HI.X.SX32 R71, R3, R0, 0x1, P5 ;  /* 0x0000000003477211 */ /* 0x000fe400028f0eff */
[----:B--2---:R-:W-:Y:S01]  /*44720*/  ISETP.LT.AND P3, PT, R78, UR6, !P1 ;  /* 0x000000064e007c0c */ /* 0x004fe2000cf61270 */
[----:B------:R-:W1:Y:S01]  /*44730*/  LDCU UR6, c[0x0][0x39c] ;  /* 0x00007380ff0677ac */ /* 0x000e620008000800 */
[----:B------:R-:W2:Y:S04]  /*44740*/  LDL.LU R78, [R1+0x1250] ;  /* 0x00125000014e7983 */ /* 0x000ea80000300800 */
[----:B------:R-:W4:Y:S01]  /*44750*/  LDL.LU.S16 R79, [R1+0x1de] ;  /* 0x0001de00014f7983 */ /* 0x000f220000300600 */
[----:B---3--:R-:W-:Y:S01]  /*44760*/  ISETP.LT.AND P4, PT, R77, UR7, !P1 ;  /* 0x000000074d007c0c */ /* 0x008fe2000cf81270 */
[----:B------:R-:W2:Y:S02]  /*44770*/  LDCU UR7, c[0x0][0x39c] ;  /* 0x00007380ff0777ac */ /* 0x000ea40008000800 */
[----:B------:R-:W3:Y:S01]  /*44780*/  LDL.S16 R77, [R1+0x1e0] ;  /* 0x0001e000014d7983 */ /* 0x000ee20000100600 */
[----:B-----5:R-:W-:-:S03]  /*44790*/  PRMT R74, R76, 0x7610, R74 ;  /* 0x000076104c4a7816 */ /* 0x020fc6000000004a */
[----:B------:R-:W5:Y:S01]  /*447a0*/  LDL.LU R76, [R1+0x125c] ;  /* 0x00125c00014c7983 */ /* 0x000f620000300800 */
[----:B------:R-:W-:-:S03]  /*447b0*/  PRMT R72, R92, 0x7610, R72 ;  /* 0x000076105c487816 */ /* 0x000fc60000000048 */
[----:B------:R1:W-:Y:S01]  /*447c0*/  @P0 STG.E.U16 desc[UR20][R68.64], R74 ;  /* 0x0000004a44000986 */ /* 0x0003e2000c101514 */
[----:B0-----:R-:W-:Y:S01]  /*447d0*/  ISETP.LT.AND P0, PT, R75, UR4, !P1 ;  /* 0x000000044b007c0c */ /* 0x001fe2000cf01270 */
[----:B------:R-:W5:Y:S02]  /*447e0*/  LDCU UR4, c[0x0][0x39c] ;  /* 0x00007380ff0477ac */ /* 0x000f640008000800 */
[----:B------:R-:W5:Y:S04]  /*447f0*/  LDL.LU.S16 R92, [R1+0x1e2] ;  /* 0x0001e200015c7983 */ /* 0x000f680000300600 */
[----:B------:R-:W5:Y:S01]  /*44800*/  LDL.LU R75, [R1+0x1248] ;  /* 0x00124800014b7983 */ /* 0x000f620000300800 */
[----:B------:R-:W-:-:S03]  /*44810*/  PRMT R3, R93, 0x7610, R3 ;  /* 0x000076105d037816 */ /* 0x000fc60000000003 */
[----:B-1----:R-:W5:Y:S04]  /*44820*/  LDL.LU R74, [R1+0x124c] ;  /* 0x00124c00014a7983 */ /* 0x002f680000300800 */
[----:B------:R-:W5:Y:S04]  /*44830*/  LDL.S16 R81, [R1+0x1e4] ;  /* 0x0001e40001517983 */ /* 0x000f680000100600 */
[----:B------:R-:W5:Y:S01]  /*44840*/  LDL.LU.S16 R93, [R1+0x1e6] ;  /* 0x0001e600015d7983 */ /* 0x000f620000300600 */
[----:B------:R-:W-:-:S03]  /*44850*/  LEA R68, P5, R73, R2, 0x1 ;  /* 0x0000000249447211 */ /* 0x000fc600078a08ff */
[----:B------:R0:W-:Y:S01]  /*44860*/  @P2 STG.E.U16 desc[UR20][R70.64], R72 ;  /* 0x0000004846002986 */ /* 0x0001e2000c101514 */
[C---:B------:R-:W-:Y:S01]  /*44870*/  LEA.HI.X.SX32 R69, R73.reuse, R0, 0x1, P5 ;  /* 0x0000000049457211 */ /* 0x040fe200028f0eff */
[----:B------:R-:W-:Y:S01]  /*44880*/  VIADD R73, R73, UR5 ;  /* 0x0000000549497c36 */ /* 0x000fe20008000000 */
[----:B------:R-:W-:Y:S01]  /*44890*/  ISETP.LT.AND P2, PT, R80, UR6, !P1 ;  /* 0x0000000650007c0c */ /* 0x000fe2000cf41270 */
[----:B------:R-:W1:Y:S01]  /*448a0*/  LDCU UR6, c[0x0][0x39c] ;  /* 0x00007380ff0677ac */ /* 0x000e620008000800 */
[----:B------:R-:W5:Y:S04]  /*448b0*/  LDL.LU R80, [R1+0xf6c] ;  /* 0x000f6c0001507983 */ /* 0x000f680000300800 */
[----:B------:R1:W-:Y:S01]  /*448c0*/  @P3 STG.E.U16 desc[UR20][R68.64], R3 ;  /* 0x0000000344003986 */ /* 0x0003e2000c101514 */
[C---:B0-----:R-:W-:Y:S01]  /*448d0*/  VIADD R71, R73.reuse, UR5 ;  /* 0x0000000549477c36 */ /* 0x041fe20008000000 */
[----:B-1----:R-:W-:-:S04]  /*448e0*/  LEA R68, P5, R73, R2, 0x1 ;  /* 0x0000000249447211 */ /* 0x002fc800078a08ff */
[----:B------:R-:W-:Y:S02]  /*448f0*/  LEA.HI.X.SX32 R69, R73, R0, 0x1, P5 ;  /* 0x0000000049457211 */ /* 0x000fe400028f0eff */
[C---:B------:R-:W-:Y:S01]  /*44900*/  LEA R70, P5, R71.reuse, R2, 0x1 ;  /* 0x0000000247467211 */ /* 0x040fe200078a08ff */
[----:B------:R-:W-:-:S03]  /*44910*/  VIADD R3, R71, UR5 ;  /* 0x0000000547037c36 */ /* 0x000fc60008000000 */
[----:B------:R-:W-:Y:S02]  /*44920*/  LEA.HI.X.SX32 R71, R71, R0, 0x1, P5 ;  /* 0x0000000047477211 */ /* 0x000fe400028f0eff */
[----:B--2---:R-:W-:Y:S01]  /*44930*/  ISETP.LT.AND P3, PT, R78, UR7, !P1 ;  /* 0x000000074e007c0c */ /* 0x004fe2000cf61270 */
[----:B------:R-:W0:Y:S01]  /*44940*/  LDCU UR7, c[0x0][0x39c] ;  /* 0x00007380ff0777ac */ /* 0x000e220008000800 */
[----:B------:R-:W2:Y:S01]  /*44950*/  LDL.S16 R78, [R1+0x1e8] ;  /* 0x0001e800014e7983 */ /* 0x000ea20000100600 */
[----:B----4-:R-:W-:-:S05]  /*44960*/  PRMT R73, R79, 0x7610, R73 ;  /* 0x000076104f497816 */ /* 0x010fca0000000049 */
[----:B------:R1:W-:Y:S02]  /*44970*/  @P4 STG.E.U16 desc[UR20][R68.64], R73 ;  /* 0x0000004944004986 */ /* 0x0003e4000c101514 */
[----:B-1----:R-:W-:-:S04]  /*44980*/  LEA R68, P5, R3, R2, 0x1 ;  /* 0x0000000203447211 */ /* 0x002fc800078a08ff */
[C---:B------:R-:W-:Y:S01]  /*44990*/  LEA.HI.X.SX32 R69, R3.reuse, R0, 0x1, P5 ;  /* 0x0000000003457211 */ /* 0x040fe200028f0eff */
[----:B------:R-:W-:Y:S01]  /*449a0*/  VIADD R3, R3, UR5 ;  /* 0x0000000503037c36 */ /* 0x000fe20008000000 */
[----:B---3--:R-:W-:-:S05]  /*449b0*/  PRMT R72, R77, 0x7610, R72 ;  /* 0x000076104d487816 */ /* 0x008fca0000000048 */
[----:B------:R1:W-:Y:S01]  /*449c0*/  @P0 STG.E.U16 desc[UR20][R70.64], R72 ;  /* 0x0000004846000986 */ /* 0x0003e2000c101514 */
[----:B-----5:R-:W-:Y:S01]  /*449d0*/  ISETP.LT.AND P4, PT, R76, UR4, !P1 ;  /* 0x000000044c007c0c */ /* 0x020fe2000cf81270 */
[----:B------:R-:W3:Y:S02]  /*449e0*/  LDCU UR4, c[0x0][0x39c] ;  /* 0x00007380ff0477ac */ /* 0x000ee40008000800 */
[----:B------:R-:W4:Y:S01]  /*449f0*/  LDL.LU R76, [R1+0xf60] ;  /* 0x000f6000014c7983 */ /* 0x000f220000300800 */
[----:B------:R-:W-:Y:S01]  /*44a00*/  ISETP.LT.AND P0, PT, R75, UR6, !P1 ;  /* 0x000000064b007c0c */ /* 0x000fe2000cf01270 */
[C---:B-1----:R-:W-:Y:S02]  /*44a10*/  VIADD R71, R3.reuse, UR5 ;  /* 0x0000000503477c36 */ /* 0x042fe40008000000 */
[----:B------:R-:W5:Y:S01]  /*44a20*/  LDL.LU R75, [R1+0x1274] ;  /* 0x00127400014b7983 */ /* 0x000f620000300800 */
[----:B------:R-:W-:Y:S01]  /*44a30*/  PRMT R70, R92, 0x7610, R70 ;  /* 0x000076105c467816 */ /* 0x000fe20000000046 */
[----:B------:R-:W4:Y:S02]  /*44a40*/  LDCU UR6, c[0x0][0x39c] ;  /* 0x00007380ff0677ac */ /* 0x000f240008000800 */
[----:B------:R-:W5:Y:S04]  /*44a50*/  LDL.LU.S16 R79, [R1+0x1ea] ;  /* 0x0001ea00014f7983 */ /* 0x000f680000300600 */
[----:B------:R-:W5:Y:S04]  /*44a60*/  LDL.S16 R92, [R1+0x1ec] ;  /* 0x0001ec00015c7983 */ /* 0x000f680000100600 */
[----:B------:R1:W-:Y:S04]  /*44a70*/  @P2 STG.E.U16 desc[UR20][R68.64], R70 ;  /* 0x0000004644002986 */ /* 0x0003e8000c101514 */
[----:B------:R-:W5:Y:S01]  /*44a80*/  LDL.LU R77, [R1+0x126c] ;  /* 0x00126c00014d7983 */ /* 0x000f620000300800 */
[----:B-1----:R-:W-:-:S04]  /*44a90*/  LEA R68, P5, R3, R2, 0x1 ;  /* 0x0000000203447211 */ /* 0x002fc800078a08ff */
[----:B------:R-:W-:Y:S02]  /*44aa0*/  LEA.HI.X.SX32 R69, R3, R0, 0x1, P5 ;  /* 0x0000000003457211 */ /* 0x000fe400028f0eff */
[----:B------:R-:W-:Y:S02]  /*44ab0*/  PRMT R3, R93, 0x7610, R3 ;  /* 0x000076105d037816 */ /* 0x000fe40000000003 */
[----:B------:R-:W5:Y:S01]  /*44ac0*/  LDL.LU.S16 R93, [R1+0x1ee] ;  /* 0x0001ee00015d7983 */ /* 0x000f620000300600 */
[----:B0-----:R-:W-:Y:S01]  /*44ad0*/  ISETP.LT.AND P2, PT, R74, UR7, !P1 ;  /* 0x000000074a007c0c */ /* 0x001fe2000cf41270 */
[----:B------:R-:W5:Y:S02]  /*44ae0*/  LDCU UR7, c[0x0][0x39c] ;  /* 0x00007380ff0777ac */ /* 0x000f640008000800 */
[----:B------:R-:W5:Y:S01]  /*44af0*/  LDL.LU R74, [R1+0x1280] ;  /* 0x00128000014a7983 */ /* 0x000f620000300800 */
[C---:B------:R-:W-:Y:S01]  /*44b00*/  LEA R70, P5, R71.reuse, R2, 0x1 ;  /* 0x0000000247467211 */ /* 0x040fe200078a08ff */
[----:B------:R-:W-:Y:S01]  /*44b10*/  VIADD R72, R71, UR5 ;  /* 0x0000000547487c36 */ /* 0x000fe20008000000 */
[----:B------:R-:W-:-:S02]  /*44b20*/  PRMT R73, R81, 0x7610, R73 ;  /* 0x0000761051497816 */ /* 0x000fc40000000049 */
[----:B------:R-:W-:-:S03]  /*44b30*/  LEA.HI.X.SX32 R71, R71, R0, 0x1, P5 ;  /* 0x0000000047477211 */ /* 0x000fc600028f0eff */
[----:B------:R0:W-:Y:S04]  /*44b40*/  @P3 STG.E.U16 desc[UR20][R68.64], R73 ;  /* 0x0000004944003986 */ /* 0x0001e8000c101514 */
[----:B------:R1:W-:Y:S01]  /*44b50*/  @P4 STG.E.U16 desc[UR20][R70.64], R3 ;  /* 0x0000000346004986 */ /* 0x0003e2000c101514 */
[----:B0-----:R-:W-:-:S04]  /*44b60*/  LEA R68, P5, R72, R2, 0x1 ;  /* 0x0000000248447211 */ /* 0x001fc800078a08ff */
[C---:B------:R-:W-:Y:S01]  /*44b70*/  LEA.HI.X.SX32 R69, R72.reuse, R0, 0x1, P5 ;  /* 0x0000000048457211 */ /* 0x040fe200028f0eff */
[----:B------:R-:W-:Y:S01]  /*44b80*/  VIADD R72, R72, UR5 ;  /* 0x0000000548487c36 */ /* 0x000fe20008000000 */
[----:B---3--:R-:W-:Y:S01]  /*44b90*/  ISETP.LT.AND P3, PT, R80, UR4, !P1 ;  /* 0x0000000450007c0c */ /* 0x008fe2000cf61270 */
[----:B------:R-:W0:Y:S02]  /*44ba0*/  LDCU UR4, c[0x0][0x39c] ;  /* 0x00007380ff0477ac */ /* 0x000e240008000800 */
[----:B-1----:R-:W-:Y:S01]  /*44bb0*/  VIADD R71, R72, UR5 ;  /* 0x0000000548477c36 */ /* 0x002fe20008000000 */
[----:B--2---:R-:W-:-:S05]  /*44bc0*/  PRMT R3, R78, 0x7610, R3 ;  /* 0x000076104e037816 */ /* 0x004fca0000000003 */
[----:B------:R1:W-:Y:S02]  /*44bd0*/  @P0 STG.E.U16 desc[UR20][R68.64], R3 ;  /* 0x0000000344000986 */ /* 0x0003e4000c101514 */
[----:B-1----:R-:W-:-:S04]  /*44be0*/  LEA R68, P5, R72, R2, 0x1 ;  /* 0x0000000248447211 */ /* 0x002fc800078a08ff */
[----:B------:R-:W-:Y:S02]  /*44bf0*/  LEA.HI.X.SX32 R69, R72, R0, 0x1, P5 ;  /* 0x0000000048457211 */ /* 0x000fe400028f0eff */
[C---:B------:R-:W-:Y:S01]  /*44c00*/  LEA R70, P5, R71.reuse, R2, 0x1 ;  /* 0x0000000247467211 */ /* 0x040fe200078a08ff */
[----:B------:R-:W-:-:S03]  /*44c10*/  VIADD R3, R71, UR5 ;  /* 0x0000000547037c36 */ /* 0x000fc60008000000 */
[----:B------:R-:W-:Y:S02]  /*44c20*/  LEA.HI.X.SX32 R71, R71, R0, 0x1, P5 ;  /* 0x0000000047477211 */ /* 0x000fe400028f0eff */
[----:B----4-:R-:W-:Y:S01]  /*44c30*/  ISETP.LT.AND P4, PT, R76, UR6, !P1 ;  /* 0x000000064c007c0c */ /* 0x010fe2000cf81270 */
[----:B------:R-:W1:Y:S01]  /*44c40*/  LDCU UR6, c[0x0][0x39c] ;  /* 0x00007380ff0677ac */ /* 0x000e620008000800 */
[----:B------:R-:W2:Y:S01]  /*44c50*/  LDL.LU R76, [R1+0x1264] ;  /* 0x00126400014c7983 */ /* 0x000ea20000300800 */
[----:B-----5:R-:W-:Y:S01]  /*44c60*/  ISETP.LT.AND P0, PT, R75, UR7, !P1 ;  /* 0x000000074b007c0c */ /* 0x020fe2000cf01270 */
[----:B------:R-:W2:Y:S02]  /*44c70*/  LDCU UR7, c[0x0][0x39c] ;  /* 0x00007380ff0777ac */ /* 0x000ea40008000800 */
[----:B------:R-:W3:Y:S01]  /*44c80*/  LDL.LU R75, [R1+0x1268] ;  /* 0x00126800014b7983 */ /* 0x000ee20000300800 */
[----:B------:R-:W-:Y:S02]  /*44c90*/  PRMT R73, R79, 0x7610, R73 ;  /* 0x000076104f497816 */ /* 0x000fe40000000049 */
[----:B------:R-:W-:-:S03]  /*44ca0*/  PRMT R72, R92, 0x7610, R72 ;  /* 0x000076105c487816 */ /* 0x000fc60000000048 */
[----:B------:R4:W-:Y:S04]  /*44cb0*/  @P2 STG.E.U16 desc[UR20][R68.64], R73 ;  /* 0x0000004944002986 */ /* 0x0009e8000c101514 */
[----:B------:R5:W-:Y:S04]  /*44cc0*/  @P3 STG.E.U16 desc[UR20][R70.64], R72 ;  /* 0x0000004846003986 */ /* 0x000be8000c101514 */
[----:B----4-:R-:W4:Y:S04]  /*44cd0*/  LDL.LU R73, [R1+0x1288] ;  /* 0x0012880001497983 */ /* 0x010f280000300800 */
[----:B-----5:R-:W5:Y:S01]  /*44ce0*/  LDL.LU R72, [R1+0xf68] ;  /* 0x000f680001487983 */ /* 0x020f620000300800 */
[C---:B------:R-:W-:Y:S01]  /*44cf0*/  LEA R68, P5, R3.reuse, R2, 0x1 ;  /* 0x0000000203447211 */ /* 0x040fe200078a08ff */
[----:B------:R-:W-:Y:S01]  /*44d00*/  VIADD R70, R3, UR5 ;  /* 0x0000000503467c36 */ /* 0x000fe20008000000 */
[----:B------:R-:W-:-:S02]  /*44d10*/  F2FP.F16.F32.PACK_AB R71, R5, R4 ;  /* 0x000000040547723e */ /* 0x000fc400000000ff */
[----:B------:R-:W-:Y:S02]  /*44d20*/  LEA.HI.X.SX32 R69, R3, R0, 0x1, P5 ;  /* 0x0000000003457211 */ /* 0x000fe400028f0eff */
[----:B------:R-:W-:Y:S02]  /*44d30*/  PRMT R3, R93, 0x7610, R3 ;  /* 0x000076105d037816 */ /* 0x000fe40000000003 */
[----:B------:R-:W-:Y:S02]  /*44d40*/  LEA R4, P5, R70, R2, 0x1 ;  /* 0x0000000246047211 */ /* 0x000fe400078a08ff */
[----:B-1----:R-:W-:Y:S01]  /*44d50*/  ISETP.LT.AND P3, PT, R74, UR6, !P1 ;  /* 0x000000064a007c0c */ /* 0x002fe2000cf61270 */
[----:B------:R1:W-:Y:S01]  /*44d60*/  @P4 STG.E.U16 desc[UR20][R68.64], R3 ;  /* 0x0000000344004986 */ /* 0x0003e2000c101514 */
[C---:B------:R-:W-:Y:S01]  /*44d70*/  LEA.HI.X.SX32 R5, R70.reuse, R0, 0x1, P5 ;  /* 0x0000000046057211 */ /* 0x040fe200028f0eff */
[----:B------:R-:W4:Y:S02]  /*44d80*/  LDCU UR6, c[0x0][0x39c] ;  /* 0x00007380ff0677ac */ /* 0x000f240008000800 */
[----:B------:R-:W5:Y:S01]  /*44d90*/  LDL.LU R74, [R1+0xf70] ;  /* 0x000f7000014a7983 */ /* 0x000f620000300800 */
[----:B-1----:R-:W-:-:S03]  /*44da0*/  VIADD R3, R70, UR5 ;  /* 0x0000000546037c36 */ /* 0x002fc60008000000 */
[----:B------:R-:W5:Y:S01]  /*44db0*/  LDL.LU R70, [R1+0x1284] ;  /* 0x0012840001467983 */ /* 0x000f620000300800 */
[----:B0-----:R-:W-:Y:S01]  /*44dc0*/  ISETP.LT.AND P2, PT, R77, UR4, !P1 ;  /* 0x000000044d007c0c */ /* 0x001fe2000cf41270 */
[----:B------:R-:W3:Y:S01]  /*44dd0*/  LDCU UR4, c[0x0][0x39c] ;  /* 0x00007380ff0477ac */ /* 0x000ee20008000800 */
[C---:B------:R-:W-:Y:S01]  /*44de0*/  LEA R68, P5, R3.reuse, R2, 0x1 ;  /* 0x0000000203447211 */ /* 0x040fe200078a08ff */
[----:B------:R0:W-:Y:S03]  /*44df0*/  @P0 STG.E.U16 desc[UR20][R4.64], R71 ;  /* 0x0000004704000986 */ /* 0x0001e6000c101514 */
[C---:B------:R-:W-:Y:S01]  /*44e00*/  LEA.HI.X.SX32 R69, R3.reuse, R0, 0x1, P5 ;  /* 0x0000000003457211 */ /* 0x040fe200028f0eff */
[----:B------:R-:W-:Y:S01]  /*44e10*/  VIADD R3, R3, UR5 ;  /* 0x0000000503037c36 */ /* 0x000fe20008000000 */
[----:B0-----:R-:W-:-:S05]  /*44e20*/  PRMT R4, R71, 0x7632, R4 ;  /* 0x0000763247047816 */ /* 0x001fca0000000004 */
[----:B------:R0:W-:Y:S01]  /*44e30*/  @P2 STG.E.U16 desc[UR20][R68.64], R4 ;  /* 0x0000000444002986 */ /* 0x0001e2000c101514 */
[----:B------:R-:W-:Y:S01]  /*44e40*/  F2FP.F16.F32.PACK_AB R7, R7, R6 ;  /* 0x000000060707723e */ /* 0x000fe200000000ff */
[C---:B0-----:R-:W-:Y:S01]  /*44e50*/  VIADD R68, R3.reuse, UR5 ;  /* 0x0000000503447c36 */ /* 0x041fe20008000000 */
[----:B------:R-:W-:-:S04]  /*44e60*/  LEA R4, P2, R3, R2, 0x1 ;  /* 0x0000000203047211 */ /* 0x000fc800078408ff */
[C---:B------:R-:W-:Y:S02]  /*44e70*/  LEA R6, P5, R68.reuse, R2, 0x1 ;  /* 0x0000000244067211 */ /* 0x040fe400078a08ff */
[-C--:B------:R-:W-:Y:S02]  /*44e80*/  LEA.HI.X.SX32 R5, R3, R0.reuse, 0x1, P2 ;  /* 0x0000000003057211 */ /* 0x080fe400010f0eff */
[C---:B------:R-:W-:Y:S02]  /*44e90*/  PRMT R3, R7.reuse, 0x7610, R3 ;  /* 0x0000761007037816 */ /* 0x040fe40000000003 */
[----:B------:R-:W-:Y:S02]  /*44ea0*/  PRMT R69, R7, 0x7632, R69 ;  /* 0x0000763207457816 */ /* 0x000fe40000000045 */
[C---:B------:R-:W-:Y:S01]  /*44eb0*/  LEA.HI.X.SX32 R7, R68.reuse, R0, 0x1, P5 ;  /* 0x0000000044077211 */ /* 0x040fe200028f0eff */
[----:B------:R-:W-:Y:S01]  /*44ec0*/  VIADD R68, R68, UR5 ;  /* 0x0000000544447c36 */ /* 0x000fe20008000000 */
[----:B------:R0:W-:Y:S01]  /*44ed0*/  @P3 STG.E.U16 desc[UR20][R4.64], R3 ;  /* 0x0000000304003986 */ /* 0x0001e2000c101514 */
[----:B------:R-:W-:-:S02]  /*44ee0*/  F2FP.F16.F32.PACK_AB R8, R9, R8 ;  /* 0x000000080908723e */ /* 0x000fc400000000ff */
[----:B------:R-:W-:Y:S02]  /*44ef0*/  F2FP.F16.F32.PACK_AB R10, R11, R10 ;  /* 0x0000000a0b0a723e */ /* 0x000fe400000000ff */
[----:B------:R-:W-:Y:S02]  /*44f00*/  PRMT R9, R8, 0x7632, R9 ;  /* 0x0000763208097816 */ /* 0x000fe40000000009 */
[----:B--2---:R-:W-:Y:S01]  /*44f10*/  ISETP.LT.AND P4, PT, R76, UR7, !P1 ;  /* 0x000000074c007c0c */ /* 0x004fe2000cf81270 */
[----:B------:R-:W1:Y:S01]  /*44f20*/  LDCU UR7, c[0x0][0x39c] ;  /* 0x00007380ff0777ac */ /* 0x000e620008000800 */
[----:B---3--:R-:W-:Y:S01]  /*44f30*/  ISETP.LT.AND P0, PT, R75, UR4, !P1 ;  /* 0x000000044b007c0c */ /* 0x008fe2000cf01270 */
[----:B------:R-:W5:Y:S10]  /*44f40*/  LDCU UR4, c[0x0][0x39c] ;  /* 0x00007380ff0477ac */ /* 0x000f740008000800 */
[----:B------:R-:W-:Y:S01]  /*44f50*/  @P4 STG.E.U16 desc[UR20][R6.64], R69 ;  /* 0x0000004506004986 */ /* 0x000fe2000c101514 */
[----:B0-----:R-:W-:-:S04]  /*44f60*/  LEA R4, P4, R68, R2, 0x1 ;  /* 0x0000000244047211 */ /* 0x001fc800078808ff */
[C---:B------:R-:W-:Y:S01]  /*44f70*/  LEA.HI.X.SX32 R5, R68.reuse, R0, 0x1, P4 ;  /* 0x0000000044057211 */ /* 0x040fe200020f0eff */
[----:B------:R-:W-:-:S04]  /*44f80*/  VIADD R68, R68, UR5 ;  /* 0x0000000544447c36 */ /* 0x000fc80008000000 */
[----:B------:R-:W-:Y:S01]  /*44f90*/  VIADD R3, R68, UR5 ;  /* 0x0000000544037c36 */ /* 0x000fe20008000000 */
[----:B------:R0:W-:Y:S01]  /*44fa0*/  @P0 STG.E.U16 desc[UR20][R4.64], R8 ;  /* 0x0000000804000986 */ /* 0x0001e2000c101514 */
[----:B----4-:R-:W-:Y:S01]  /*44fb0*/  ISETP.LT.AND P2, PT, R73, UR6, !P1 ;  /* 0x0000000649007c0c */ /* 0x010fe2000cf41270 */
[----:B------:R-:W2:Y:S02]  /*44fc0*/  LDCU UR6, c[0x0][0x39c] ;  /* 0x00007380ff0677ac */ /* 0x000ea40008000800 */
[----:B------:R-:W3:Y:S01]  /*44fd0*/  LDL.LU R73, [R1+0x12a4] ;  /* 0x0012a40001497983 */ /* 0x000ee20000300800 */
[----:B-----5:R-:W-:Y:S01]  /*44fe0*/  ISETP.LT.AND P3, PT, R72, UR4, !P1 ;  /* 0x0000000448007c0c */ /* 0x020fe2000cf61270 */
[----:B------:R-:W3:Y:S02]  /*44ff0*/  LDCU UR4, c[0x0][0x39c] ;  /* 0x00007380ff0477ac */ /* 0x000ee40008000800 */
[----:B------:R-:W2:Y:S01]  /*45000*/  LDL.LU R72, [R1+0x1294] ;  /* 0x0012940001487983 */ /* 0x000ea20000300800 */
[----:B0-----:R-:W-:-:S03]  /*45010*/  LEA R4, P0, R68, R2, 0x1 ;  /* 0x0000000244047211 */ /* 0x001fc600078008ff */
[----:B------:R-:W4:Y:S01]  /*45020*/  LDL.LU R71, [R1+0x1298] ;  /* 0x0012980001477983 */ /* 0x000f220000300800 */
[----:B------:R-:W-:Y:S02]  /*45030*/  LEA.HI.X.SX32 R5, R68, R0, 0x1, P0 ;  /* 0x0000000044057211 */ /* 0x000fe400000f0eff */
[----:B------:R-:W-:-:S04]  /*45040*/  LEA R6, P0, R3, R2, 0x1 ;  /* 0x0000000203067211 */ /* 0x000fc800078008ff */
[C---:B------:R-:W-:Y:S01]  /*45050*/  LEA.HI.X.SX32 R7, R3.reuse, R0, 0x1, P0 ;  /* 0x0000000003077211 */ /* 0x040fe200000f0eff */
[----:B------:R-:W-:Y:S04]  /*45060*/  @P2 STG.E.U16 desc[UR20][R4.64], R9 ;  /* 0x0000000904002986 */ /* 0x000fe8000c101514 */
[----:B------:R0:W-:Y:S01]  /*45070*/  @P3 STG.E.U16 desc[UR20][R6.64], R10 ;  /* 0x0000000a06003986 */ /* 0x0001e2000c101514 */
[----:B------:R-:W-:Y:S01]  /*45080*/  ISETP.LT.AND P4, PT, R70, UR8, !P1 ;  /* 0x0000000846007c0c */ /* 0x000fe2000cf81270 */
[----:B------:R-:W-:Y:S02]  /*45090*/  VIADD R8, R3, UR5 ;  /* 0x0000000503087c36 */ /* 0x000fe40008000000 */
[----:B------:R-:W5:Y:S01]  /*450a0*/  LDL.LU R70, [R1+0x1290] ;  /* 0x0012900001467983 */ /* 0x000f620000300800 */
[----:B-1----:R-:W-:Y:S01]  /*450b0*/  ISETP.LT.AND P5, PT, R74, UR7, !P1 ;  /* 0x000000074a007c0c */ /* 0x002fe2000cfa1270 */
[----:B------:R-:W4:Y:S01]  /*450c0*/  LDCU UR7, c[0x0][0x39c] ;  /* 0x00007380ff0777ac */ /* 0x000f220008000800 */
[----:B0-----:R-:W-:Y:S01]  /*450d0*/  PRMT R7, R10, 0x7632, R7 ;  /* 0x000076320a077816 */ /* 0x001fe20000000007 */
[----:B------:R-:W4:Y:S01]  /*450e0*/  LDL.LU R69, [R1+0x12a0] ;  /* 0x0012a00001457983 */ /* 0x000f220000300800 */
[----:B------:R-:W-:Y:S01]  /*450f0*/  F2FP.F16.F32.PACK_AB R12, R13, R12 ;  /* 0x0000000c0d0c723e */ /* 0x000fe200000000ff */
[----:B------:R-:W5:Y:S02]  /*45100*/  LDCU UR8, c[0x0][0x39c] ;  /* 0x00007380ff0877ac */ /* 0x000f640008000800 */
[----:B------:R-:W4:Y:S01]  /*45110*/  LDL.LU R10, [R1+0xf58] ;  /* 0x000f5800010a7983 */ /* 0x000f220000300800 */
[C---:B------:R-:W-:Y:S01]  /*45120*/  LEA R4, P2, R8.reuse, R2, 0x1 ;  /* 0x0000000208047211 */ /* 0x040fe200078408ff */
[----:B------:R-:W-:-:S02]  /*45130*/  VIADD R3, R8, UR5 ;  /* 0x0000000508037c36 */ /* 0x000fc40008000000 */
[----:B------:R-:W5:Y:S01]  /*45140*/  LDL.LU R11, [R1+0xf50] ;  /* 0x000f5000010b7983 */ /* 0x000f620000300800 */
[----:B------:R-:W-:Y:S02]  /*45150*/  LEA.HI.X.SX32 R5, R8, R0, 0x1, P2 ;  /* 0x0000000008057211 */ /* 0x000fe400010f0eff */
[----:B------:R-:W-:Y:S01]  /*45160*/  LEA R6, P3, R3, R2, 0x1 ;  /* 0x0000000203067211 */ /* 0x000fe200078608ff */
[----:B------:R-:W5:Y:S04]  /*45170*/  LDL.LU R68, [R1+0x12c4] ;  /* 0x0012c40001447983 */ /* 0x000f680000300800 */
[----:B------:R0:W-:Y:S01]  /*45180*/  @P5 STG.E.U16 desc[UR20][R4.64], R7 ;  /* 0x0000000704005986 */ /* 0x0001e2000c101514 */
[----:B------:R-:W-:Y:S02]  /*45190*/  PRMT R8, R12, 0x7632, R8 ;  /* 0x000076320c087816 */ /* 0x000fe40000000008 */
[----:B------:R-:W-:Y:S01]  /*451a0*/  F2FP.F16.F32.PACK_AB R14, R15, R14 ;  /* 0x0000000e0f0e723e */ /* 0x000fe200000000ff */
[----:B------:R-:W5:Y:S01]  /*451b0*/  LDL.LU R13, [R1+0x12b8] ;  /* 0x0012b800010d7983 */ /* 0x000f620000300800 */
[C---:B0-----:R-:W-:Y:S01]  /*451c0*/  LEA.HI.X.SX32 R7, R3.reuse, R0, 0x1, P3 ;  /* 0x0000000003077211 */ /* 0x041fe200018f0eff */
[----:B------:R-:W-:-:S04]  /*451d0*/  VIADD R3, R3, UR5 ;  /* 0x0000000503037c36 */ /* 0x000fc80008000000 */
[----:B------:R0:W-:Y:S01]  /*451e0*/  @P4 STG.E.U16 desc[UR20][R6.64], R12 ;  /* 0x0000000c06004986 */ /* 0x0001e2000c101514 */
[----:B------:R-:W-:-:S04]  /*451f0*/  LEA R4, P4, R3, R2, 0x1 ;  /* 0x0000000203047211 */ /* 0x000fc800078808ff */
[C---:B------:R-:W-:Y:S01]  /*45200*/  LEA.HI.X.SX32 R5, R3.reuse, R0, 0x1, P4 ;  /* 0x0000000003057211 */ /* 0x040fe200020f0eff */
[----:B0-----:R-:W-:-:S05]  /*45210*/  VIADD R7, R3, UR5 ;  /* 0x0000000503077c36 */ /* 0x001fca0008000000 */
[C---:B------:R-:W-:Y:S01]  /*45220*/  LEA R6, P4, R7.reuse, R2, 0x1 ;  /* 0x0000000207067211 */ /* 0x040fe200078808ff */
[----:B------:R-:W-:-:S03]  /*45230*/  VIADD R3, R7, UR5 ;  /* 0x0000000507037c36 */ /* 0x000fc60008000000 */
[----:B------:R-:W-:Y:S02]  /*45240*/  LEA.HI.X.SX32 R7, R7, R0, 0x1, P4 ;  /* 0x0000000007077211 */ /* 0x000fe400020f0eff */
[----:B---3--:R-:W-:Y:S01]  /*45250*/  ISETP.LT.AND P0, PT, R73, UR4, !P1 ;  /* 0x0000000449007c0c */ /* 0x008fe2000cf01270 */
[----:B------:R-:W0:Y:S01]  /*45260*/  LDCU UR4, c[0x0][0x39c] ;  /* 0x00007380ff0477ac */ /* 0x000e220008000800 */
[----:B--2---:R-:W-:Y:S01]  /*45270*/  ISETP.LT.AND P2, PT, R72, UR6, !P1 ;  /* 0x0000000648007c0c */ /* 0x004fe2000cf41270 */
[----:B------:R-:W4:Y:S10]  /*45280*/  LDCU UR6, c[0x0][0x39c] ;  /* 0x00007380ff0677ac */ /* 0x000f340008000800 */
[----:B------:R1:W-:Y:S04]  /*45290*/  @P0 STG.E.U16 desc[UR20][R4.64], R8 ;  /* 0x0000000804000986 */ /* 0x0003e8000c101514 */
[----:B------:R2:W-:Y:S01]  /*452a0*/  @P2 STG.E.U16 desc[UR20][R6.64], R14 ;  /* 0x0000000e06002986 */ /* 0x0005e2000c101514 */
[----:B----4-:R-:W-:-:S02]  /*452b0*/  ISETP.LT.AND P2, PT, R10, UR6, !P1 ;  /* 0x000000060a007c0c */ /* 0x010fc4000cf41270 */
[----:B------:R-:W-:Y:S01]  /*452c0*/  ISETP.LT.AND P5, PT, R71, UR7, !P1 ;  /* 0x0000000747007c0c */ /* 0x000fe2000cfa1270 */
[----:B------:R-:W3:Y:S01]  /*452d0*/  LDL.LU R10, [R1+0x12b4] ;  /* 0x0012b400010a7983 */ /* 0x000ee20000300800 */
[----:B------:R-:W4:Y:S01]  /*452e0*/  LDCU UR7, c[0x0][0x39c] ;  /* 0x00007380ff0777ac */ /* 0x000f220008000800 */
[----:B0-----:R-:W-:Y:S02]  /*452f0*/  ISETP.LT.AND P0, PT, R69, UR4, !P1 ;  /* 0x0000000445007c0c */ /* 0x001fe4000cf01270 */
[C---:B-1----:R-:W-:Y:S01]  /*45300*/  LEA R4, P4, R3.reuse, R2, 0x1 ;  /* 0x0000000203047211 */ /* 0x042fe200078808ff */
[----:B------:R-:W0:Y:S01]  /*45310*/  LDCU UR4, c[0x0][0x39c] ;  /* 0x00007380ff0477ac */ /* 0x000e220008000800 */
[C---:B--2---:R-:W-:Y:S01]  /*45320*/  VIADD R7, R3.reuse, UR5 ;  /* 0x0000000503077c36 */ /* 0x044fe20008000000 */
[----:B-----5:R-:W-:Y:S02]  /*45330*/  ISETP.LT.AND P3, PT, R70, UR8, !P1 ;  /* 0x0000000846007c0c */ /* 0x020fe4000cf61270 */
[----:B------:R-:W-:Y:S01]  /*45340*/  LEA.HI.X.SX32 R5, R3, R0, 0x1, P4 ;  /* 0x0000000003057211 */ /* 0x000fe200020f0eff */
[----:B------:R-:W1:Y:S01]  /*45350*/  LDCU UR6, c[0x0][0x39c] ;  /* 0x00007380ff0677ac */ /* 0x000e620008000800 */
[----:B------:R-:W-:-:S02]  /*45360*/  PRMT R3, R14, 0x7632, R3 ;  /* 0x000076320e037816 */ /* 0x000fc40000000003 */
[----:B------:R-:W-:Y:S01]  /*45370*/  LEA R6, P4, R7, R2, 0x1 ;  /* 0x0000000207067211 */ /* 0x000fe200078808ff */
[----:B------:R-:W2:Y:S01]  /*45380*/  LDL.LU R14, [R1+0x12bc] ;  /* 0x0012bc00010e7983 */ /* 0x000ea20000300800 */
[----:B------:R-:W-:Y:S01]  /*45390*/  F2FP.F16.F32.PACK_AB R16, R17, R16 ;  /* 0x000000101110723e */ /* 0x000fe200000000ff */
[----:B------:R-:W5:Y:S02]  /*453a0*/  LDCU UR8, c[0x0][0x39c] ;  /* 0x00007380ff0877ac */ /* 0x000f640008000800 */
[----:B------:R0:W-:Y:S02]  /*453b0*/  @P5 STG.E.U16 desc[UR20][R4.64], R3 ;  /* 0x0000000304005986 */ /* 0x0001e4000c101514 */
[C---:B0-----:R-:W-:Y:S01]  /*453c0*/  VIADD R3, R7.reuse, UR5 ;  /* 0x0000000507037c36 */ /* 0x041fe20008000000 */
[----:B------:R-:W-:Y:S02]  /*453d0*/  LEA.HI.X.SX32 R7, R7, R0, 0x1, P4 ;  /* 0x0000000007077211 */ /* 0x000fe400020f0eff */
[----:B----4-:R-:W-:Y:S01]  /*453e0*/  ISETP.LT.AND P4, PT, R11, UR7, !P1 ;  /* 0x000000070b007c0c */ /* 0x010fe2000cf81270 */
[----:B------:R-:W2:Y:S01]  /*453f0*/  LDCU UR7, c[0x0][0x39c] ;  /* 0x00007380ff0777ac */ /* 0x000ea20008000800 */
[C---:B------:R-:W-:Y:S01]  /*45400*/  LEA R4, P5, R3.reuse, R2, 0x1 ;  /* 0x0000000203047211 */ /* 0x040fe200078a08ff */
[----:B------:R0:W-:Y:S01]  /*45410*/  @P3 STG.E.U16 desc[UR20][R6.64], R16 ;  /* 0x0000001006003986 */ /* 0x0001e2000c101514 */
[----:B------:R-:W-:Y:S01]  /*45420*/  ISETP.LT.AND P3, PT, R68, UR4, !P1 ;  /* 0x0000000444007c0c */ /* 0x000fe2000cf61270 */
[----:B------:R-:W3:Y:S02]  /*45430*/  LDCU UR4, c[0x0][0x39c] ;  /* 0x00007380ff0477ac */ /* 0x000ee40008000800 */
[----:B------:R-:W5:Y:S01]  /*45440*/  LDL.LU R11, [R1+0x12a8] ;  /* 0x0012a800010b7983 */ /* 0x000f620000300800 */
[C---:B------:R-:W-:Y:S01]  /*45450*/  LEA.HI.X.SX32 R5, R3.reuse, R0, 0x1, P5 ;  /* 0x0000000003057211 */ /* 0x040fe200028f0eff */
[----:B------:R-:W-:Y:S01]  /*45460*/  VIADD R3, R3, UR5 ;  /* 0x0000000503037c36 */ /* 0x000fe20008000000 */
[----:B0-----:R-:W-:-:S05]  /*45470*/  PRMT R6, R16, 0x7632, R6 ;  /* 0x0000763210067816 */ /* 0x001fca0000000006 */
[----:B------:R0:W-:Y:S01]  /*45480*/  @P0 STG.E.U16 desc[UR20][R4.64], R6 ;  /* 0x0000000604000986 */ /* 0x0001e2000c101514 */
[----:B------:R-:W-:Y:S02]  /*45490*/  F2FP.F16.F32.PACK_AB R18, R19, R18 ;  /* 0x000000121312723e */ /* 0x000fe400000000ff */
[----:B0-----:R-:W-:-:S04]  /*454a0*/  LEA R4, P0, R3, R2, 0x1 ;  /* 0x0000000203047211 */ /* 0x001fc800078008ff */
[----:B------:R-:W-:Y:S02]  /*454b0*/  LEA.HI.X.SX32 R5, R3, R0, 0x1, P0 ;  /* 0x0000000003057211 */ /* 0x000fe400000f0eff */
[----:B-1----:R-:W-:Y:S01]  /*454c0*/  ISETP.LT.AND P0, PT, R13, UR6, !P1 ;  /* 0x000000060d007c0c */ /* 0x002fe2000cf01270 */
[----:B------:R-:W-:Y:S01]  /*454d0*/  VIADD R8, R3, UR5 ;  /* 0x0000000503087c36 */ /* 0x000fe20008000000 */
[----:B------:R-:W4:Y:S01]  /*454e0*/  LDL.LU R13, [R1+0x12cc] ;  /* 0x0012cc00010d7983 */ /* 0x000f220000300800 */
[----:B------:R-:W-:Y:S01]  /*454f0*/  F2FP.F16.F32.PACK_AB R20, R21, R20 ;  /* 0x000000141514723e */ /* 0x000fe200000000ff */
[----:B------:R-:W0:Y:S02]  /*45500*/  LDCU UR6, c[0x0][0x39c] ;  /* 0x00007380ff0677ac */ /* 0x000e240008000800 */
[----:B------:R1:W-:Y:S01]  /*45510*/  @P2 STG.E.U16 desc[UR20][R4.64], R18 ;  /* 0x0000001204002986 */ /* 0x0003e2000c101514 */
[----:B---3--:R-:W-:Y:S01]  /*45520*/  ISETP.LT.AND P2, PT, R10, UR4, !P1 ;  /* 0x000000040a007c0c */ /* 0x008fe2000cf41270 */
[----:B------:R-:W4:Y:S02]  /*45530*/  LDCU UR4, c[0x0][0x39c] ;  /* 0x00007380ff0477ac */ /* 0x000f240008000800 */
[----:B------:R-:W0:Y:S01]  /*45540*/  LDL.LU R10, [R1+0xf44] ;  /* 0x000f4400010a7983 */ /* 0x000e220000300800 */
[----:B------:R-:W-:-:S04]  /*45550*/  LEA R6, P5, R8, R2, 0x1 ;  /* 0x0000000208067211 */ /* 0x000fc800078a08ff */
[C---:B------:R-:W-:Y:S01]  /*45560*/  LEA.HI.X.SX32 R7, R8.reuse, R0, 0x1, P5 ;  /* 0x0000000008077211 */ /* 0x040fe200028f0eff */
[----:B------:R-:W-:Y:S01]  /*45570*/  VIADD R8, R8, UR5 ;  /* 0x0000000508087c36 */ /* 0x000fe20008000000 */
[----:B------:R-:W-:-:S04]  /*45580*/  PRMT R3, R18, 0x7632, R3 ;  /* 0x0000763212037816 */ /* 0x000fc80000000003 */
[----:B-1----:R-:W-:Y:S01]  /*45590*/  LEA R4, P5, R8, R2, 0x1 ;  /* 0x0000000208047211 */ /* 0x002fe200078a08ff */
[----:B------:R1:W-:Y:S01]  /*455a0*/  @P4 STG.E.U16 desc[UR20][R6.64], R3 ;  /* 0x0000000306004986 */ /* 0x0003e2000c101514 */
[----:B--2---:R-:W-:Y:S01]  /*455b0*/  ISETP.LT.AND P4, PT, R14, UR7, !P1 ;  /* 0x000000070e007c0c */ /* 0x004fe2000cf81270 */
[----:B------:R-:W2:Y:S01]  /*455c0*/  LDCU UR7, c[0x0][0x39c] ;  /* 0x00007380ff0777ac */ /* 0x000ea20008000800 */
[C---:B------:R-:W-:Y:S01]  /*455d0*/  LEA.HI.X.SX32 R5, R8.reuse, R0, 0x1, P5 ;  /* 0x0000000008057211 */ /* 0x040fe200028f0eff */
[----:B------:R-:W2:Y:S01]  /*455e0*/  LDL.LU R14, [R1+0xf38] ;  /* 0x000f3800010e7983 */ /* 0x000ea20000300800 */
[----:B------:R-:W-:-:S03]  /*455f0*/  VIADD R8, R8, UR5 ;  /* 0x0000000508087c36 */ /* 0x000fc60008000000 */
[----:B------:R3:W-:Y:S01]  /*45600*/  @P3 STG.E.U16 desc[UR20][R4.64], R20 ;  /* 0x0000001404003986 */ /* 0x0007e2000c101514 */
[C---:B-1----:R-:W-:Y:S01]  /*45610*/  VIADD R3, R8.reuse, UR5 ;  /* 0x0000000508037c36 */ /* 0x042fe20008000000 */
[C---:B---3--:R-:W-:Y:S02]  /*45620*/  LEA R4, P3, R8.reuse, R2, 0x1 ;  /* 0x0000000208047211 */ /* 0x048fe400078608ff */
[----:B-----5:R-:W-:Y:S01]  /*45630*/  ISETP.LT.AND P5, PT, R11, UR8, !P1 ;  /* 0x000000080b007c0c */ /* 0x020fe2000cfa1270 */
[----:B------:R-:W1:Y:S01]  /*45640*/  LDCU UR8, c[0x0][0x39c] ;  /* 0x00007380ff0877ac */ /* 0x000e620008000800 */
[----:B------:R-:W1:Y:S01]  /*45650*/  LDL.LU R11, [R1+0x12b0] ;  /* 0x0012b000010b7983 */ /* 0x000e620000300800 */
[----:B------:R-:W-:Y:S02]  /*45660*/  LEA.HI.X.SX32 R5, R8, R0, 0x1, P3 ;  /* 0x0000000008057211 */ /* 0x000fe400018f0eff */
[----:B------:R-:W-:Y:S02]  /*45670*/  LEA R6, P3, R3, R2, 0x1 ;  /* 0x0000000203067211 */ /* 0x000fe400078608ff */
[----:B------:R-:W-:-:S02]  /*45680*/  PRMT R9, R20, 0x7632, R9 ;  /* 0x0000763214097816 */ /* 0x000fc40000000009 */
[----:B------:R-:W-:Y:S02]  /*45690*/  F2FP.F16.F32.PACK_AB R22, R23, R22 ;  /* 0x000000161716723e */ /* 0x000fe400000000ff */
[----:B------:R-:W-:Y:S01]  /*456a0*/  LEA.HI.X.SX32 R7, R3, R0, 0x1, P3 ;  /* 0x0000000003077211 */ /* 0x000fe200018f0eff */
[----:B------:R-:W-:Y:S04]  /*456b0*/  @P0 STG.E.U16 desc[UR20][R4.64], R9 ;  /* 0x0000000904000986 */ /* 0x000fe8000c101514 */
[----:B------:R3:W-:Y:S01]  /*456c0*/  @P2 STG.E.U16 desc[UR20][R6.64], R22 ;  /* 0x0000001606002986 */ /* 0x0007e2000c101514 */
[----:B----4-:R-:W-:Y:S01]  /*456d0*/  ISETP.LT.AND P0, PT, R13, UR4, !P1 ;  /* 0x000000040d007c0c */ /* 0x010fe2000cf01270 */
[----:B------:R-:W-:Y:S02]  /*456e0*/  VIADD R8, R3, UR5 ;  /* 0x0000000503087c36 */ /* 0x000fe40008000000 */
[----:B------:R-:W4:Y:S01]  /*456f0*/  LDL.LU R13, [R1+0x12c8] ;  /* 0x0012c800010d7983 */ /* 0x000f220000300800 */
[----:B---3--:R-:W-:Y:S01]  /*45700*/  PRMT R7, R22, 0x7632, R7 ;  /* 0x0000763216077816 */ /* 0x008fe20000000007 */
[----:B------:R-:W4:Y:S01]  /*45710*/  LDCU UR4, c[0x0][0x39c] ;  /* 0x00007380ff0477ac */ /* 0x000f220008000800 */
[----:B0-----:R-:W-:Y:S01]  /*45720*/  ISETP.LT.AND P2, PT, R10, UR6, !P1 ;  /* 0x000000060a007c0c */ /* 0x001fe2000cf41270 */
[C---:B------:R-:W-:Y:S01]  /*45730*/  VIADD R3, R8.reuse, UR5 ;  /* 0x0000000508037c36 */ /* 0x040fe20008000000 */
[----:B------:R-:W3:Y:S01]  /*45740*/  LDL.LU R10, [R1+0x12c0] ;  /* 0x0012c000010a7983 */ /* 0x000ee20000300800 */
[C---:B------:R-:W-:Y:S01]  /*45750*/  LEA R4, P3, R8.reuse, R2, 0x1 ;  /* 0x0000000208047211 */ /* 0x040fe200078608ff */
[----:B------:R-:W3:Y:S03]  /*45760*/  LDCU UR6, c[0x0][0x39c] ;  /* 0x00007380ff0677ac */ /* 0x000ee60008000800 */
[----:B------:R-:W-:-:S02]  /*45770*/  LEA.HI.X.SX32 R5, R8, R0, 0x1, P3 ;  /* 0x0000000008057211 */ /* 0x000fc400018f0eff */
[----:B------:R-:W-:Y:S02]  /*45780*/  LEA R6, P3, R3, R2, 0x1 ;  /* 0x0000000203067211 */ /* 0x000fe400078608ff */
[----:B------:R-:W-:Y:S01]  /*45790*/  F2FP.F16.F32.PACK_AB R24, R25, R24 ;  /* 0x000000181918723e */ /* 0x000fe200000000ff */
[----:B------:R0:W-:Y:S02]  /*457a0*/  @P4 STG.E.U16 desc[UR20][R4.64], R7 ;  /* 0x0000000704004986 */ /* 0x0001e4000c101514 */
[C---:B0-----:R-:W-:Y:S01]  /*457b0*/  LEA.HI.X.SX32 R7, R3.reuse, R0, 0x1, P3 ;  /* 0x0000000003077211 */ /* 0x041fe200018f0eff */
[----:B------:R-:W-:-:S04]  /*457c0*/  VIADD R3, R3, UR5 ;  /* 0x0000000503037c36 */ /* 0x000fc80008000000 */
[----:B------:R0:W-:Y:S01]  /*457d0*/  @P5 STG.E.U16 desc[UR20][R6.64], R24 ;  /* 0x0000001806005986 */ /* 0x0001e2000c101514 */
[C---:B------:R-:W-:Y:S01]  /*457e0*/  LEA R4, P5, R3.reuse, R2, 0x1 ;  /* 0x0000000203047211 */ /* 0x040fe200078a08ff */
[----:B------:R-:W-:Y:S01]  /*457f0*/  VIADD R9, R3, UR5 ;  /* 0x0000000503097c36 */ /* 0x000fe20008000000 */
[----:B-1----:R-:W-:Y:S01]  /*45800*/  ISETP.LT.AND P3, PT, R11, UR8, !P1 ;  /* 0x000000080b007c0c */ /* 0x002fe2000cf61270 */
[----:B------:R-:W1:Y:S01]  /*45810*/  LDCU UR8, c[0x0][0x39c] ;  /* 0x00007380ff0877ac */ /* 0x000e620008000800 */
[----:B------:R-:W5:Y:S04]  /*45820*/  LDL.LU R11, [R1+0x129c] ;  /* 0x00129c00010b7983 */ /* 0x000f680000300800 */
[----:B------:R-:W5:Y:S01]  /*45830*/  LDL.LU R15, [R1+0x12ac] ;  /* 0x0012ac00010f7983 */ /* 0x000f620000300800 */
[----:B------:R-:W-:-:S02]  /*45840*/  LEA.HI.X.SX32 R5, R3, R0, 0x1, P5 ;  /* 0x0000000003057211 */ /* 0x000fc400028f0eff */
[----:B0-----:R-:W-:Y:S02]  /*45850*/  LEA R6, P5, R9, R2, 0x1 ;  /* 0x0000000209067211 */ /* 0x001fe400078a08ff */
[----:B------:R-:W-:Y:S02]  /*45860*/  PRMT R8, R24, 0x7632, R8 ;  /* 0x0000763218087816 */ /* 0x000fe40000000008 */
[----:B------:R-:W-:Y:S02]  /*45870*/  F2FP.F16.F32.PACK_AB R26, R27, R26 ;  /* 0x0000001a1b1a723e */ /* 0x000fe400000000ff */
[C---:B------:R-:W-:Y:S01]  /*45880*/  LEA.HI.X.SX32 R7, R9.reuse, R0, 0x1, P5 ;  /* 0x0000000009077211 */ /* 0x040fe200028f0eff */
[----:B------:R0:W-:Y:S01]  /*45890*/  @P0 STG.E.U16 desc[UR20][R4.64], R8 ;  /* 0x0000000804000986 */ /* 0x0001e2000c101514 */
[----:B--2---:R-:W-:Y:S01]  /*458a0*/  ISETP.LT.AND P4, PT, R14, UR7, !P1 ;  /* 0x000000070e007c0c */ /* 0x004fe2000cf81270 */
[----:B------:R-:W-:Y:S01]  /*458b0*/  VIADD R3, R9, UR5 ;  /* 0x0000000509037c36 */ /* 0x000fe20008000000 */
[----:B------:R-:W5:Y:S01]  /*458c0*/  LDCU UR7, c[0x0][0x39c] ;  /* 0x00007380ff0777ac */ /* 0x000f620008000800 */
[----:B------:R2:W-:Y:S04]  /*458d0*/  @P2 STG.E.U16 desc[UR20][R6.64], R26 ;  /* 0x0000001a06002986 */ /* 0x0005e8000c101514 */
[----:B------:R-:W5:Y:S01]  /*458e0*/  LDL.LU R14, [R1+0x127c] ;  /* 0x00127c00010e7983 */ /* 0x000f620000300800 */
[----:B---3--:R-:W-:-:S02]  /*458f0*/  ISETP.LT.AND P2, PT, R10, UR6, !P1 ;  /* 0x000000060a007c0c */ /* 0x008fc4000cf41270 */
[----:B----4-:R-:W-:Y:S01]  /*45900*/  ISETP.LT.AND P0, PT, R13, UR4, !P1 ;  /* 0x000000040d007c0c */ /* 0x010fe2000cf01270 */
[----:B------:R-:W3:Y:S01]  /*45910*/  LDL.LU R10, [R1+0xf34] ;  /* 0x000f3400010a7983 */ /* 0x000ee20000300800 */
[----:B------:R-:W4:Y:S01]  /*45920*/  LDCU UR4, c[0x0][0x39c] ;  /* 0x00007380ff0477ac */ /* 0x000f220008000800 */
[C---:B0-----:R-:W-:Y:S01]  /*45930*/  LEA R4, P5, R3.reuse, R2, 0x1 ;  /* 0x0000000203047211 */ /* 0x041fe200078a08ff */
[C---:B------:R-:W-:Y:S01]  /*45940*/  VIADD R9, R3.reuse, UR5 ;  /* 0x0000000503097c36 */ /* 0x040fe20008000000 */
[----:B--2---:R-:W-:Y:S01]  /*45950*/  PRMT R7, R26, 0x7632, R7 ;  /* 0x000076321a077816 */ /* 0x004fe20000000007 */
[----:B------:R-:W0:Y:S01]  /*45960*/  LDCU UR6, c[0x0][0x39c] ;  /* 0x00007380ff0677ac */ /* 0x000e220008000800 */
[----:B------:R-:W-:Y:S01]  /*45970*/  LEA.HI.X.SX32 R5, R3, R0, 0x1, P5 ;  /* 0x0000000003057211 */ /* 0x000fe200028f0eff */
[----:B------:R-:W2:Y:S01]  /*45980*/  LDL.LU R13, [R1+0xf28] ;  /* 0x000f2800010d7983 */ /* 0x000ea20000300800 */
[C---:B------:R-:W-:Y:S01]  /*45990*/  LEA R6, P5, R9.reuse, R2, 0x1 ;  /* 0x0000000209067211 */ /* 0x040fe200078a08ff */
[----:B------:R-:W-:Y:S01]  /*459a0*/  VIADD R3, R9, UR5 ;  /* 0x0000000509037c36 */ /* 0x000fe20008000000 */
[----:B------:R-:W-:Y:S01]  /*459b0*/  F2FP.F16.F32.PACK_AB R28, R29, R28 ;  /* 0x0000001c1d1c723e */ /* 0x000fe200000000ff */
[----:B------:R0:W-:Y:S03]  /*459c0*/  @P4 STG.E.U16 desc[UR20][R4.64], R7 ;  /* 0x0000000704004986 */ /* 0x0001e6000c101514 */
[----:B------:R-:W-:-:S02]  /*459d0*/  PRMT R8, R28, 0x7632, R8 ;  /* 0x000076321c087816 */ /* 0x000fc40000000008 */
[----:B0-----:R-:W-:Y:S02]  /*459e0*/  LEA.HI.X.SX32 R7, R9, R0, 0x1, P5 ;  /* 0x0000000009077211 */ /* 0x001fe400028f0eff */
[----:B------:R-:W-:-:S03]  /*459f0*/  LEA R4, P5, R3, R2, 0x1 ;  /* 0x0000000203047211 */ /* 0x000fc600078a08ff */
[----:B------:R-:W-:Y:S01]  /*45a00*/  @P3 STG.E.U16 desc[UR20][R6.64], R28 ;  /* 0x0000001c06003986 */ /* 0x000fe2000c101514 */
[C---:B------:R-:W-:Y:S01]  /*45a10*/  LEA.HI.X.SX32 R5, R3.reuse, R0, 0x1, P5 ;  /* 0x0000000003057211 */ /* 0x040fe200028f0eff */
[----:B------:R-:W-:Y:S01]  /*45a20*/  VIADD R3, R3, UR5 ;  /* 0x0000000503037c36 */ /* 0x000fe20008000000 */
[----:B-----5:R-:W-:Y:S02]  /*45a30*/  ISETP.LT.AND P4, PT, R11, UR7, !P1 ;  /* 0x000000070b007c0c */ /* 0x020fe4000cf81270 */
[----:B----4-:R-:W-:Y:S01]  /*45a40*/  ISETP.LT.AND P3, PT, R15, UR4, !P1 ;  /* 0x000000040f007c0c */ /* 0x010fe2000cf61270 */
[----:B------:R-:W3:Y:S01]  /*45a50*/  LDCU UR4, c[0x0][0x39c] ;  /* 0x00007380ff0477ac */ /* 0x000ee20008000800 */
[----:B------:R-:W1:Y:S04]  /*45a60*/  LDL.LU R11, [R1+0x1278] ;  /* 0x00127800010b7983 */ /* 0x000e680000300800 */
[----:B------:R0:W-:Y:S01]  /*45a70*/  @P0 STG.E.U16 desc[UR20][R4.64], R8 ;  /* 0x0000000804000986 */ /* 0x0001e2000c101514 */
[----:B------:R-:W-:Y:S01]  /*45a80*/  F2FP.F16.F32.PACK_AB R30, R31, R30 ;  /* 0x0000001e1f1e723e */ /* 0x000fe200000000ff */
[C---:B------:R-:W-:Y:S01]  /*45a90*/  VIADD R9, R3.reuse, UR5 ;  /* 0x0000000503097c36 */ /* 0x040fe20008000000 */
[----:B------:R-:W2:Y:S01]  /*45aa0*/  LDCU UR7, c[0x0][0x39c] ;  /* 0x00007380ff0777ac */ /* 0x000ea20008000800 */
[----:B0-----:R-:W-:-:S04]  /*45ab0*/  LEA R4, P0, R3, R2, 0x1 ;  /* 0x0000000203047211 */ /* 0x001fc800078008ff */
[----:B------:R-:W-:Y:S02]  /*45ac0*/  LEA.HI.X.SX32 R5, R3, R0, 0x1, P0 ;  /* 0x0000000003057211 */ /* 0x000fe400000f0eff */
[----:B------:R-:W-:Y:S01]  /*45ad0*/  ISETP.LT.AND P0, PT, R14, UR6, !P1 ;  /* 0x000000060e007c0c */ /* 0x000fe2000cf01270 */
[----:B------:R-:W0:Y:S01]  /*45ae0*/  LDCU UR6, c[0x0][0x39c] ;  /* 0x00007380ff0677ac */ /* 0x000e220008000800 */
[----:B------:R-:W4:Y:S04]  /*45af0*/  LDL.LU R14, [R1+0x128c] ;  /* 0x00128c00010e7983 */ /* 0x000f280000300800 */
[----:B------:R5:W-:Y:S01]  /*45b00*/  @P2 STG.E.U16 desc[UR20][R4.64], R30 ;  /* 0x0000001e04002986 */ /* 0x000be2000c101514 */
[----:B---3--:R-:W-:Y:S01]  /*45b10*/  ISETP.LT.AND P2, PT, R10, UR4, !P1 ;  /* 0x000000040a007c0c */ /* 0x008fe2000cf41270 */
[----:B------:R-:W4:Y:S02]  /*45b20*/  LDCU UR4, c[0x0][0x39c] ;  /* 0x00007380ff0477ac */ /* 0x000f240008000800 */
[----:B------:R-:W0:Y:S01]  /*45b30*/  LDL.LU R10, [R1+0x1260] ;  /* 0x00126000010a7983 */ /* 0x000e220000300800 */
[----:B------:R-:W-:-:S02]  /*45b40*/  LEA R6, P5, R9, R2, 0x1 ;  /* 0x0000000209067211 */ /* 0x000fc400078a08ff */
[----:B------:R-:W-:Y:S02]  /*45b50*/  PRMT R3, R30, 0x7632, R3 ;  /* 0x000076321e037816 */ /* 0x000fe40000000003 */
[C---:B------:R-:W-:Y:S01]  /*45b60*/  LEA.HI.X.SX32 R7, R9.reuse, R0, 0x1, P5 ;  /* 0x0000000009077211 */ /* 0x040fe200028f0eff */
[----:B------:R-:W-:-:S04]  /*45b70*/  VIADD R9, R9, UR5 ;  /* 0x0000000509097c36 */ /* 0x000fc80008000000 */
[----:B------:R3:W-:Y:S01]  /*45b80*/  @P4 STG.E.U16 desc[UR20][R6.64], R3 ;  /* 0x0000000306004986 */ /* 0x0007e2000c101514 */
[----:B-----5:R-:W-:Y:S02]  /*45b90*/  LEA R4, P4, R9, R2, 0x1 ;  /* 0x0000000209047211 */ /* 0x020fe400078808ff */
[----:B------:R-:W-:Y:S02]  /*45ba0*/  F2FP.F16.F32.PACK_AB R32, R33, R32 ;  /* 0x000000202120723e */ /* 0x000fe400000000ff */
[C---:B------:R-:W-:Y:S01]  /*45bb0*/  LEA.HI.X.SX32 R5, R9.reuse, R0, 0x1, P4 ;  /* 0x0000000009057211 */ /* 0x040fe200020f0eff */
[----:B------:R-:W-:Y:S01]  /*45bc0*/  VIADD R9, R9, UR5 ;  /* 0x0000000509097c36 */ /* 0x000fe20008000000 */
[----:B--2---:R-:W-:Y:S01]  /*45bd0*/  ISETP.LT.AND P5, PT, R13, UR7, !P1 ;  /* 0x000000070d007c0c */ /* 0x004fe2000cfa1270 */
[----:B------:R-:W2:Y:S01]  /*45be0*/  LDCU UR7, c[0x0][0x39c] ;  /* 0x00007380ff0777ac */ /* 0x000ea20008000800 */
[----:B------:R-:W2:Y:S01]  /*45bf0*/  LDL.LU R13, [R1+0x1270] ;  /* 0x00127000010d7983 */ /* 0x000ea20000300800 */
[----:B---3--:R-:W-:-:S03]  /*45c00*/  VIADD R3, R9, UR5 ;  /* 0x0000000509037c36 */ /* 0x008fc60008000000 */
[----:B------:R3:W-:Y:S01]  /*45c10*/  @P3 STG.E.U16 desc[UR20][R4.64], R32 ;  /* 0x0000002004003986 */ /* 0x0007e2000c101514 */
[----:B------:R-:W-:Y:S02]  /*45c20*/  PRMT R8, R32, 0x7632, R8 ;  /* 0x0000763220087816 */ /* 0x000fe40000000008 */
[----:B------:R-:W-:Y:S02]  /*45c30*/  F2FP.F16.F32.PACK_AB R34, R35, R34 ;  /* 0x000000222322723e */ /* 0x000fe400000000ff */
[----:B---3--:R-:W-:Y:S02]  /*45c40*/  LEA R4, P3, R9, R2, 0x1 ;  /* 0x0000000209047211 */ /* 0x008fe400078608ff */
[----:B-1----:R-:W-:Y:S01]  /*45c50*/  ISETP.LT.AND P4, PT, R11, UR8, !P1 ;  /* 0x000000080b007c0c */ /* 0x002fe2000cf81270 */
[----:B------:R-:W1:Y:S01]  /*45c60*/  LDCU UR8, c[0x0][0x39c] ;  /* 0x00007380ff0877ac */ /* 0x000e620008000800 */
[----:B------:R-:W1:Y:S01]  /*45c70*/  LDL.LU R11, [R1+0x123c] ;  /* 0x00123c00010b7983 */ /* 0x000e620000300800 */
[----:B------:R-:W-:-:S02]  /*45c80*/  LEA.HI.X.SX32 R5, R9, R0, 0x1, P3 ;  /* 0x0000000009057211 */ /* 0x000fc400018f0eff */
[C---:B------:R-:W-:Y:S01]  /*45c90*/  LEA R6, P3, R3.reuse, R2, 0x1 ;  /* 0x0000000203067211 */ /* 0x040fe200078608ff */
[----:B------:R-:W3:Y:S03]  /*45ca0*/  LDL.LU R15, [R1+0x1218] ;  /* 0x00121800010f7983 */ /* 0x000ee60000300800 */
[C---:B------:R-:W-:Y:S01]  /*45cb0*/  LEA.HI.X.SX32 R7, R3.reuse, R0, 0x1, P3 ;  /* 0x0000000003077211 */ /* 0x040fe200018f0eff */
[----:B------:R-:W-:Y:S04]  /*45cc0*/  @P0 STG.E.U16 desc[UR20][R4.64], R8 ;  /* 0x0000000804000986 */ /* 0x000fe8000c101514 */
[----:B------:R5:W-:Y:S01]  /*45cd0*/  @P2 STG.E.U16 desc[UR20][R6.64], R34 ;  /* 0x0000002206002986 */ /* 0x000be2000c101514 */
[----:B----4-:R-:W-:Y:S01]  /*45ce0*/  ISETP.LT.AND P0, PT, R14, UR4, !P1 ;  /* 0x000000040e007c0c */ /* 0x010fe2000cf01270 */
[----:B------:R-:W-:Y:S01]  /*45cf0*/  VIADD R9, R3, UR5 ;  /* 0x0000000503097c36 */ /* 0x000fe20008000000 */
[----:B-----5:R-:W-:Y:S01]  /*45d00*/  PRMT R7, R34, 0x7632, R7 ;  /* 0x0000763222077816 */ /* 0x020fe20000000007 */
[----:B------:R-:W3:Y:S01]  /*45d10*/  LDCU UR4, c[0x0][0x39c] ;  /* 0x00007380ff0477ac */ /* 0x000ee20008000800 */
[----:B0-----:R-:W-:Y:S01]  /*45d20*/  ISETP.LT.AND P2, PT, R10, UR6, !P1 ;  /* 0x000000060a007c0c */ /* 0x001fe2000cf41270 */
[C---:B------:R-:W-:Y:S01]  /*45d30*/  VIADD R3, R9.reuse, UR5 ;  /* 0x0000000509037c36 */ /* 0x040fe20008000000 */
[----:B------:R-:W4:Y:S01]  /*45d40*/  LDL.LU R10, [R1+0xf1c] ;  /* 0x000f1c00010a7983 */ /* 0x000f220000300800 */
[C---:B------:R-:W-:Y:S01]  /*45d50*/  LEA R4, P3, R9.reuse, R2, 0x1 ;  /* 0x0000000209047211 */ /* 0x040fe200078608ff */
[----:B------:R-:W4:Y:S02]  /*45d60*/  LDCU UR6, c[0x0][0x39c] ;  /* 0x00007380ff0677ac */ /* 0x000f240008000800 */
[----:B------:R-:W5:Y:S01]  /*45d70*/  LDL.LU R14, [R1+0xf18] ;  /* 0x000f1800010e7983 */ /* 0x000f620000300800 */
[----:B------:R-:W-:-:S02]  /*45d80*/  LEA.HI.X.SX32 R5, R9, R0, 0x1, P3 ;  /* 0x0000000009057211 */ /* 0x000fc400018f0eff */
[----:B------:R-:W-:Y:S02]  /*45d90*/  LEA R6, P3, R3, R2, 0x1 ;  /* 0x0000000203067211 */ /* 0x000fe400078608ff */
[----:B------:R-:W-:Y:S01]  /*45da0*/  F2FP.F16.F32.PACK_AB R36, R37, R36 ;  /* 0x000000242524723e */ /* 0x000fe200000000ff */
[----:B------:R0:W-:Y:S02]  /*45db0*/  @P5 STG.E.U16 desc[UR20][R4.64], R7 ;  /* 0x0000000704005986 */ /* 0x0001e4000c101514 */
[C---:B0-----:R-:W-:Y:S01]  /*45dc0*/  LEA.HI.X.SX32 R7, R3.reuse, R0, 0x1, P3 ;  /* 0x0000000003077211 */ /* 0x041fe200018f0eff */
[----:B------:R-:W-:Y:S01]  /*45dd0*/  VIADD R3, R3, UR5 ;  /* 0x0000000503037c36 */ /* 0x000fe20008000000 */
[----:B--2---:R-:W-:Y:S01]  /*45de0*/  ISETP.LT.AND P5, PT, R13, UR7, !P1 ;  /* 0x000000070d007c0c */ /* 0x004fe2000cfa1270 */
[----:B------:R-:W5:Y:S01]  /*45df0*/  LDCU UR7, c[0x0][0x39c] ;  /* 0x00007380ff0777ac */ /* 0x000f620008000800 */
[----:B------:R-:W2:Y:S04]  /*45e00*/  LDL.LU R13, [R1+0x120c] ;  /* 0x00120c00010d7983 */ /* 0x000ea80000300800 */
[----:B------:R0:W-:Y:S01]  /*45e10*/  @P4 STG.E.U16 desc[UR20][R6.64], R36 ;  /* 0x0000002406004986 */ /* 0x0001e2000c101514 */
[----:B------:R-:W-:-:S04]  /*45e20*/  LEA R8, P4, R3, R2, 0x1 ;  /* 0x0000000203087211 */ /* 0x000fc800078808ff */
[----:B------:R-:W-:Y:S02]  /*45e30*/  LEA.HI.X.SX32 R9, R3, R0, 0x1, P4 ;  /* 0x0000000003097211 */ /* 0x000fe400020f0eff */
[----:B-1----:R-:W-:Y:S01]  /*45e40*/  ISETP.LT.AND P3, PT, R11, UR8, !P1 ;  /* 0x000000080b007c0c */ /* 0x002fe2000cf61270 */
[----:B------:R-:W-:Y:S01]  /*45e50*/  VIADD R11, R3, UR5 ;  /* 0x00000005030b7c36 */ /* 0x000fe20008000000 */
[----:B0-----:R-:W-:Y:S01]  /*45e60*/  PRMT R7, R36, 0x7632, R7 ;  /* 0x0000763224077816 */ /* 0x001fe20000000007 */
[----:B------:R-:W0:Y:S02]  /*45e70*/  LDCU UR8, c[0x0][0x39c] ;  /* 0x00007380ff0877ac */ /* 0x000e240008000800 */
[C---:B------:R-:W-:Y:S01]  /*45e80*/  VIADD R3, R11.reuse, UR5 ;  /* 0x000000050b037c36 */ /* 0x040fe20008000000 */
[----:B------:R-:W-:Y:S02]  /*45e90*/  LEA R4, P4, R11, R2, 0x1 ;  /* 0x000000020b047211 */ /* 0x000fe400078808ff */
[----:B------:R-:W-:-:S02]  /*45ea0*/  F2FP.F16.F32.PACK_AB R38, R39, R38 ;  /* 0x000000262726723e */ /* 0x000fc400000000ff */
[----:B------:R-:W-:Y:S01]  /*45eb0*/  LEA.HI.X.SX32 R5, R11, R0, 0x1, P4 ;  /* 0x000000000b057211 */ /* 0x000fe200020f0eff */
[C---:B------:R-:W-:Y:S01]  /*45ec0*/  VIADD R11, R3.reuse, UR5 ;  /* 0x00000005030b7c36 */ /* 0x040fe20008000000 */
[----:B------:R-:W-:Y:S01]  /*45ed0*/  LEA R6, P4, R3, R2, 0x1 ;  /* 0x0000000203067211 */ /* 0x000fe200078808ff */
[----:B------:R1:W-:Y:S01]  /*45ee0*/  @P0 STG.E.U16 desc[UR20][R8.64], R7 ;  /* 0x0000000708000986 */ /* 0x0003e2000c101514 */
[----:B---3--:R-:W-:Y:S01]  /*45ef0*/  ISETP.LT.AND P0, PT, R15, UR4, !P1 ;  /* 0x000000040f007c0c */ /* 0x008fe2000cf01270 */
[----:B------:R-:W2:Y:S02]  /*45f00*/  LDCU UR4, c[0x0][0x39c] ;  /* 0x00007380ff0477ac */ /* 0x000ea40008000800 */
[----:B------:R3:W-:Y:S04]  /*45f10*/  @P2 STG.E.U16 desc[UR20][R4.64], R38 ;  /* 0x0000002604002986 */ /* 0x0007e8000c101514 */
[----:B------:R-:W2:Y:S01]  /*45f20*/  LDL.LU R15, [R1+0x11e8] ;  /* 0x0011e800010f7983 */ /* 0x000ea20000300800 */
[----:B-1----:R-:W-:Y:S01]  /*45f30*/  LEA.HI.X.SX32 R7, R3, R0, 0x1, P4 ;  /* 0x0000000003077211 */ /* 0x002fe200020f0eff */
[----:B------:R-:W-:-:S02]  /*45f40*/  VIADD R3, R11, UR5 ;  /* 0x000000050b037c36 */ /* 0x000fc40008000000 */
[----:B------:R-:W2:Y:S04]  /*45f50*/  LDL.LU R17, [R1+0x11e0] ;  /* 0x0011e00001117983 */ /* 0x000ea80000300800 */
[----:B------:R-:W2:Y:S01]  /*45f60*/  LDL.LU R16, [R1+0x11ac] ;  /* 0x0011ac0001107983 */ /* 0x000ea20000300800 */
[----:B----4-:R-:W-:Y:S01]  /*45f70*/  ISETP.LT.AND P2, PT, R10, UR6, !P1 ;  /* 0x000000060a007c0c */ /* 0x010fe2000cf41270 */
[----:B------:R-:W1:Y:S01]  /*45f80*/  LDCU UR6, c[0x0][0x39c] ;  /* 0x00007380ff0677ac */ /* 0x000e620008000800 */
[----:B------:R-:W-:-:S04]  /*45f90*/  LEA R10, P4, R11, R2, 0x1 ;  /* 0x000000020b0a7211 */ /* 0x000fc800078808ff */
[----:B------:R-:W-:Y:S02]  /*45fa0*/  LEA.HI.X.SX32 R11, R11, R0, 0x1, P4 ;  /* 0x000000000b0b7211 */ /* 0x000fe400020f0eff */
[----:B-----5:R-:W-:Y:S01]  /*45fb0*/  ISETP.LT.AND P4, PT, R14, UR7, !P1 ;  /* 0x000000070e007c0c */ /* 0x020fe2000cf81270 */
[----:B------:R-:W4:Y:S01]  /*45fc0*/  LDCU UR7, c[0x0][0x39c] ;  /* 0x00007380ff0777ac */ /* 0x000f220008000800 */
[----:B------:R-:W0:Y:S01]  /*45fd0*/  LDL.LU R14, [R1+0x118c] ;  /* 0x00118c00010e7983 */ /* 0x000e220000300800 */
[----:B---3--:R-:W-:Y:S02]  /*45fe0*/  PRMT R5, R38, 0x7632, R5 ;  /* 0x0000763226057816 */ /* 0x008fe40000000005 */
[----:B------:R-:W-:-:S03]  /*45ff0*/  F2FP.F16.F32.PACK_AB R40, R41, R40 ;  /* 0x000000282928723e */ /* 0x000fc600000000ff */
[----:B------:R3:W-:Y:S01]  /*46000*/  @P5 STG.E.U16 desc[UR20][R6.64], R5 ;  /* 0x0000000506005986 */ /* 0x0007e2000c101514 */
[----:B------:R-:W-:-:S03]  /*46010*/  LEA R4, P5, R3, R2, 0x1 ;  /* 0x0000000203047211 */ /* 0x000fc600078a08ff */
[----:B------:R-:W-:Y:S01]  /*46020*/  @P3 STG.E.U16 desc[UR20][R10.64], R40 ;  /* 0x000000280a003986 */ /* 0x000fe2000c101514 */
[C---:B---3--:R-:W-:Y:S01]  /*46030*/  LEA.HI.X.SX32 R5, R3.reuse, R0, 0x1, P5 ;  /* 0x0000000003057211 */ /* 0x048fe200028f0eff */
[----:B------:R-:W-:Y:S01]  /*46040*/  VIADD R3, R3, UR5 ;  /* 0x0000000503037c36 */ /* 0x000fe20008000000 */
[----:B--2---:R-:W-:Y:S01]  /*46050*/  ISETP.LT.AND P3, PT, R13, UR4, !P1 ;  /* 0x000000040d007c0c */ /* 0x004fe2000cf61270 */
[----:B------:R-:W2:Y:S02]  /*46060*/  LDCU UR4, c[0x0][0x39c] ;  /* 0x00007380ff0477ac */ /* 0x000ea40008000800 */
[----:B------:R-:W-:Y:S01]  /*46070*/  VIADD R13, R3, UR5 ;  /* 0x00000005030d7c36 */ /* 0x000fe20008000000 */
[----:B------:R-:W-:-:S04]  /*46080*/  PRMT R7, R40, 0x7632, R7 ;  /* 0x0000763228077816 */ /* 0x000fc80000000007 */
[-C--:B------:R-:W-:Y:S01]  /*46090*/  LEA R8, P5, R13, R2.reuse, 0x1 ;  /* 0x000000020d087211 */ /* 0x080fe200078a08ff */
[----:B------:R3:W-:Y:S01]  /*460a0*/  @P0 STG.E.U16 desc[UR20][R4.64], R7 ;  /* 0x0000000704000986 */ /* 0x0007e2000c101514 */
[----:B------:R-:W-:Y:S02]  /*460b0*/  LEA R6, P0, R3, R2, 0x1 ;  /* 0x0000000203067211 */ /* 0x000fe400078008ff */
[C---:B------:R-:W-:Y:S01]  /*460c0*/  LEA.HI.X.SX32 R9, R13.reuse, R0, 0x1, P5 ;  /* 0x000000000d097211 */ /* 0x040fe200028f0eff */
[----:B------:R-:W-:Y:S01]  /*460d0*/  VIADD R13, R13, UR5 ;  /* 0x000000050d0d7c36 */ /* 0x000fe20008000000 */
[----:B------:R-:W-:Y:S02]  /*460e0*/  F2FP.F16.F32.PACK_AB R42, R43, R42 ;  /* 0x0000002a2b2a723e */ /* 0x000fe400000000ff */
[----:B---3--:R-:W-:Y:S02]  /*460f0*/  LEA.HI.X.SX32 R7, R3, R0, 0x1, P0 ;  /* 0x0000000003077211 */ /* 0x008fe400000f0eff */
[----:B------:R-:W-:-:S03]  /*46100*/  LEA R4, P5, R13, R2, 0x1 ;  /* 0x000000020d047211 */ /* 0x000fc600078a08ff */
[----:B------:R3:W-:Y:S01]  /*46110*/  @P2 STG.E.U16 desc[UR20][R6.64], R42 ;  /* 0x0000002a06002986 */ /* 0x0007e2000c101514 */
[----:B-1----:R-:W-:Y:S01]  /*46120*/  ISETP.LT.AND P0, PT, R15, UR6, !P1 ;  /* 0x000000060f007c0c */ /* 0x002fe2000cf01270 */
[----:B------:R-:W1:Y:S02]  /*46130*/  LDCU UR6, c[0x0][0x39c] ;  /* 0x00007380ff0677ac */ /* 0x000e640008000800 */
[----:B------:R-:W5:Y:S04]  /*46140*/  LDL.LU R15, [R1+0x1154] ;  /* 0x00115400010f7983 */ /* 0x000f680000300800 */
[----:B------:R-:W1:Y:S01]  /*46150*/  LDL.LU R10, [R1+0xf14] ;  /* 0x000f1400010a7983 */ /* 0x000e620000300800 */
[----:B--2---:R-:W-:Y:S01]  /*46160*/  ISETP.LT.AND P2, PT, R17, UR4, !P1 ;  /* 0x0000000411007c0c */ /* 0x004fe2000cf41270 */
[----:B------:R-:W5:Y:S01]  /*46170*/  LDCU UR4, c[0x0][0x39c] ;  /* 0x00007380ff0477ac */ /* 0x000f620008000800 */
[----:B------:R-:W-:Y:S01]  /*46180*/  LEA.HI.X.SX32 R5, R13, R0, 0x1, P5 ;  /* 0x000000000d057211 */ /* 0x000fe200028f0eff */
[----:B------:R-:W2:Y:S01]  /*46190*/  LDL.LU R17, [R1+0xf04] ;  /* 0x000f040001117983 */ /* 0x000ea20000300800 */
[----:B0-----:R-:W-:-:S02]  /*461a0*/  ISETP.LT.AND P5, PT, R14, UR8, !P1 ;  /* 0x000000080e007c0c */ /* 0x001fc4000cfa1270 */
[----:B------:R-:W-:Y:S01]  /*461b0*/  PRMT R3, R42, 0x7632, R3 ;  /* 0x000076322a037816 */ /* 0x000fe20000000003 */
[----:B------:R-:W2:Y:S01]  /*461c0*/  LDL.LU R14, [R1+0x1144] ;  /* 0x00114400010e7983 */ /* 0x000ea20000300800 */
[----:B------:R-:W-:Y:S01]  /*461d0*/  F2FP.F16.F32.PACK_AB R44, R45, R44 ;  /* 0x0000002c2d2c723e */ /* 0x000fe200000000ff */
[----:B------:R-:W-:Y:S01]  /*461e0*/  VIADD R13, R13, UR5 ;  /* 0x000000050d0d7c36 */ /* 0x000fe20008000000 */
[----:B------:R-:W2:Y:S01]  /*461f0*/  LDCU UR8, c[0x0][0x39c] ;  /* 0x00007380ff0877ac */ /* 0x000ea20008000800 */
[----:B------:R0:W-:Y:S04]  /*46200*/  @P4 STG.E.U16 desc[UR20][R8.64], R3 ;  /* 0x0000000308004986 */ /* 0x0001e8000c101514 */
[----:B------:R4:W-:Y:S01]  /*46210*/  @P3 STG.E.U16 desc[UR20][R4.64], R44 ;  /* 0x0000002c04003986 */ /* 0x0009e2000c101514 */
[C---:B---3--:R-:W-:Y:S01]  /*46220*/  LEA R6, P3, R13.reuse, R2, 0x1 ;  /* 0x000000020d067211 */ /* 0x048fe200078608ff */
[----:B0-----:R-:W-:-:S03]  /*46230*/  VIADD R3, R13, UR5 ;  /* 0x000000050d037c36 */ /* 0x001fc60008000000 */
[----:B------:R-:W-:Y:S01]  /*46240*/  LEA.HI.X.SX32 R7, R13, R0, 0x1, P3 ;  /* 0x000000000d077211 */ /* 0x000fe200018f0eff */
[C---:B------:R-:W-:Y:S01]  /*46250*/  VIADD R11, R3.reuse, UR5 ;  /* 0x00000005030b7c36 */ /* 0x040fe20008000000 */
[----:B------:R-:W-:Y:S02]  /*46260*/  LEA R8, P3, R3, R2, 0x1 ;  /* 0x0000000203087211 */ /* 0x000fe400078608ff */
[----:B----4-:R-:W-:Y:S02]  /*46270*/  PRMT R5, R44, 0x7632, R5 ;  /* 0x000076322c057816 */ /* 0x010fe40000000005 */
[----:B------:R-:W-:Y:S02]  /*46280*/  F2FP.F16.F32.PACK_AB R46, R47, R46 ;  /* 0x0000002e2f2e723e */ /* 0x000fe400000000ff */
[----:B------:R-:W-:Y:S01]  /*46290*/  LEA.HI.X.SX32 R9, R3, R0, 0x1, P3 ;  /* 0x0000000003097211 */ /* 0x000fe200018f0eff */
[C---:B------:R-:W-:Y:S01]  /*462a0*/  VIADD R3, R11.reuse, UR5 ;  /* 0x000000050b037c36 */ /* 0x040fe20008000000 */
[C---:B------:R-:W-:Y:S01]  /*462b0*/  LEA R4, P3, R11.reuse, R2, 0x1 ;  /* 0x000000020b047211 */ /* 0x040fe200078608ff */
[----:B------:R0:W-:Y:S04]  /*462c0*/  @P0 STG.E.U16 desc[UR20][R6.64], R5 ;  /* 0x0000000506000986 */ /* 0x0001e8000c101514 */
[----:B------:R-:W-:Y:S01]  /*462d0*/  @P2 STG.E.U16 desc[UR20][R8.64], R46 ;  /* 0x0000002e08002986 */ /* 0x000fe2000c101514 */
[----:B------:R-:W-:Y:S01]  /*462e0*/  ISETP.LT.AND P4, PT, R16, UR7, !P1 ;  /* 0x0000000710007c0c */ /* 0x000fe2000cf81270 */
[----:B------:R-:W3:Y:S02]  /*462f0*/  LDCU UR7, c[0x0][0x39c] ;  /* 0x00007380ff0777ac */ /* 0x000ee40008000800 */
[----:B------:R-:W4:Y:S01]  /*46300*/  LDL.LU R16, [R1+0x1110] ;  /* 0x0011100001107983 */ /* 0x000f220000300800 */
[----:B0-----:R-:W-:-:S02]  /*46310*/  LEA.HI.X.SX32 R5, R11, R0, 0x1, P3 ;  /* 0x000000000b057211 */ /* 0x001fc400018f0eff */
[----:B-1----:R-:W-:Y:S01]  /*46320*/  ISETP.LT.AND P2, PT, R10, UR6, !P1 ;  /* 0x000000060a007c0c */ /* 0x002fe2000cf41270 */
[----:B------:R-:W0:Y:S01]  /*46330*/  LDCU UR6, c[0x0][0x39c] ;  /* 0x00007380ff0677ac */ /* 0x000e220008000800 */
[----:B------:R-:W-:Y:S02]  /*46340*/  LEA R10, P3, R3, R2, 0x1 ;  /* 0x00000002030a7211 */ /* 0x000fe400078608ff */
[----:B-----5:R-:W-:Y:S01]  /*46350*/  ISETP.LT.AND P0, PT, R15, UR4, !P1 ;  /* 0x000000040f007c0c */ /* 0x020fe2000cf01270 */
[----:B------:R-:W4:Y:S01]  /*46360*/  LDCU UR4, c[0x0][0x39c] ;  /* 0x00007380ff0477ac */ /* 0x000f220008000800 */
[----:B------:R-:W-:Y:S01]  /*46370*/  LEA.HI.X.SX32 R11, R3, R0, 0x1, P3 ;  /* 0x00000000030b7211 */ /* 0x000fe200018f0eff */
[----:B------:R-:W0:Y:S01]  /*46380*/  LDL.LU R15, [R1+0x10c0] ;  /* 0x0010c000010f7983 */ /* 0x000e220000300800 */
[----:B--2---:R-:W-:Y:S02]  /*46390*/  ISETP.LT.AND P3, PT, R14, UR8, !P1 ;  /* 0x000000080e007c0c */ /* 0x004fe4000cf61270 */
[----:B------:R-:W-:Y:S01]  /*463a0*/  PRMT R7, R46, 0x7632, R7 ;  /* 0x000076322e077816 */ /* 0x000fe20000000007 */
[----:B------:R-:W2:Y:S01]  /*463b0*/  LDL.LU R14, [R1+0x102c] ;  /* 0x00102c00010e7983 */ /* 0x000ea20000300800 */
[----:B------:R-:W-:Y:S01]  /*463c0*/  F2FP.F16.F32.PACK_AB R48, R49, R48 ;  /* 0x000000303130723e */ /* 0x000fe200000000ff */
[----:B------:R-:W-:Y:S01]  /*463d0*/  VIADD R3, R3, UR5 ;  /* 0x0000000503037c36 */ /* 0x000fe20008000000 */
[----:B------:R-:W-:Y:S01]  /*463e0*/  F2FP.F16.F32.PACK_AB R50, R51, R50 ;  /* 0x000000323332723e */ /* 0x000fe200000000ff */
[----:B------:R1:W-:Y:S01]  /*463f0*/  @P4 STG.E.U16 desc[UR20][R4.64], R7 ;  /* 0x0000000704004986 */ /* 0x0003e2000c101514 */
[----:B------:R-:W-:Y:S01]  /*46400*/  F2FP.F16.F32.PACK_AB R52, R53, R52 ;  /* 0x000000343534723e */ /* 0x000fe200000000ff */
[----:B------:R-:W5:Y:S02]  /*46410*/  LDCU UR8, c[0x0][0x39c] ;  /* 0x00007380ff0877ac */ /* 0x000f640008000800 */
[----:B------:R-:W-:Y:S01]  /*46420*/  @P5 STG.E.U16 desc[UR20][R10.64], R48 ;  /* 0x000000300a005986 */ /* 0x000fe2000c101514 */
[----:B------:R-:W-:-:S03]  /*46430*/  LEA R6, P5, R3, R2, 0x1 ;  /* 0x0000000203067211 */ /* 0x000fc600078a08ff */
[----:B------:R-:W5:Y:S01]  /*46440*/  LDL.LU R13, [R1+0x1020] ;  /* 0x00102000010d7983 */ /* 0x000f620000300800 */
[----:B------:R-:W-:Y:S02]  /*46450*/  PRMT R12, R48, 0x7632, R12 ;  /* 0x00007632300c7816 */ /* 0x000fe4000000000c */
[----:B-1----:R-:W-:-:S05]  /*46460*/  LEA.HI.X.SX32 R7, R3, R0, 0x1, P5 ;  /* 0x0000000003077211 */ /* 0x002fca00028f0eff */
[----:B------:R1:W-:Y:S01]  /*46470*/  @P0 STG.E.U16 desc[UR20][R6.64], R12 ;  /* 0x0000000c06000986 */ /* 0x0003e2000c101514 */
[----:B------:R-:W-:Y:S01]  /*46480*/  VIADD R9, R3, UR5 ;  /* 0x0000000503097c36 */ /* 0x000fe20008000000 */
[----:B---3--:R-:W-:Y:S01]  /*46490*/  ISETP.LT.AND P4, PT, R17, UR7, !P1 ;  /* 0x0000000711007c0c */ /* 0x008fe2000cf81270 */
[----:B------:R-:W2:Y:S01]  /*464a0*/  LDCU UR7, c[0x0][0x39c] ;  /* 0x00007380ff0777ac */ /* 0x000ea20008000800 */
[----:B-1----:R-:W3:Y:S02]  /*464b0*/  LDL.LU R12, [R1+0x101c] ;  /* 0x00101c00010c7983 */ /* 0x002ee40000300800 */
[C---:B------:R-:W-:Y:S02]  /*464c0*/  LEA R4, P5, R9.reuse, R2, 0x1 ;  /* 0x0000000209047211 */ /* 0x040fe400078a08ff */
[----:B------:R-:W3:Y:S01]  /*464d0*/  LDL.LU R17, [R1+0xefc] ;  /* 0x000efc0001117983 */ /* 0x000ee20000300800 */
[C---:B------:R-:W-:Y:S01]  /*464e0*/  VIADD R3, R9.reuse, UR5 ;  /* 0x0000000509037c36 */ /* 0x040fe20008000000 */
[----:B------:R-:W-:-:S04]  /*464f0*/  LEA.HI.X.SX32 R5, R9, R0, 0x1, P5 ;  /* 0x0000000009057211 */ /* 0x000fc800028f0eff */
[C---:B------:R-:W-:Y:S01]  /*46500*/  LEA R8, P5, R3.reuse, R2, 0x1 ;  /* 0x0000000203087211 */ /* 0x040fe200078a08ff */
[----:B------:R1:W-:Y:S03]  /*46510*/  @P2 STG.E.U16 desc[UR20][R4.64], R50 ;  /* 0x0000003204002986 */ /* 0x0003e6000c101514 */
[----:B------:R-:W-:Y:S02]  /*46520*/  LEA.HI.X.SX32 R9, R3, R0, 0x1, P5 ;  /* 0x0000000003097211 */ /* 0x000fe400028f0eff */
[----:B----4-:R-:W-:Y:S01]  /*46530*/  ISETP.LT.AND P0, PT, R16, UR4, !P1 ;  /* 0x0000000410007c0c */ /* 0x010fe2000cf01270 */
[----:B------:R-:W5:Y:S01]  /*46540*/  LDCU UR4, c[0x0][0x39c] ;  /* 0x00007380ff0477ac */ /* 0x000f620008000800 */
[----:B------:R-:W4:Y:S01]  /*46550*/  LDL.LU R16, [R1+0xef0] ;  /* 0x000ef00001107983 */ /* 0x000f220000300800 */
[----:B-1----:R-:W-:Y:S02]  /*46560*/  PRMT R5, R50, 0x7632, R5 ;  /* 0x0000763232057816 */ /* 0x002fe40000000005 */
[----:B0-----:R-:W-:Y:S01]  /*46570*/  ISETP.LT.AND P2, PT, R15, UR6, !P1 ;  /* 0x000000060f007c0c */ /* 0x001fe2000cf41270 */
[----:B------:R-:W-:-:S02]  /*46580*/  VIADD R11, R3, UR5 ;  /* 0x00000005030b7c36 */ /* 0x000fc40008000000 */
[----:B------:R0:W-:Y:S01]  /*46590*/  @P4 STG.E.U16 desc[UR20][R8.64], R5 ;  /* 0x0000000508004986 */ /* 0x0001e2000c101514 */
[----:B------:R-:W3:Y:S03]  /*465a0*/  LDCU UR6, c[0x0][0x39c] ;  /* 0x00007380ff0677ac */ /* 0x000ee60008000800 */
[----:B------:R-:W4:Y:S01]  /*465b0*/  LDL.LU R15, [R1+0x1014] ;  /* 0x00101400010f7983 */ /* 0x000f220000300800 */
[----:B--2---:R-:W-:Y:S01]  /*465c0*/  ISETP.LT.AND P4, PT, R14, UR7, !P1 ;  /* 0x000000070e007c0c */ /* 0x004fe2000cf81270 */
[C---:B------:R-:W-:Y:S02]  /*465d0*/  VIADD R3, R11.reuse, UR5 ;  /* 0x000000050b037c36 */ /* 0x040fe40008000000 */
[----:B------:R-:W2:Y:S01]  /*465e0*/  LDL.LU R14, [R1+0x1000] ;  /* 0x00100000010e7983 */ /* 0x000ea20000300800 */
[C---:B------:R-:W-:Y:S01]  /*465f0*/  LEA R10, P5, R11.reuse, R2, 0x1 ;  /* 0x000000020b0a7211 */ /* 0x040fe200078a08ff */
[----:B------:R-:W4:Y:S03]  /*46600*/  LDCU UR7, c[0x0][0x39c] ;  /* 0x00007380ff0777ac */ /* 0x000f260008000800 */
[----:B------:R-:W-:-:S02]  /*46610*/  LEA.HI.X.SX32 R11, R11, R0, 0x1, P5 ;  /* 0x000000000b0b7211 */ /* 0x000fc400028f0eff */
[C---:B------:R-:W-:Y:S02]  /*46620*/  LEA R4, P5, R3.reuse, R2, 0x1 ;  /* 0x0000000203047211 */ /* 0x040fe400078a08ff */
[----:B------:R-:W-:Y:S01]  /*46630*/  PRMT R7, R52, 0x7632, R7 ;  /* 0x0000763234077816 */ /* 0x000fe20000000007 */
[----:B------:R-:W-:Y:S01]  /*46640*/  @P3 STG.E.U16 desc[UR20][R10.64], R52 ;  /* 0x000000340a003986 */ /* 0x000fe2000c101514 */
[C---:B0-----:R-:W-:Y:S01]  /*46650*/  LEA.HI.X.SX32 R5, R3.reuse, R0, 0x1, P5 ;  /* 0x0000000003057211 */ /* 0x041fe200028f0eff */
[----:B------:R-:W-:Y:S01]  /*46660*/  VIADD R3, R3, UR5 ;  /* 0x0000000503037c36 */ /* 0x000fe20008000000 */
[----:B-----5:R-:W-:Y:S01]  /*46670*/  ISETP.LT.AND P3, PT, R13, UR4, !P1 ;  /* 0x000000040d007c0c */ /* 0x020fe2000cf61270 */
[----:B------:R-:W0:Y:S02]  /*46680*/  LDCU UR4, c[0x0][0x39c] ;  /* 0x00007380ff0477ac */ /* 0x000e240008000800 */
[C---:B------:R-:W-:Y:S01]  /*46690*/  VIADD R13, R3.reuse, UR5 ;  /* 0x00000005030d7c36 */ /* 0x040fe20008000000 */
[----:B------:R1:W-:Y:S01]  /*466a0*/  @P0 STG.E.U16 desc[UR20][R4.64], R7 ;  /* 0x0000000704000986 */ /* 0x0003e2000c101514 */
[----:B------:R-:W-:-:S02]  /*466b0*/  LEA R6, P0, R3, R2, 0x1 ;  /* 0x0000000203067211 */ /* 0x000fc400078008ff */
[----:B------:R-:W-:Y:S02]  /*466c0*/  F2FP.F16.F32.PACK_AB R54, R55, R54 ;  /* 0x000000363736723e */ /* 0x000fe400000000ff */
[----:B------:R-:W-:-:S04]  /*466d0*/  LEA R8, P5, R13, R2, 0x1 ;  /* 0x000000020d087211 */ /* 0x000fc800078a08ff */
[-C--:B------:R-:W-:Y:S02]  /*466e0*/  LEA.HI.X.SX32 R9, R13, R0.reuse, 0x1, P5 ;  /* 0x000000000d097211 */ /* 0x080fe400028f0eff */
[----:B-1----:R-:W-:Y:S02]  /*466f0*/  LEA.HI.X.SX32 R7, R3, R0, 0x1, P0 ;  /* 0x0000000003077211 */ /* 0x002fe400000f0eff */
[----:B---3--:R-:W-:Y:S01]  /*46700*/  ISETP.LT.AND P0, PT, R12, UR6, !P1 ;  /* 0x000000060c007c0c */ /* 0x008fe2000cf01270 */
[----:B------:R-:W-:Y:S01]  /*46710*/  VIADD R13, R13, UR5 ;  /* 0x000000050d0d7c36 */ /* 0x000fe20008000000 */
[----:B------:R-:W3:Y:S01]  /*46720*/  LDL.LU R12, [R1+0xff8] ;  /* 0x000ff800010c7983 */ /* 0x000ee20000300800 */
[----:B------:R-:W-:Y:S01]  /*46730*/  PRMT R3, R54, 0x7632, R3 ;  /* 0x0000763236037816 */ /* 0x000fe20000000003 */
[----:B------:R-:W3:Y:S02]  /*46740*/  LDCU UR6, c[0x0][0x39c] ;  /* 0x00007380ff0677ac */ /* 0x000ee40008000800 */
[----:B------:R-:W5:Y:S04]  /*46750*/  LDL.LU R10, [R1+0xf84] ;  /* 0x000f8400010a7983 */ /* 0x000f680000300800 */
[----:B------:R1:W-:Y:S01]  /*46760*/  @P2 STG.E.U16 desc[UR20][R6.64], R54 ;  /* 0x0000003606002986 */ /* 0x0003e2000c101514 */
[----:B0-----:R-:W-:Y:S01]  /*46770*/  ISETP.LT.AND P2, PT, R17, UR4, !P1 ;  /* 0x0000000411007c0c */ /* 0x001fe2000cf41270 */
[----:B------:R-:W2:Y:S02]  /*46780*/  LDCU UR4, c[0x0][0x39c] ;  /* 0x00007380ff0477ac */ /* 0x000ea40008000800 */
[----:B------:R-:W-:Y:S01]  /*46790*/  @P4 STG.E.U16 desc[UR20][R8.64], R3 ;  /* 0x0000000308004986 */ /* 0x000fe2000c101514 */
[----:B------:R-:W-:-:S02]  /*467a0*/  LEA R4, P4, R13, R2, 0x1 ;  /* 0x000000020d047211 */ /* 0x000fc400078808ff */
[----:B------:R-:W-:Y:S02]  /*467b0*/  F2FP.F16.F32.PACK_AB R56, R57, R56 ;  /* 0x000000383938723e */ /* 0x000fe400000000ff */
[C---:B------:R-:W-:Y:S01]  /*467c0*/  LEA.HI.X.SX32 R5, R13.reuse, R0, 0x1, P4 ;  /* 0x000000000d057211 */ /* 0x040fe200020f0eff */
[----:B------:R-:W-:-:S04]  /*467d0*/  VIADD R13, R13, UR5 ;  /* 0x000000050d0d7c36 */ /* 0x000fc80008000000 */
[----:B------:R0:W-:Y:S01]  /*467e0*/  @P3 STG.E.U16 desc[UR20][R4.64], R56 ;  /* 0x0000003804003986 */ /* 0x0001e2000c101514 */
[----:B-1----:R-:W-:-:S04]  /*467f0*/  LEA R6, P3, R13, R2, 0x1 ;  /* 0x000000020d067211 */ /* 0x002fc800078608ff */
[----:B------:R-:W-:Y:S02]  /*46800*/  LEA.HI.X.SX32 R7, R13, R0, 0x1, P3 ;  /* 0x000000000d077211 */ /* 0x000fe400018f0eff */
[----:B0-----:R-:W-:-:S05]  /*46810*/  PRMT R5, R56, 0x7632, R5 ;  /* 0x0000763238057816 */ /* 0x001fca0000000005 */
[----:B------:R0:W-:Y:S01]  /*46820*/  @P0 STG.E.U16 desc[UR20][R6.64], R5 ;  /* 0x0000000506000986 */ /* 0x0001e2000c101514 */
[----:B----4-:R-:W-:Y:S01]  /*46830*/  ISETP.LT.AND P5, PT, R16, UR7, !P1 ;  /* 0x0000000710007c0c */ /* 0x010fe2000cfa1270 */
[----:B------:R-:W-:Y:S01]  /*46840*/  VIADD R3, R13, UR5 ;  /* 0x000000050d037c36 */ /* 0x000fe20008000000 */
[----:B------:R-:W5:Y:S01]  /*46850*/  LDCU UR7, c[0x0][0x39c] ;  /* 0x00007380ff0777ac */ /* 0x000f620008000800 */
[----:B--2---:R-:W-:Y:S02]  /*46860*/  ISETP.LT.AND P0, PT, R14, UR4, !P1 ;  /* 0x000000040e007c0c */ /* 0x004fe4000cf01270 */
[C---:B------:R-:W-:Y:S01]  /*46870*/  VIADD R11, R3.reuse, UR5 ;  /* 0x00000005030b7c36 */ /* 0x040fe20008000000 */
[----:B------:R-:W2:Y:S01]  /*46880*/  LDL.LU R14, [R1+0xf80] ;  /* 0x000f8000010e7983 */ /* 0x000ea20000300800 */
[C---:B------:R-:W-:Y:S01]  /*46890*/  LEA R8, P3, R3.reuse, R2, 0x1 ;  /* 0x0000000203087211 */ /* 0x040fe200078608ff */
[----:B------:R-:W2:Y:S02]  /*468a0*/  LDCU UR4, c[0x0][0x39c] ;  /* 0x00007380ff0477ac */ /* 0x000ea40008000800 */
[----:B------:R-:W4:Y:S04]  /*468b0*/  LDL.LU R18, [R1+0xf7c] ;  /* 0x000f7c0001127983 */ /* 0x000f280000300800 */
[----:B------:R-:W4:Y:S01]  /*468c0*/  LDL.LU R16, [R1+0xeec] ;  /* 0x000eec0001107983 */ /* 0x000f220000300800 */
[----:B------:R-:W-:-:S02]  /*468d0*/  LEA.HI.X.SX32 R9, R3, R0, 0x1, P3 ;  /* 0x0000000003097211 */ /* 0x000fc400018f0eff */
[----:B------:R-:W-:Y:S02]  /*468e0*/  LEA R4, P3, R11, R2, 0x1 ;  /* 0x000000020b047211 */ /* 0x000fe400078608ff */
[----:B------:R-:W-:Y:S02]  /*468f0*/  F2FP.F16.F32.PACK_AB R58, R59, R58 ;  /* 0x0000003a3b3a723e */ /* 0x000fe400000000ff */
[C---:B0-----:R-:W-:Y:S01]  /*46900*/  LEA.HI.X.SX32 R5, R11.reuse, R0, 0x1, P3 ;  /* 0x000000000b057211 */ /* 0x041fe200018f0eff */
[----:B------:R-:W-:Y:S01]  /*46910*/  VIADD R11, R11, UR5 ;  /* 0x000000050b0b7c36 */ /* 0x000fe20008000000 */
[----:B------:R-:W-:Y:S01]  /*46920*/  PRMT R7, R58, 0x7632, R7 ;  /* 0x000076323a077816 */ /* 0x000fe20000000007 */
[----:B------:R0:W-:Y:S02]  /*46930*/  @P2 STG.E.U16 desc[UR20][R8.64], R58 ;  /* 0x0000003a08002986 */ /* 0x0001e4000c101514 */
[----:B------:R-:W-:Y:S02]  /*46940*/  VIADD R3, R11, UR5 ;  /* 0x000000050b037c36 */ /* 0x000fe40008000000 */
[----:B------:R1:W-:Y:S01]  /*46950*/  @P5 STG.E.U16 desc[UR20][R4.64], R7 ;  /* 0x0000000704005986 */ /* 0x0003e2000c101514 */
[----:B------:R-:W-:Y:S01]  /*46960*/  ISETP.LT.AND P4, PT, R15, UR8, !P1 ;  /* 0x000000080f007c0c */ /* 0x000fe2000cf81270 */
[----:B0-----:R-:W-:Y:S01]  /*46970*/  VIADD R9, R3, UR5 ;  /* 0x0000000503097c36 */ /* 0x001fe20008000000 */
[----:B-----5:R-:W-:-:S03]  /*46980*/  ISETP.LT.AND P2, PT, R10, UR7, !P1 ;  /* 0x000000070a007c0c */ /* 0x020fc6000cf41270 */
[----:B------:R-:W-:Y:S01]  /*46990*/  VIADD R13, R9, UR5 ;  /* 0x00000005090d7c36 */ /* 0x000fe20008000000 */
[C---:B------:R-:W-:Y:S01]  /*469a0*/  LEA R10, P5, R11.reuse, R2, 0x1 ;  /* 0x000000020b0a7211 */ /* 0x040fe200078a08ff */
[----:B------:R-:W0:Y:S03]  /*469b0*/  LDCU UR7, c[0x0][0x39c] ;  /* 0x00007380ff0777ac */ /* 0x000e260008000800 */
[----:B------:R-:W-:Y:S02]  /*469c0*/  LEA.HI.X.SX32 R11, R11, R0, 0x1, P5 ;  /* 0x000000000b0b7211 */ /* 0x000fe400028f0eff */
[----:B------:R-:W-:Y:S02]  /*469d0*/  LEA R6, P5, R3, R2, 0x1 ;  /* 0x0000000203067211 */ /* 0x000fe400078a08ff */
[----:B------:R-:W-:Y:S02]  /*469e0*/  F2FP.F16.F32.PACK_AB R60, R61, R60 ;  /* 0x0000003c3d3c723e */ /* 0x000fe400000000ff */
[----:B-1----:R-:W-:Y:S01]  /*469f0*/  LEA.HI.X.SX32 R7, R3, R0, 0x1, P5 ;  /* 0x0000000003077211 */ /* 0x002fe200028f0eff */
[----:B------:R-:W-:Y:S01]  /*46a00*/  VIADD R3, R13, UR5 ;  /* 0x000000050d037c36 */ /* 0x000fe20008000000 */
[----:B---3--:R-:W-:Y:S01]  /*46a10*/  ISETP.LT.AND P3, PT, R12, UR6, !P1 ;  /* 0x000000060c007c0c */ /* 0x008fe2000cf61270 */
[----:B------:R-:W4:Y:S01]  /*46a20*/  LDCU UR6, c[0x0][0x39c] ;  /* 0x00007380ff0677ac */ /* 0x000f220008000800 */
[----:B------:R-:W-:Y:S01]  /*46a30*/  PRMT R5, R60, 0x7632, R5 ;  /* 0x000076323c057816 */ /* 0x000fe20000000005 */
[----:B------:R-:W-:Y:S01]  /*46a40*/  VIADD R15, R3, UR5 ;  /* 0x00000005030f7c36 */ /* 0x000fe20008000000 */
[----:B------:R-:W-:Y:S01]  /*46a50*/  @P4 STG.E.U16 desc[UR20][R10.64], R60 ;  /* 0x0000003c0a004986 */ /* 0x000fe2000c101514 */
[----:B------:R-:W-:-:S02]  /*46a60*/  LEA R4, P4, R9, R2, 0x1 ;  /* 0x0000000209047211 */ /* 0x000fc400078808ff */
[----:B------:R-:W-:Y:S01]  /*46a70*/  LEA R8, P5, R13, R2, 0x1 ;  /* 0x000000020d087211 */ /* 0x000fe200078a08ff */
[----:B------:R-:W-:Y:S01]  /*46a80*/  VIADD R17, R15, UR5 ;  /* 0x000000050f117c36 */ /* 0x000fe20008000000 */
[----:B------:R1:W-:Y:S03]  /*46a90*/  @P0 STG.E.U16 desc[UR20][R6.64], R5 ;  /* 0x0000000506000986 */ /* 0x0003e6000c101514 */
[----:B------:R-:W-:Y:S01]  /*46aa0*/  VIADD R19, R17, UR5 ;  /* 0x0000000511137c36 */ /* 0x000fe20008000000 */
[-C--:B-1----:R-:W-:Y:S02]  /*46ab0*/  LEA.HI.X.SX32 R5, R9, R0.reuse, 0x1, P4 ;  /* 0x0000000009057211 */ /* 0x082fe400020f0eff */
[----:B------:R-:W-:Y:S02]  /*46ac0*/  LEA.HI.X.SX32 R9, R13, R0, 0x1, P5 ;  /* 0x000000000d097211 */ /* 0x000fe400028f0eff */
[----:B------:R-:W-:-:S02]  /*46ad0*/  LEA R12, P5, R15, R2, 0x1 ;  /* 0x000000020f0c7211 */ /* 0x000fc400078a08ff */
[----:B------:R-:W-:Y:S02]  /*46ae0*/  LEA R10, P0, R3, R2, 0x1 ;  /* 0x00000002030a7211 */ /* 0x000fe400078008ff */
[-C--:B------:R-:W-:Y:S02]  /*46af0*/  LEA.HI.X.SX32 R13, R15, R0.reuse, 0x1, P5 ;  /* 0x000000000f0d7211 */ /* 0x080fe400028f0eff */
[----:B------:R-:W-:Y:S02]  /*46b00*/  LEA.HI.X.SX32 R11, R3, R0, 0x1, P0 ;  /* 0x00000000030b7211 */ /* 0x000fe400000f0eff */
[----:B------:R-:W-:Y:S02]  /*46b10*/  F2FP.F16.F32.PACK_AB R62, R63, R62 ;  /* 0x0000003e3f3e723e */ /* 0x000fe400000000ff */
[----:B------:R-:W-:Y:S02]  /*46b20*/  F2FP.F16.F32.PACK_AB R64, R65, R64 ;  /* 0x000000404140723e */ /* 0x000fe400000000ff */
[----:B------:R-:W-:-:S02]  /*46b30*/  F2FP.F16.F32.PACK_AB R66, R67, R66 ;  /* 0x000000424342723e */ /* 0x000fc400000000ff */
[----:B------:R-:W-:Y:S01]  /*46b40*/  PRMT R6, R64, 0x7632, R6 ;  /* 0x0000763240067816 */ /* 0x000fe20000000006 */
[----:B------:R1:W-:Y:S01]  /*46b50*/  @P3 STG.E.U16 desc[UR20][R4.64], R62 ;  /* 0x0000003e04003986 */ /* 0x0003e2000c101514 */
[----:B------:R-:W-:Y:S02]  /*46b60*/  PRMT R7, R66, 0x7632, R7 ;  /* 0x0000763242077816 */ /* 0x000fe40000000007 */
[----:B--2---:R-:W-:Y:S02]  /*46b70*/  ISETP.LT.AND P4, PT, R14, UR4, !P1 ;  /* 0x000000040e007c0c */ /* 0x004fe4000cf81270 */
[C---:B------:R-:W-:Y:S02]  /*46b80*/  LEA R14, P5, R19.reuse, R2, 0x1 ;  /* 0x00000002130e7211 */ /* 0x040fe400078a08ff */
[----:B----4-:R-:W-:Y:S02]  /*46b90*/  ISETP.LT.AND P0, PT, R18, UR6, !P1 ;  /* 0x0000000612007c0c */ /* 0x010fe4000cf01270 */
[----:B------:R-:W-:-:S02]  /*46ba0*/  LEA.HI.X.SX32 R15, R19, R0, 0x1, P5 ;  /* 0x00000000130f7211 */ /* 0x000fc400028f0eff */
[----:B0-----:R-:W-:Y:S02]  /*46bb0*/  ISETP.LT.AND P1, PT, R16, UR7, !P1 ;  /* 0x0000000710007c0c */ /* 0x001fe4000cf21270 */
[----:B------:R-:W-:-:S04]  /*46bc0*/  LEA R2, P5, R17, R2, 0x1 ;  /* 0x0000000211027211 */ /* 0x000fc800078a08ff */
[----:B------:R-:W-:Y:S02]  /*46bd0*/  LEA.HI.X.SX32 R3, R17, R0, 0x1, P5 ;  /* 0x0000000011037211 */ /* 0x000fe400028f0eff */
[----:B------:R-:W-:-:S05]  /*46be0*/  PRMT R0, R62, 0x7632, R0 ;  /* 0x000076323e007816 */ /* 0x000fca0000000000 */
[----:B------:R1:W-:Y:S04]  /*46bf0*/  @P2 STG.E.U16 desc[UR20][R8.64], R0 ;  /* 0x0000000008002986 */ /* 0x0003e8000c101514 */
[----:B------:R1:W-:Y:S04]  /*46c00*/  @P4 STG.E.U16 desc[UR20][R10.64], R64 ;  /* 0x000000400a004986 */ /* 0x0003e8000c101514 */
[----:B------:R1:W-:Y:S04]  /*46c10*/  @P0 STG.E.U16 desc[UR20][R12.64], R6 ;  /* 0x000000060c000986 */ /* 0x0003e8000c101514 */
[----:B------:R1:W-:Y:S04]  /*46c20*/  @P1 STG.E.U16 desc[UR20][R2.64], R66 ;  /* 0x0000004202001986 */ /* 0x0003e8000c101514 */
[----:B------:R1:W-:Y:S01]  /*46c30*/  @P6 STG.E.U16 desc[UR20][R14.64], R7 ;  /* 0x000000070e006986 */ /* 0x0003e2000c101514 */
[----:B------:R-:W-:Y:S06]  /*46c40*/  BAR.SYNC.DEFER_BLOCKING 0x0 ;  /* 0x0000000000007b1d */ /* 0x000fec0000010000 */
[----:B------:R-:W-:Y:S05]  /*46c50*/  BRA.U UP0, `(.L_x_14) ;  /* 0x0000000100a07547 */ /* 0x000fea000b800000 */
[----:B------:R-:W0:Y:S01]  /*46c60*/  S2UR UR5, SR_CgaCtaId ;  /* 0x00000000000579c3 */ /* 0x000e220000008800 */
[----:B------:R-:W-:Y:S01]  /*46c70*/  NOP ;  /* 0x0000000000007918 */ /* 0x000fe20000000000 */
[----:B------:R-:W-:Y:S01]  /*46c80*/  UMOV UR4, 0x50 ;  /* 0x0000005000047882 */ /* 0x000fe20000000000 */
[----:B-1----:R-:W-:Y:S02]  /*46c90*/  IMAD.U32 R0, RZ, RZ, UR9 ;  /* 0x00000009ff007e24 */ /* 0x002fe4000f8e00ff */
[----:B------:R-:W-:Y:S02]  /*46ca0*/  IMAD.MOV.U32 R3, RZ, RZ, 0xffff ;  /* 0x0000ffffff037424 */ /* 0x000fe400078e00ff */
[----:B------:R-:W-:Y:S01]  /*46cb0*/  IMAD.MOV.U32 R7, RZ, RZ, 0x1 ;  /* 0x00000001ff077424 */ /* 0x000fe200078e00ff */
[----:B------:R-:W-:-:S04]  /*46cc0*/  LOP3.LUT R0, R0, 0xffff, RZ, 0xc0, !PT ;  /* 0x0000ffff00007812 */ /* 0x000fc800078ec0ff */
[----:B------:R-:W-:-:S05]  /*46cd0*/  SHF.R.U32.HI R0, RZ, 0x5, R0 ;  /* 0x00000005ff007819 */ /* 0x000fca0000011600 */
[----:B------:R-:W-:Y:S01]  /*46ce0*/  VIADD R2, R0, 0x10 ;  /* 0x0000001000027836 */ /* 0x000fe20000000000 */
[----:B------:R-:W-:Y:S01]  /*46cf0*/  SHF.L.U32 R0, R3, R0, RZ ;  /* 0x0000000003007219 */ /* 0x000fe200000006ff */
[----:B0-----:R-:W-:-:S03]  /*46d00*/  ULEA UR6, UR5, UR4, 0x18 ;  /* 0x0000000405067291 */ /* 0x001fc6000f8ec0ff */
[----:B------:R-:W-:-:S04]  /*46d10*/  SHF.L.U32 R3, R7, R2, RZ ;  /* 0x0000000207037219 */ /* 0x000fc800000006ff */
[----:B------:R-:W-:Y:S02]  /*46d20*/  LOP3.LUT R0, R3, R0, RZ, 0xfc, !PT ;  /* 0x0000000003007212 */ /* 0x000fe400078efcff */
[----:B------:R-:W0:Y:S02]  /*46d30*/  LDS R5, [UR6] ;  /* 0x00000006ff057984 */ /* 0x000e240008000800 */
[C---:B------:R-:W-:Y:S02]  /*46d40*/  LOP3.LUT R2, R0.reuse, 0xffff, RZ, 0xc0, !PT ;  /* 0x0000ffff00027812 */ /* 0x040fe400078ec0ff */
[----:B0-----:R-:W-:-:S04]  /*46d50*/  LOP3.LUT R3, R0, 0xffff, R5, 0x80, !PT ;  /* 0x0000ffff00037812 */ /* 0x001fc800078e8005 */
[----:B------:R-:W-:-:S13]  /*46d60*/  ISETP.NE.AND P0, PT, R3, R2, PT ;  /* 0x000000020300720c */ /* 0x000fda0003f05270 */
[----:B------:R-:W-:Y:S05]  /*46d70*/  @P0 BRA `(.L_x_15) ;  /* 0x0000000000500947 */ /* 0x000fea0003800000 */
[----:B------:R-:W-:Y:S02]  /*46d80*/  SHF.R.U32.HI R5, RZ, 0x10, R5 ;  /* 0x00000010ff057819 */ /* 0x000fe40000011605 */
[----:B------:R-:W-:-:S04]  /*46d90*/  SHF.R.U32.HI R2, RZ, 0x10, R0 ;  /* 0x00000010ff027819 */ /* 0x000fc80000011600 */
[----:B------:R-:W-:-:S04]  /*46da0*/  LOP3.LUT R5, R5, R2, RZ, 0xc0, !PT ;  /* 0x0000000205057212 */ /* 0x000fc800078ec0ff */
[----:B------:R-:W-:-:S13]  /*46db0*/  ISETP.NE.AND P0, PT, R5, R2, PT ;  /* 0x000000020500720c */ /* 0x000fda0003f05270 */
[----:B------:R-:W-:Y:S05]  /*46dc0*/  @P0 BRA `(.L_x_16) ;  /* 0x0000000000300947 */ /* 0x000fea0003800000 */
[----:B------:R-:W-:Y:S01]  /*46dd0*/  R2UR UR4, R0 ;  /* 0x00000000000472ca */ /* 0x000fe200000e0000 */
[----:B------:R-:W-:Y:S01]  /*46de0*/  VOTEU.ANY UR5, UPT, PT ;  /* 0x0000000000057886 */ /* 0x000fe200038e0100 */
[----:B------:R-:W0:Y:S01]  /*46df0*/  S2R R0, SR_LANEID ;  /* 0x0000000000007919 */ /* 0x000e220000000000 */
[----:B------:R-:W-:-:S10]  /*46e00*/  UFLO.U32 UR5, UR5 ;  /* 0x00000005000572bd */ /* 0x000fd400080e0000 */
[----:B------:R-:W-:-:S06]  /*46e10*/  ULOP3.LUT UR4, URZ, UR4, URZ, 0x33, !UPT ;  /* 0x00000004ff047292 */ /* 0x000fcc000f8e33ff */
[----:B------:R-:W-:-:S04]  /*46e20*/  IMAD.U32 R2, RZ, RZ, UR4 ;  /* 0x00000004ff027e24 */ /* 0x000fc8000f8e00ff */
[----:B------:R-:W1:Y:S02]  /*46e30*/  REDUX UR7, R2 ;  /* 0x00000000020773c4 */ /* 0x000e640000000000 */
[----:B------:R2:W-:Y:S01]  /*46e40*/  UTCATOMSWS.AND URZ, UR4 ;  /* 0x0000000400ff79e3 */ /* 0x0005e20008000000 */
[----:B0-----:R-:W-:Y:S01]  /*46e50*/  ISETP.EQ.U32.AND P0, PT, R0, UR5, PT ;  /* 0x0000000500007c0c */ /* 0x001fe2000bf02070 */
[----:B-1----:R-:W-:-:S12]  /*46e60*/  IMAD.U32 R0, RZ, RZ, UR7 ;  /* 0x00000007ff007e24 */ /* 0x002fd8000f8e00ff */
[----:B------:R2:W-:Y:S01]  /*46e70*/  @P0 ATOMS.AND RZ, [UR6], R0 ;  /* 0x00000000ffff098c */ /* 0x0005e2000a800006 */
[----:B------:R-:W-:Y:S05]  /*46e80*/  BRA `(.L_x_14) ;  /* 0x0000000000147947 */ /* 0x000fea0003800000 */
.L_x_16:
[----:B------:R-:W-:-:S07]  /*46e90*/  MOV R2, 0x46eb0 ;  /* 0x00046eb000027802 */ /* 0x000fce0000000f00 */
[----:B------:R-:W-:Y:S05]  /*46ea0*/  CALL.REL.NOINC `($__internal_0_$__cuda_sm10x_tcgen05_guardrail_trap_col_being_dealloced_not_returned_by_alloc) ;  /* 0x00000000002c7944 */ /* 0x000fea0003c00000 */
[----:B------:R-:W-:Y:S05]  /*46eb0*/  BRA `(.L_x_14) ;  /* 0x0000000000087947 */ /* 0x000fea0003800000 */
.L_x_15:
[----:B------:R-:W-:-:S07]  /*46ec0*/  MOV R2, 0x46ee0 ;  /* 0x00046ee000027802 */ /* 0x000fce0000000f00 */
[----:B------:R-:W-:Y:S05]  /*46ed0*/  CALL.REL.NOINC `($__internal_2_$__cuda_sm10x_tcgen05_guardrail_trap_unallocated_columns_being_dealloced) ;  /* 0x0000000000387944 */ /* 0x000fea0003c00000 */
.L_x_14:
[----:B------:R-:W-:Y:S01]  /*46ee0*/  NOP ;  /* 0x0000000000007918 */ /* 0x000fe20000000000 */
[----:B--2---:R-:W-:Y:S05]  /*46ef0*/  EXIT ;  /* 0x000000000000794d */ /* 0x004fea0003800000 */
.L_x_9:
[----:B------:R-:W0:Y:S02]  /*46f00*/  SYNCS.PHASECHK.TRANS64.TRYWAIT P3, [UR6], R5 ;  /* 0x00000005ff0075a7 */ /* 0x000e240008061106 */
[----:B0-----:R-:W-:Y:S05]  /*46f10*/  @!P3 BRA `(.L_x_9) ;  /* 0xfffffffc00f8b947 */ /* 0x001fea000383ffff */
[----:B------:R-:W-:Y:S05]  /*46f20*/  BRA `(.L_x_17) ;  /* 0xfffffe5c00ec7947 */ /* 0x000fea000383ffff */
.L_x_13:
[----:B------:R-:W2:Y:S02]  /*46f30*/  SYNCS.PHASECHK.TRANS64.TRYWAIT P3, [UR6], R8 ;  /* 0x00000008ff0075a7 */ /* 0x000ea40008061106 */
[----:B--2---:R-:W-:Y:S05]  /*46f40*/  @!P3 BRA `(.L_x_13) ;  /* 0xfffffffc00f8b947 */ /* 0x004fea000383ffff */
[----:B------:R-:W-:Y:S05]  /*46f50*/  BRA `(.L_x_12) ;  /* 0xffffff5000d47947 */ /* 0x000fea000383ffff */
        .weak           $__internal_0_$__cuda_sm10x_tcgen05_guardrail_trap_col_being_dealloced_not_returned_by_alloc
        .type           $__internal_0_$__cuda_sm10x_tcgen05_guardrail_trap_col_being_dealloced_not_returned_by_alloc,@function
        .size           $__internal_0_$__cuda_sm10x_tcgen05_guardrail_trap_col_being_dealloced_not_returned_by_alloc,($__internal_1_$__cuda_sm10x_tcgen05_guardrail_trap_phase_invalid_during_alloc - $__internal_0_$__cuda_sm10x_tcgen05_guardrail_trap_col_being_dealloced_not_returned_by_alloc)
$__internal_0_$__cuda_sm10x_tcgen05_guardrail_trap_col_being_dealloced_not_returned_by_alloc:
[----:B------:R-:W-:Y:S05]  /*46f60*/  BPT.TRAP 0x1 ;  /* 0x000000040000795c */ /* 0x000fea0000300000 */
[----:B------:R-:W-:-:S04]  /*46f70*/  IMAD.MOV.U32 R3, RZ, RZ, 0x0 ;  /* 0x00000000ff037424 */ /* 0x000fc800078e00ff */
[----:B------:R-:W-:Y:S05]  /*46f80*/  RET.REL.NODEC R2 `(matmul_kernel) ;  /* 0xfffffb90021c7950 */ /* 0x000fea0003c3ffff */
        .weak           $__internal_1_$__cuda_sm10x_tcgen05_guardrail_trap_phase_invalid_during_alloc
        .type           $__internal_1_$__cuda_sm10x_tcgen05_guardrail_trap_phase_invalid_during_alloc,@function
        .size           $__internal_1_$__cuda_sm10x_tcgen05_guardrail_trap_phase_invalid_during_alloc,($__internal_2_$__cuda_sm10x_tcgen05_guardrail_trap_unallocated_columns_being_dealloced - $__internal_1_$__cuda_sm10x_tcgen05_guardrail_trap_phase_invalid_during_alloc)
$__internal_1_$__cuda_sm10x_tcgen05_guardrail_trap_phase_invalid_during_alloc:
[----:B------:R-:W-:Y:S05]  /*46f90*/  BPT.TRAP 0x1 ;  /* 0x000000040000795c */ /* 0x000fea0000300000 */
[----:B------:R-:W-:-:S04]  /*46fa0*/  IMAD.MOV.U32 R3, RZ, RZ, 0x0 ;  /* 0x00000000ff037424 */ /* 0x000fc800078e00ff */
[----:B------:R-:W-:Y:S05]  /*46fb0*/  RET.REL.NODEC R2 `(matmul_kernel) ;  /* 0xfffffb9002107950 */ /* 0x000fea0003c3ffff */
        .weak           $__internal_2_$__cuda_sm10x_tcgen05_guardrail_trap_unallocated_columns_being_dealloced
        .type           $__internal_2_$__cuda_sm10x_tcgen05_guardrail_trap_unallocated_columns_being_dealloced,@function
        .size           $__internal_2_$__cuda_sm10x_tcgen05_guardrail_trap_unallocated_columns_being_dealloced,(.L_x_21 - $__internal_2_$__cuda_sm10x_tcgen05_guardrail_trap_unallocated_columns_being_dealloced)
$__internal_2_$__cuda_sm10x_tcgen05_guardrail_trap_unallocated_columns_being_dealloced:
[----:B------:R-:W-:Y:S05]  /*46fc0*/  BPT.TRAP 0x1 ;  /* 0x000000040000795c */ /* 0x000fea0000300000 */
[----:B------:R-:W-:-:S04]  /*46fd0*/  IMAD.MOV.U32 R3, RZ, RZ, 0x0 ;  /* 0x00000000ff037424 */ /* 0x000fc800078e00ff */
[----:B------:R-:W-:Y:S05]  /*46fe0*/  RET.REL.NODEC R2 `(matmul_kernel) ;  /* 0xfffffb9002047950 */ /* 0x000fea0003c3ffff */
.L_x_18:
[----:B------:R-:W-:-:S00]  /*46ff0*/  BRA `(.L_x_18) ;  /* 0xfffffffc00fc7947 */ /* 0x000fc0000383ffff */
[----:B------:R-:W-:-:S00]  /*47000*/  NOP ;  /* 0x0000000000007918 */ /* 0x000fc00000000000 */
[----:B------:R-:W-:-:S00]  /*47010*/  NOP ;  /* 0x0000000000007918 */ /* 0x000fc00000000000 */
[----:B------:R-:W-:-:S00]  /*47020*/  NOP ;  /* 0x0000000000007918 */ /* 0x000fc00000000000 */
[----:B------:R-:W-:-:S00]  /*47030*/  NOP ;  /* 0x0000000000007918 */ /* 0x000fc00000000000 */
[----:B------:R-:W-:-:S00]  /*47040*/  NOP ;  /* 0x0000000000007918 */ /* 0x000fc00000000000 */
[----:B------:R-:W-:-:S00]  /*47050*/  NOP ;  /* 0x0000000000007918 */ /* 0x000fc00000000000 */
[----:B------:R-:W-:-:S00]  /*47060*/  NOP ;  /* 0x0000000000007918 */ /* 0x000fc00000000000 */
[----:B------:R-:W-:-:S00]  /*47070*/  NOP ;  /* 0x0000000000007918 */ /* 0x000fc00000000000 */
.L_x_21:


//--------------------- .nv.shared.matmul_kernel  --------------------------
	.section	.nv.shared.matmul_kernel,"aw",@nobits
	.sectionflags	@""
	.align	16
	.zero		1024


//--------------------- .nv.shared.reserved.0     --------------------------
	.section	.nv.shared.reserved.0,"aw",@nobits
	.align	8
	.weak		__nv_reservedSMEM_offset_0_alias
	.size		__nv_reservedSMEM_offset_0_alias, 0, 64
	.other		__nv_reservedSMEM_offset_0_alias,@"STO_CUDA_RESERVED_SHARED STV_DEFAULT"
__nv_reservedSMEM_offset_0_alias:
	.zero		0
.nv.shared.reserved.0:
	.zero		64
	.weak		__nv_reservedSMEM_allocation_phase
	.type		__nv_reservedSMEM_allocation_phase,@object
	.size		__nv_reservedSMEM_allocation_phase,(.L_0 - __nv_reservedSMEM_allocation_phase)
__nv_reservedSMEM_allocation_phase:
	.zero		1
.L_0:
	.zero		7
	.weak		__nv_reservedSMEM_devtool_atexit_pc
	.type		__nv_reservedSMEM_devtool_atexit_pc,@object
	.size		__nv_reservedSMEM_devtool_atexit_pc,(__nv_reservedSMEM_allocation_mask - __nv_reservedSMEM_devtool_atexit_pc)
__nv_reservedSMEM_devtool_atexit_pc:
	.zero		8
	.weak		__nv_reservedSMEM_allocation_mask
	.type		__nv_reservedSMEM_allocation_mask,@object
	.size		__nv_reservedSMEM_allocation_mask,(.L_2 - __nv_reservedSMEM_allocation_mask)
__nv_reservedSMEM_allocation_mask:
	.zero		4
.L_2:


//--------------------- .nv.constant0.matmul_kernel --------------------------
	.section	.nv.constant0.matmul_kernel,"a",@progbits
	.sectionflags	@""
	.align	4
.nv.constant0.matmul_kernel:
	.zero		976


//--------------------- SYMBOLS --------------------------

	.type		.nv.reservedSmem.offset0,@object
	.size		.nv.reservedSmem.offset0,0x4
	.type		.nv.reservedSmem.cap,@object
	.size		.nv.reservedSmem.cap,0x4
